def matmul_kernel(
    a_ptr,
    b_ptr,
    c_ptr,
    M,
    N,
    K,
    stride_am,
    stride_ak,
    stride_bk,
    stride_bn,
    stride_cm,
    stride_cn,
    BLOCK_M: tl.constexpr,
    BLOCK_N: tl.constexpr,
    BLOCK_K: tl.constexpr,
    GROUP_M: tl.constexpr,
):
    pid = tl.program_id(axis=0)
    num_pid_m = tl.cdiv(M, BLOCK_M)
    num_pid_n = tl.cdiv(N, BLOCK_N)
    num_pid_in_group = GROUP_M * num_pid_n
    group_id = pid // num_pid_in_group
    first_pid_m = group_id * GROUP_M
    group_size_m = min(num_pid_m - first_pid_m, GROUP_M)
    pid_m = first_pid_m + ((pid % num_pid_in_group) % group_size_m)
    pid_n = (pid % num_pid_in_group) // group_size_m

    offs_am = (pid_m * BLOCK_M + tl.arange(0, BLOCK_M)) % M
    offs_bn = (pid_n * BLOCK_N + tl.arange(0, BLOCK_N)) % N
    offs_k = tl.arange(0, BLOCK_K)
    a_ptrs = a_ptr + offs_am[:, None] * stride_am + offs_k[None, :] * stride_ak
    b_ptrs = b_ptr + offs_k[:, None] * stride_bk + offs_bn[None, :] * stride_bn

    acc = tl.zeros((BLOCK_M, BLOCK_N), dtype=tl.float32)
    for kk in range(0, tl.cdiv(K, BLOCK_K)):
        a = tl.load(a_ptrs, mask=offs_k[None, :] < K - kk * BLOCK_K, other=0.0)
        b = tl.load(b_ptrs, mask=offs_k[:, None] < K - kk * BLOCK_K, other=0.0)
        acc = tl.dot(a, b, acc)
        a_ptrs += BLOCK_K * stride_ak
        b_ptrs += BLOCK_K * stride_bk

    c = acc.to(c_ptr.dtype.element_ty)
    offs_cm = pid_m * BLOCK_M + tl.arange(0, BLOCK_M)
    offs_cn = pid_n * BLOCK_N + tl.arange(0, BLOCK_N)
    c_ptrs = c_ptr + offs_cm[:, None] * stride_cm + offs_cn[None, :] * stride_cn
    mask = (offs_cm[:, None] < M) & (offs_cn[None, :] < N)
    tl.store(c_ptrs, c, mask=mask)

# config = {"BLOCK_K": 32, "BLOCK_M": 512, "BLOCK_N": 256, "GROUP_M": 1, "arch": "sm_90", "dtype": "fp32", "num_ctas": 1, "num_stages": 3, "num_warps": 4}
# arch = sm_90


// ===== COMPILED SASS (sm_90a) =====

	.target	sm_90a

	.elftype	@"ET_EXEC"


//--------------------- .note.nv.tkinfo           --------------------------
	.section	.note.nv.tkinfo,"",@"SHT_NOTE"
	.sectionflags	@"SHF_NOTE_NV_TKINFO"
	.tkinfo
        /*0018*/ 	.word	0x00000002
        /*0030*/ 	.string	""
        /*0030*/ 	.string	"ptxas"
        /*0030*/ 	.string	"Cuda compilation tools, release 13.0, V13.0.88"
        /*0030*/ 	.string	"Build cuda_13.0.r13.0/compiler.36424714_0"
        /*0030*/ 	.string	"-v  -suppress-debug-info  -lineinfo  -arch sm_90a "



//--------------------- .note.nv.cuinfo           --------------------------
	.section	.note.nv.cuinfo,"",@"SHT_NOTE"
	.sectionflags	@"SHF_NOTE_NV_CUINFO"
        /*0018*/ 	.short	0x0002
        /*001a*/ 	.short	0x005a
        /*001c*/ 	.short	0x0082
	.zero		2


//--------------------- .nv.info                  --------------------------
	.section	.nv.info,"",@"SHT_CUDA_INFO"
	.align	4


	//----- nvinfo : EIATTR_REGCOUNT
	.align		4
        /*0000*/ 	.byte	0x04, 0x2f
        /*0002*/ 	.short	(.L_1 - .L_0)
	.align		4
.L_0:
        /*0004*/ 	.word	index@(matmul_kernel)
        /*0008*/ 	.word	0x000000ff


	//----- nvinfo : EIATTR_FRAME_SIZE
	.align		4
.L_1:
        /*000c*/ 	.byte	0x04, 0x11
        /*000e*/ 	.short	(.L_3 - .L_2)
	.align		4
.L_2:
        /*0010*/ 	.word	index@(matmul_kernel)
        /*0014*/ 	.word	0x00001ea0


	//----- nvinfo : EIATTR_MIN_STACK_SIZE
	.align		4
.L_3:
        /*0018*/ 	.byte	0x04, 0x12
        /*001a*/ 	.short	(.L_5 - .L_4)
	.align		4
.L_4:
        /*001c*/ 	.word	index@(matmul_kernel)
        /*0020*/ 	.word	0x00001ea0
.L_5:


//--------------------- .nv.compat                --------------------------
	.section	.nv.compat,"",@"SHT_CUDA_COMPAT_INFO"
	.align	4
        /*0000*/ 	.byte	0x02, 0x09, 0x01, 0x00, 0x02, 0x02, 0x04, 0x00, 0x02, 0x05, 0x05, 0x00, 0x03, 0x07, 0x01, 0x01
        /*0010*/ 	.byte	0x02, 0x03, 0x00, 0x00, 0x02, 0x06, 0x01, 0x00, 0x04, 0x0b, 0x08, 0x00, 0x00, 0x00, 0x00, 0x00
        /*0020*/ 	.byte	0x00, 0x00, 0x00, 0x00


//--------------------- .nv.info.matmul_kernel    --------------------------
	.section	.nv.info.matmul_kernel,"",@"SHT_CUDA_INFO"
	.sectionflags	@""
	.align	4


	//----- nvinfo : EIATTR_CUDA_API_VERSION
	.align		4
        /*0000*/ 	.byte	0x04, 0x37
        /*0002*/ 	.short	(.L_7 - .L_6)
.L_6:
        /*0004*/ 	.word	0x00000082


	//----- nvinfo : EIATTR_KPARAM_INFO
	.align		4
.L_7:
        /*0008*/ 	.byte	0x04, 0x17
        /*000a*/ 	.short	(.L_9 - .L_8)
.L_8:
        /*000c*/ 	.word	0x00000000
        /*0010*/ 	.short	0x000d
        /*0012*/ 	.short	0x0048
        /*0014*/ 	.byte	0x00, 0xf4, 0x21, 0x00


	//----- nvinfo : EIATTR_KPARAM_INFO
	.align		4
.L_9:
        /*0018*/ 	.byte	0x04, 0x17
        /*001a*/ 	.short	(.L_11 - .L_10)
.L_10:
        /*001c*/ 	.word	0x00000000
        /*0020*/ 	.short	0x000c
        /*0022*/ 	.short	0x0040
        /*0024*/ 	.byte	0x00, 0xf4, 0x21, 0x00


	//----- nvinfo : EIATTR_KPARAM_INFO
	.align		4
.L_11:
        /*0028*/ 	.byte	0x04, 0x17
        /*002a*/ 	.short	(.L_13 - .L_12)
.L_12:
        /*002c*/ 	.word	0x00000000
        /*0030*/ 	.short	0x000b
        /*0032*/ 	.short	0x0038
        /*0034*/ 	.byte	0x00, 0xf0, 0x11, 0x00


	//----- nvinfo : EIATTR_KPARAM_INFO
	.align		4
.L_13:
        /*0038*/ 	.byte	0x04, 0x17
        /*003a*/ 	.short	(.L_15 - .L_14)
.L_14:
        /*003c*/ 	.word	0x00000000
        /*0040*/ 	.short	0x000a
        /*0042*/ 	.short	0x0034
        /*0044*/ 	.byte	0x00, 0xf0, 0x11, 0x00


	//----- nvinfo : EIATTR_KPARAM_INFO
	.align		4
.L_15:
        /*0048*/ 	.byte	0x04, 0x17
        /*004a*/ 	.short	(.L_17 - .L_16)
.L_16:
        /*004c*/ 	.word	0x00000000
        /*0050*/ 	.short	0x0009
        /*0052*/ 	.short	0x0030
        /*0054*/ 	.byte	0x00, 0xf0, 0x11, 0x00


	//----- nvinfo : EIATTR_KPARAM_INFO
	.align		4
.L_17:
        /*0058*/ 	.byte	0x04, 0x17
        /*005a*/ 	.short	(.L_19 - .L_18)
.L_18:
        /*005c*/ 	.word	0x00000000
        /*0060*/ 	.short	0x0008
        /*0062*/ 	.short	0x002c
        /*0064*/ 	.byte	0x00, 0xf0, 0x11, 0x00


	//----- nvinfo : EIATTR_KPARAM_INFO
	.align		4
.L_19:
        /*0068*/ 	.byte	0x04, 0x17
        /*006a*/ 	.short	(.L_21 - .L_20)
.L_20:
        /*006c*/ 	.word	0x00000000
        /*0070*/ 	.short	0x0007
        /*0072*/ 	.short	0x0028
        /*0074*/ 	.byte	0x00, 0xf0, 0x11, 0x00


	//----- nvinfo : EIATTR_KPARAM_INFO
	.align		4
.L_21:
        /*0078*/ 	.byte	0x04, 0x17
        /*007a*/ 	.short	(.L_23 - .L_22)
.L_22:
        /*007c*/ 	.word	0x00000000
        /*0080*/ 	.short	0x0006
        /*0082*/ 	.short	0x0024
        /*0084*/ 	.byte	0x00, 0xf0, 0x11, 0x00


	//----- nvinfo : EIATTR_KPARAM_INFO
	.align		4
.L_23:
        /*0088*/ 	.byte	0x04, 0x17
        /*008a*/ 	.short	(.L_25 - .L_24)
.L_24:
        /*008c*/ 	.word	0x00000000
        /*0090*/ 	.short	0x0005
        /*0092*/ 	.short	0x0020
        /*0094*/ 	.byte	0x00, 0xf0, 0x11, 0x00


	//----- nvinfo : EIATTR_KPARAM_INFO
	.align		4
.L_25:
        /*0098*/ 	.byte	0x04, 0x17
        /*009a*/ 	.short	(.L_27 - .L_26)
.L_26:
        /*009c*/ 	.word	0x00000000
        /*00a0*/ 	.short	0x0004
        /*00a2*/ 	.short	0x001c
        /*00a4*/ 	.byte	0x00, 0xf0, 0x11, 0x00


	//----- nvinfo : EIATTR_KPARAM_INFO
	.align		4
.L_27:
        /*00a8*/ 	.byte	0x04, 0x17
        /*00aa*/ 	.short	(.L_29 - .L_28)
.L_28:
        /*00ac*/ 	.word	0x00000000
        /*00b0*/ 	.short	0x0003
        /*00b2*/ 	.short	0x0018
        /*00b4*/ 	.byte	0x00, 0xf0, 0x11, 0x00


	//----- nvinfo : EIATTR_KPARAM_INFO
	.align		4
.L_29:
        /*00b8*/ 	.byte	0x04, 0x17
        /*00ba*/ 	.short	(.L_31 - .L_30)
.L_30:
        /*00bc*/ 	.word	0x00000000
        /*00c0*/ 	.short	0x0002
        /*00c2*/ 	.short	0x0010
        /*00c4*/ 	.byte	0x00, 0xf4, 0x21, 0x00


	//----- nvinfo : EIATTR_KPARAM_INFO
	.align		4
.L_31:
        /*00c8*/ 	.byte	0x04, 0x17
        /*00ca*/ 	.short	(.L_33 - .L_32)
.L_32:
        /*00cc*/ 	.word	0x00000000
        /*00d0*/ 	.short	0x0001
        /*00d2*/ 	.short	0x0008
        /*00d4*/ 	.byte	0x00, 0xf4, 0x21, 0x00


	//----- nvinfo : EIATTR_KPARAM_INFO
	.align		4
.L_33:
        /*00d8*/ 	.byte	0x04, 0x17
        /*00da*/ 	.short	(.L_35 - .L_34)
.L_34:
        /*00dc*/ 	.word	0x00000000
        /*00e0*/ 	.short	0x0000
        /*00e2*/ 	.short	0x0000
        /*00e4*/ 	.byte	0x00, 0xf4, 0x21, 0x00


	//----- nvinfo : EIATTR_SPARSE_MMA_MASK
	.align		4
.L_35:
        /*00e8*/ 	.byte	0x03, 0x50
        /*00ea*/ 	.short	0x0000


	//----- nvinfo : EIATTR_MAXREG_COUNT
	.align		4
        /*00ec*/ 	.byte	0x03, 0x1b
        /*00ee*/ 	.short	0x00ff


	//----- nvinfo : EIATTR_NUM_BARRIERS
	.align		4
        /*00f0*/ 	.byte	0x02, 0x4c
        /*00f2*/ 	.byte	0x01
	.zero		1


	//----- nvinfo : EIATTR_ANNOTATIONS
	.align		4
        /*00f4*/ 	.byte	0x04, 0x55
        /*00f6*/ 	.short	(.L_37 - .L_36)


	//   ....[0]....
.L_36:
        /*00f8*/ 	.word	0x00000001
        /*00fc*/ 	.byte	0xc0, 0x00, 0x00, 0x00, 0x01, 0x00, 0x00, 0x00, 0xc0, 0x33, 0x00, 0x00, 0x01, 0x00, 0x00, 0x00
        /* <DEDUP_REMOVED lines=3617> */
        /*e31c*/ 	.byte	0x60, 0x87, 0x04, 0x00


	//----- nvinfo : EIATTR_MERCURY_ISA_VERSION
	.align		4
.L_37:
        /*e320*/ 	.byte	0x03, 0x5f
        /*e322*/ 	.short	0x0101


	//----- nvinfo : EIATTR_EXIT_INSTR_OFFSETS
	.align		4
        /*e324*/ 	.byte	0x04, 0x1c
        /*e326*/ 	.short	(.L_39 - .L_38)


	//   ....[0]....
.L_38:
        /*e328*/ 	.word	0x00048ba0


	//   ....[1]....
        /*e32c*/ 	.word	0x00048bc0


	//----- nvinfo : EIATTR_REQNTID
	.align		4
.L_39:
        /*e330*/ 	.byte	0x04, 0x10
        /*e332*/ 	.short	(.L_41 - .L_40)
.L_40:
        /*e334*/ 	.word	0x00000080
        /*e338*/ 	.word	0x00000001
        /*e33c*/ 	.word	0x00000001


	//----- nvinfo : EIATTR_CBANK_PARAM_SIZE
	.align		4
.L_41:
        /*e340*/ 	.byte	0x03, 0x19
        /*e342*/ 	.short	0x0050


	//----- nvinfo : EIATTR_PARAM_CBANK
	.align		4
        /*e344*/ 	.byte	0x04, 0x0a
        /*e346*/ 	.short	(.L_43 - .L_42)
	.align		4
.L_42:
        /*e348*/ 	.word	index@(.nv.constant0.matmul_kernel)
        /*e34c*/ 	.short	0x0210
        /*e34e*/ 	.short	0x0050


	//----- nvinfo : EIATTR_SW_WAR
	.align		4
.L_43:
        /*e350*/ 	.byte	0x04, 0x36
        /*e352*/ 	.short	(.L_45 - .L_44)
.L_44:
        /*e354*/ 	.word	0x00000008
.L_45:


//--------------------- .nv.callgraph             --------------------------
	.section	.nv.callgraph,"",@"SHT_CUDA_CALLGRAPH"
	.align	4
	.sectionentsize	8
	.align		4
        /*0000*/ 	.word	0x00000000
	.align		4
        /*0004*/ 	.word	0xffffffff
	.align		4
        /*0008*/ 	.word	0x00000000
	.align		4
        /*000c*/ 	.word	0xfffffffe
	.align		4
        /*0010*/ 	.word	0x00000000
	.align		4
        /*0014*/ 	.word	0xfffffffd
	.align		4
        /*0018*/ 	.word	0x00000000
	.align		4
        /*001c*/ 	.word	0xfffffffc


//--------------------- .text.matmul_kernel       --------------------------
	.section	.text.matmul_kernel,"ax",@progbits
	.align	128
        .global         matmul_kernel
        .type           matmul_kernel,@function
        .size           matmul_kernel,(.L_x_3 - matmul_kernel)
        .other          matmul_kernel,@"STO_CUDA_ENTRY STV_DEFAULT"
matmul_kernel:
.text.matmul_kernel:
[----:B------:R-:W1:Y:S08]  /*0000*/  LDC R1, c[0x0][0x28] ;  /* 0x00000a00ff017b82 */ /* 0x000e700000000800 */
[----:B------:R-:W2:Y:S01]  /*0010*/  LDC.64 R2, c[0x0][0x228] ;  /* 0x00008a00ff027b82 */ /* 0x000ea20000000a00 */
[----:B-1----:R-:W-:Y:S01]  /*0020*/  VIADD R1, R1, 0xffffe160 ;  /* 0xffffe16001017836 */ /* 0x002fe20000000000 */
[----:B------:R-:W1:Y:S01]  /*0030*/  S2R R7, SR_CTAID.X ;  /* 0x0000000000077919 */ /* 0x000e620000002500 */
[----:B------:R-:W-:Y:S01]  /*0040*/  ULDC.64 UR4, c[0x0][0x218] ;  /* 0x0000860000047ab9 */ /* 0x000fe20000000a00 */
[----:B------:R-:W-:Y:S01]  /*0050*/  ULDC.64 UR6, c[0x0][0x210] ;  /* 0x0000840000067ab9 */ /* 0x000fe20000000a00 */
[----:B------:R-:W-:Y:S01]  /*0060*/  UMOV UR8, 0x400 ;  /* 0x0000040000087882 */ /* 0x000fe20000000000 */
[----:B------:R-:W3:Y:S01]  /*0070*/  S2R R148, SR_TID.X ;  /* 0x0000000000947919 */ /* 0x000ee20000002100 */
[----:B------:R-:W-:Y:S01]  /*0080*/  ULDC.64 UR34, c[0x0][0x208] ;  /* 0x0000820000227ab9 */ /* 0x000fe20000000a00 */
[----:B------:R-:W4:Y:S08]  /*0090*/  LDC.64 R142, c[0x0][0x238] ;  /* 0x00008e00ff8e7b82 */ /* 0x000f300000000a00 */
[----:B------:R-:W3:Y:S01]  /*00a0*/  LDC R252, c[0x0][0x230] ;  /* 0x00008c00fffc7b82 */ /* 0x000ee20000000800 */
[----:B--2---:R-:W-:Y:S01]  /*00b0*/  IMAD.MOV.U32 R85, RZ, RZ, R3 ;  /* 0x000000ffff557224 */ /* 0x004fe200078e0003 */
[----:B------:R2:W-:Y:S01]  /*00c0*/  STL.64 [R1+0x1378], R2 ;  /* 0x0013780201007387 */ /* 0x0005e20000100a00 */
[----:B------:R-:W-:-:S02]  /*00d0*/  IMAD.MOV.U32 R99, RZ, RZ, R2 ;  /* 0x000000ffff637224 */ /* 0x000fc400078e0002 */
[----:B------:R-:W-:Y:S02]  /*00e0*/  VIADD R0, R85, 0xff ;  /* 0x000000ff55007836 */ /* 0x000fe40000000000 */
[C---:B----4-:R-:W-:Y:S01]  /*00f0*/  IMAD R168, R142.reuse, 0x12, RZ ;  /* 0x000000128ea87824 */ /* 0x050fe200078e02ff */
[----:B-1----:R-:W-:Y:S01]  /*0100*/  IABS R8, R7 ;  /* 0x0000000700087213 */ /* 0x002fe20000000000 */
[C---:B------:R-:W-:Y:S01]  /*0110*/  IMAD R176, R142.reuse, 0x13, RZ ;  /* 0x000000138eb07824 */ /* 0x040fe200078e02ff */
[----:B--2---:R-:W-:Y:S01]  /*0120*/  SHF.R.S32.HI R3, RZ, 0x1f, R0 ;  /* 0x0000001fff037819 */ /* 0x004fe20000011400 */
[----:B------:R-:W-:Y:S01]  /*0130*/  IMAD R184, R142, 0x14, RZ ;  /* 0x000000148eb87824 */ /* 0x000fe200078e02ff */
[----:B---3--:R-:W-:Y:S01]  /*0140*/  LOP3.LUT R147, R148, 0x7f, RZ, 0xc0, !PT ;  /* 0x0000007f94937812 */ /* 0x008fe200078ec0ff */
[C---:B------:R-:W-:Y:S01]  /*0150*/  IMAD R192, R142.reuse, 0x15, RZ ;  /* 0x000000158ec07824 */ /* 0x040fe200078e02ff */
[----:B------:R-:W-:Y:S01]  /*0160*/  LEA.HI R3, R3, R0, RZ, 0x8 ;  /* 0x0000000003037211 */ /* 0x000fe200078f40ff */
[----:B------:R-:W-:Y:S01]  /*0170*/  IMAD R200, R142, 0x16, RZ ;  /* 0x000000168ec87824 */ /* 0x000fe200078e02ff */
[----:B------:R-:W-:Y:S01]  /*0180*/  LOP3.LUT R86, R148, 0x60, RZ, 0xc0, !PT ;  /* 0x0000006094567812 */ /* 0x000fe200078ec0ff */
[C---:B------:R-:W-:Y:S01]  /*0190*/  IMAD R208, R142.reuse, 0x17, RZ ;  /* 0x000000178ed07824 */ /* 0x040fe200078e02ff */
[----:B------:R-:W-:Y:S01]  /*01a0*/  SHF.R.S32.HI R4, RZ, 0x8, R3 ;  /* 0x00000008ff047819 */ /* 0x000fe20000011403 */
[----:B------:R-:W-:Y:S01]  /*01b0*/  IMAD R218, R142, 0x18, RZ ;  /* 0x000000188eda7824 */ /* 0x000fe200078e02ff */
[----:B------:R-:W-:Y:S01]  /*01c0*/  LOP3.LUT R232, R148, 0x1f, RZ, 0xc0, !PT ;  /* 0x0000001f94e87812 */ /* 0x000fe200078ec0ff */
[C---:B------:R-:W-:Y:S01]  /*01d0*/  IMAD R224, R142.reuse, 0x19, RZ ;  /* 0x000000198ee07824 */ /* 0x040fe200078e02ff */
[-C--:B------:R-:W-:Y:S01]  /*01e0*/  IABS R5, R4.reuse ;  /* 0x0000000400057213 */ /* 0x080fe20000000000 */
[----:B------:R-:W-:Y:S01]  /*01f0*/  IMAD R240, R142, 0x1b, RZ ;  /* 0x0000001b8ef07824 */ /* 0x000fe200078e02ff */
[----:B------:R-:W-:-:S02]  /*0200*/  IABS R10, R4 ;  /* 0x00000004000a7213 */ /* 0x000fc40000000000 */
[----:B------:R-:W1:Y:S08]  /*0210*/  I2F.RP R0, R5 ;  /* 0x0000000500007306 */ /* 0x000e700000209400 */
[----:B-1----:R-:W1:Y:S02]  /*0220*/  MUFU.RCP R0, R0 ;  /* 0x0000000000007308 */ /* 0x002e640000001000 */
[----:B-1----:R-:W-:-:S02]  /*0230*/  VIADD R2, R0, 0xffffffe ;  /* 0x0ffffffe00027836 */ /* 0x002fc40000000000 */
[----:B------:R-:W-:-:S04]  /*0240*/  IMAD.MOV R0, RZ, RZ, -R10 ;  /* 0x000000ffff007224 */ /* 0x000fc800078e0a0a */
[----:B------:R1:W2:Y:S02]  /*0250*/  F2I.FTZ.U32.TRUNC.NTZ R3, R2 ;  /* 0x0000000200037305 */ /* 0x0002a4000021f000 */
[----:B-1----:R-:W-:Y:S02]  /*0260*/  IMAD.MOV.U32 R2, RZ, RZ, RZ ;  /* 0x000000ffff027224 */ /* 0x002fe400078e00ff */
[----:B--2---:R-:W-:-:S04]  /*0270*/  IMAD.MOV R6, RZ, RZ, -R3 ;  /* 0x000000ffff067224 */ /* 0x004fc800078e0a03 */
[----:B------:R-:W-:Y:S02]  /*0280*/  IMAD R9, R6, R5, RZ ;  /* 0x0000000506097224 */ /* 0x000fe400078e02ff */
[----:B------:R-:W-:Y:S02]  /*0290*/  IMAD.MOV.U32 R6, RZ, RZ, R8 ;  /* 0x000000ffff067224 */ /* 0x000fe400078e0008 */
[----:B------:R-:W-:-:S06]  /*02a0*/  IMAD.HI.U32 R3, R3, R9, R2 ;  /* 0x0000000903037227 */ /* 0x000fcc00078e0002 */
[----:B------:R-:W-:-:S04]  /*02b0*/  IMAD.HI.U32 R3, R3, R6, RZ ;  /* 0x0000000603037227 */ /* 0x000fc800078e00ff */
[----:B------:R-:W-:-:S05]  /*02c0*/  IMAD R0, R3, R0, R6 ;  /* 0x0000000003007224 */ /* 0x000fca00078e0206 */
[----:B------:R-:W-:-:S13]  /*02d0*/  ISETP.GT.U32.AND P1, PT, R5, R0, PT ;  /* 0x000000000500720c */ /* 0x000fda0003f24070 */
[----:B------:R-:W-:Y:S02]  /*02e0*/  @!P1 IMAD.IADD R0, R0, 0x1, -R5 ;  /* 0x0000000100009824 */ /* 0x000fe400078e0a05 */
[----:B------:R-:W-:Y:S01]  /*02f0*/  @!P1 VIADD R3, R3, 0x1 ;  /* 0x0000000103039836 */ /* 0x000fe20000000000 */
[----:B------:R-:W-:Y:S02]  /*0300*/  ISETP.NE.AND P1, PT, R4, RZ, PT ;  /* 0x000000ff0400720c */ /* 0x000fe40003f25270 */
[----:B------:R-:W-:Y:S02]  /*0310*/  ISETP.GE.U32.AND P0, PT, R0, R5, PT ;  /* 0x000000050000720c */ /* 0x000fe40003f06070 */
[----:B------:R-:W-:-:S04]  /*0320*/  LOP3.LUT R0, R7, R4, RZ, 0x3c, !PT ;  /* 0x0000000407007212 */ /* 0x000fc800078e3cff */
[----:B------:R-:W-:Y:S01]  /*0330*/  ISETP.GE.AND P2, PT, R0, RZ, PT ;  /* 0x000000ff0000720c */ /* 0x000fe20003f46270 */
[----:B------:R-:W-:-:S06]  /*0340*/  VIADD R0, R99, 0x1ff ;  /* 0x000001ff63007836 */ /* 0x000fcc0000000000 */
[----:B------:R-:W-:-:S04]  /*0350*/  @P0 VIADD R3, R3, 0x1 ;  /* 0x0000000103030836 */ /* 0x000fc80000000000 */
[----:B------:R-:W-:Y:S01]  /*0360*/  IMAD.MOV.U32 R10, RZ, RZ, R3 ;  /* 0x000000ffff0a7224 */ /* 0x000fe200078e0003 */
[----:B------:R-:W-:-:S03]  /*0370*/  SHF.R.S32.HI R3, RZ, 0x1f, R0 ;  /* 0x0000001fff037819 */ /* 0x000fc60000011400 */
[----:B------:R-:W-:Y:S01]  /*0380*/  @!P2 IMAD.MOV R10, RZ, RZ, -R10 ;  /* 0x000000ffff0aa224 */ /* 0x000fe200078e0a0a */
[----:B------:R-:W-:Y:S02]  /*0390*/  LEA.HI R3, R3, R0, RZ, 0x9 ;  /* 0x0000000003037211 */ /* 0x000fe400078f48ff */
[----:B------:R-:W-:Y:S02]  /*03a0*/  @!P1 LOP3.LUT R10, RZ, R4, RZ, 0x33, !PT ;  /* 0x00000004ff0a9212 */ /* 0x000fe400078e33ff */
[----:B------:R-:W-:Y:S02]  /*03b0*/  IABS R0, R85 ;  /* 0x0000005500007213 */ /* 0x000fe40000000000 */
[----:B------:R-:W-:Y:S01]  /*03c0*/  LEA.HI.SX32 R3, R3, -R10, 0x17 ;  /* 0x8000000a03037211 */ /* 0x000fe200078fbaff */
[----:B------:R-:W-:Y:S01]  /*03d0*/  IMAD.MOV R6, RZ, RZ, -R10 ;  /* 0x000000ffff067224 */ /* 0x000fe200078e0a0a */
[----:B------:R-:W1:Y:S02]  /*03e0*/  I2F.RP R9, R0 ;  /* 0x0000000000097306 */ /* 0x000e640000209400 */
[----:B------:R-:W-:Y:S01]  /*03f0*/  VIMNMX R15, R3, 0x1, PT ;  /* 0x00000001030f7848 */ /* 0x000fe20003fe0100 */
[----:B------:R-:W-:Y:S01]  /*0400*/  IMAD R12, R4, R6, R7 ;  /* 0x00000006040c7224 */ /* 0x000fe200078e0207 */
[----:B------:R-:W-:-:S02]  /*0410*/  IABS R7, R99 ;  /* 0x0000006300077213 */ /* 0x000fc40000000000 */
[-C--:B------:R-:W-:Y:S02]  /*0420*/  IABS R11, R15.reuse ;  /* 0x0000000f000b7213 */ /* 0x080fe40000000000 */
[----:B------:R-:W-:Y:S02]  /*0430*/  IABS R4, R12 ;  /* 0x0000000c00047213 */ /* 0x000fe40000000000 */
[----:B------:R-:W2:Y:S01]  /*0440*/  I2F.RP R5, R11 ;  /* 0x0000000b00057306 */ /* 0x000ea20000209400 */
[----:B------:R-:W-:-:S07]  /*0450*/  IABS R6, R15 ;  /* 0x0000000f00067213 */ /* 0x000fce0000000000 */
[----:B-1----:R-:W-:Y:S08]  /*0460*/  MUFU.RCP R9, R9 ;  /* 0x0000000900097308 */ /* 0x002ff00000001000 */
[----:B--2---:R-:W1:Y:S02]  /*0470*/  MUFU.RCP R5, R5 ;  /* 0x0000000500057308 */ /* 0x004e640000001000 */
[----:B-1----:R-:W-:-:S06]  /*0480*/  VIADD R2, R5, 0xffffffe ;  /* 0x0ffffffe05027836 */ /* 0x002fcc0000000000 */
[----:B------:R1:W2:Y:S02]  /*0490*/  F2I.FTZ.U32.TRUNC.NTZ R3, R2 ;  /* 0x0000000200037305 */ /* 0x0002a4000021f000 */
[----:B-1----:R-:W-:Y:S02]  /*04a0*/  IMAD.MOV.U32 R2, RZ, RZ, RZ ;  /* 0x000000ffff027224 */ /* 0x002fe400078e00ff */
[----:B--2---:R-:W-:-:S04]  /*04b0*/  IMAD.MOV R8, RZ, RZ, -R3 ;  /* 0x000000ffff087224 */ /* 0x004fc800078e0a03 */
[----:B------:R-:W-:-:S04]  /*04c0*/  IMAD R5, R8, R11, RZ ;  /* 0x0000000b08057224 */ /* 0x000fc800078e02ff */
[----:B------:R-:W-:-:S04]  /*04d0*/  IMAD.HI.U32 R3, R3, R5, R2 ;  /* 0x0000000503037227 */ /* 0x000fc800078e0002 */
[----:B------:R-:W-:Y:S02]  /*04e0*/  IMAD.MOV.U32 R2, RZ, RZ, R7 ;  /* 0x000000ffff027224 */ /* 0x000fe400078e0007 */
[----:B------:R-:W-:Y:S02]  /*04f0*/  IMAD.MOV R5, RZ, RZ, -R6 ;  /* 0x000000ffff057224 */ /* 0x000fe400078e0a06 */
[----:B------:R-:W-:Y:S01]  /*0500*/  IMAD.HI.U32 R3, R3, R4, RZ ;  /* 0x0000000403037227 */ /* 0x000fe200078e00ff */
[----:B------:R-:W1:Y:S03]  /*0510*/  I2F.RP R8, R2 ;  /* 0x0000000200087306 */ /* 0x000e660000209400 */
[----:B------:R-:W-:Y:S02]  /*0520*/  IMAD R4, R3, R5, R4 ;  /* 0x0000000503047224 */ /* 0x000fe400078e0204 */
[----:B------:R-:W-:-:S03]  /*0530*/  VIADD R6, R9, 0xffffffe ;  /* 0x0ffffffe09067836 */ /* 0x000fc60000000000 */
[----:B------:R-:W-:Y:S01]  /*0540*/  ISETP.GT.U32.AND P1, PT, R11, R4, PT ;  /* 0x000000040b00720c */ /* 0x000fe20003f24070 */
[----:B------:R2:W3:Y:S08]  /*0550*/  F2I.FTZ.U32.TRUNC.NTZ R7, R6 ;  /* 0x0000000600077305 */ /* 0x0004f0000021f000 */
[----:B-1----:R-:W1:Y:S01]  /*0560*/  MUFU.RCP R8, R8 ;  /* 0x0000000800087308 */ /* 0x002e620000001000 */
[----:B--2---:R-:W-:-:S03]  /*0570*/  IMAD.MOV.U32 R6, RZ, RZ, RZ ;  /* 0x000000ffff067224 */ /* 0x004fc600078e00ff */
[----:B------:R-:W-:Y:S02]  /*0580*/  @!P1 IMAD.IADD R4, R4, 0x1, -R11 ;  /* 0x0000000104049824 */ /* 0x000fe400078e0a0b */
[----:B------:R-:W-:Y:S01]  /*0590*/  @!P1 VIADD R3, R3, 0x1 ;  /* 0x0000000103039836 */ /* 0x000fe20000000000 */
[----:B------:R-:W-:Y:S02]  /*05a0*/  ISETP.NE.AND P1, PT, R15, RZ, PT ;  /* 0x000000ff0f00720c */ /* 0x000fe40003f25270 */
[----:B------:R-:W-:Y:S01]  /*05b0*/  ISETP.GE.U32.AND P0, PT, R4, R11, PT ;  /* 0x0000000b0400720c */ /* 0x000fe20003f06070 */
[----:B---3--:R-:W-:Y:S01]  /*05c0*/  IMAD.MOV R11, RZ, RZ, -R7 ;  /* 0x000000ffff0b7224 */ /* 0x008fe200078e0a07 */
[----:B------:R-:W-:-:S03]  /*05d0*/  LOP3.LUT R4, R12, R15, RZ, 0x3c, !PT ;  /* 0x0000000f0c047212 */ /* 0x000fc600078e3cff */
[----:B------:R-:W-:Y:S01]  /*05e0*/  IMAD R11, R11, R0, RZ ;  /* 0x000000000b0b7224 */ /* 0x000fe200078e02ff */
[----:B------:R-:W-:Y:S01]  /*05f0*/  ISETP.GE.AND P2, PT, R4, RZ, PT ;  /* 0x000000ff0400720c */ /* 0x000fe20003f46270 */
[----:B-1----:R-:W-:Y:S01]  /*0600*/  VIADD R5, R8, 0xffffffe ;  /* 0x0ffffffe08057836 */ /* 0x002fe20000000000 */
[----:B------:R-:W-:Y:S01]  /*0610*/  SHF.R.U32.HI R4, RZ, 0x5, R148 ;  /* 0x00000005ff047819 */ /* 0x000fe20000011694 */
[----:B------:R-:W-:-:S03]  /*0620*/  IMAD.HI.U32 R11, R7, R11, R6 ;  /* 0x0000000b070b7227 */ /* 0x000fc600078e0006 */
[----:B------:R-:W-:Y:S01]  /*0630*/  SGXT.U32 R4, R4, 0x2 ;  /* 0x000000020404781a */ /* 0x000fe20000000000 */
[----:B------:R-:W1:Y:S01]  /*0640*/  F2I.FTZ.U32.TRUNC.NTZ R5, R5 ;  /* 0x0000000500057305 */ /* 0x000e62000021f000 */
[----:B------:R-:W-:Y:S02]  /*0650*/  @P0 VIADD R3, R3, 0x1 ;  /* 0x0000000103030836 */ /* 0x000fe40000000000 */
[----:B------:R-:W-:-:S03]  /*0660*/  IMAD.SHL.U32 R148, R148, 0x10, RZ ;  /* 0x0000001094947824 */ /* 0x000fc600078e00ff */
[----:B------:R-:W-:Y:S01]  /*0670*/  @!P2 IMAD.MOV R3, RZ, RZ, -R3 ;  /* 0x000000ffff03a224 */ /* 0x000fe200078e0a03 */
[----:B------:R-:W-:-:S05]  /*0680*/  @!P1 LOP3.LUT R3, RZ, R15, RZ, 0x33, !PT ;  /* 0x0000000fff039212 */ /* 0x000fca00078e33ff */
[----:B------:R-:W-:Y:S02]  /*0690*/  IMAD.SHL.U32 R23, R3, 0x100, RZ ;  /* 0x0000010003177824 */ /* 0x000fe400078e00ff */
[----:B------:R-:W-:Y:S02]  /*06a0*/  IMAD.MOV R152, RZ, RZ, -R3 ;  /* 0x000000ffff987224 */ /* 0x000fe400078e0a03 */
[--C-:B-1----:R-:W-:Y:S01]  /*06b0*/  IMAD.MOV R8, RZ, RZ, -R5.reuse ;  /* 0x000000ffff087224 */ /* 0x102fe200078e0a05 */
[----:B------:R-:W-:Y:S01]  /*06c0*/  LOP3.LUT R13, R23, R4, RZ, 0xfc, !PT ;  /* 0x00000004170d7212 */ /* 0x000fe200078efcff */
[----:B------:R-:W-:Y:S02]  /*06d0*/  IMAD R152, R15, R152, R12 ;  /* 0x000000980f987224 */ /* 0x000fe400078e020c */
[----:B------:R-:W-:Y:S01]  /*06e0*/  IMAD.MOV.U32 R3, RZ, RZ, R8 ;  /* 0x000000ffff037224 */ /* 0x000fe200078e0008 */
[----:B------:R-:W-:Y:S01]  /*06f0*/  LOP3.LUT R19, R13, 0xfc, RZ, 0xfc, !PT ;  /* 0x000000fc0d137812 */ /* 0x000fe200078efcff */
[----:B------:R-:W-:Y:S01]  /*0700*/  IMAD.MOV.U32 R4, RZ, RZ, RZ ;  /* 0x000000ffff047224 */ /* 0x000fe200078e00ff */
[----:B------:R-:W-:Y:S01]  /*0710*/  IABS R6, R13 ;  /* 0x0000000d00067213 */ /* 0x000fe20000000000 */
[----:B------:R-:W-:Y:S01]  /*0720*/  IMAD R3, R3, R2, RZ ;  /* 0x0000000203037224 */ /* 0x000fe200078e02ff */
[----:B------:R-:W-:Y:S01]  /*0730*/  IABS R15, R19 ;  /* 0x00000013000f7213 */ /* 0x000fe20000000000 */
[----:B------:R-:W-:Y:S01]  /*0740*/  IMAD.IADD R152, R10, 0x1, R152 ;  /* 0x000000010a987824 */ /* 0x000fe200078e0298 */
[----:B------:R-:W-:Y:S01]  /*0750*/  LOP3.LUT R7, R13, 0x4, RZ, 0xfc, !PT ;  /* 0x000000040d077812 */ /* 0x000fe200078efcff */
[----:B------:R-:W-:Y:S01]  /*0760*/  IMAD.HI.U32 R3, R5, R3, R4 ;  /* 0x0000000305037227 */ /* 0x000fe200078e0004 */
[----:B------:R-:W-:-:S02]  /*0770*/  LOP3.LUT R12, R13, 0x8, RZ, 0xfc, !PT ;  /* 0x000000080d0c7812 */ /* 0x000fc400078efcff */
[----:B------:R-:W-:Y:S01]  /*0780*/  IABS R8, R7 ;  /* 0x0000000700087213 */ /* 0x000fe20000000000 */
[----:B------:R-:W-:Y:S01]  /*0790*/  IMAD.HI.U32 R5, R11, R15, RZ ;  /* 0x0000000f0b057227 */ /* 0x000fe200078e00ff */
[----:B------:R-:W-:Y:S02]  /*07a0*/  ISETP.GE.AND P5, PT, R7, RZ, PT ;  /* 0x000000ff0700720c */ /* 0x000fe40003fa6270 */
[----:B------:R-:W-:Y:S01]  /*07b0*/  IABS R9, R12 ;  /* 0x0000000c00097213 */ /* 0x000fe20000000000 */
[----:B------:R-:W-:Y:S01]  /*07c0*/  IMAD.HI.U32 R4, R11, R6, RZ ;  /* 0x000000060b047227 */ /* 0x000fe200078e00ff */
[C---:B------:R-:W-:Y:S02]  /*07d0*/  LOP3.LUT R18, R13.reuse, 0xc, RZ, 0xfc, !PT ;  /* 0x0000000c0d127812 */ /* 0x040fe400078efcff */
[----:B------:R-:W-:Y:S01]  /*07e0*/  LOP3.LUT R20, R13, 0x10, RZ, 0xfc, !PT ;  /* 0x000000100d147812 */ /* 0x000fe200078efcff */
[----:B------:R-:W-:Y:S01]  /*07f0*/  IMAD.MOV R10, RZ, RZ, -R5 ;  /* 0x000000ffff0a7224 */ /* 0x000fe200078e0a05 */
[----:B------:R-:W-:Y:S01]  /*0800*/  ISETP.GE.AND P1, PT, R12, RZ, PT ;  /* 0x000000ff0c00720c */ /* 0x000fe20003f26270 */
[----:B------:R-:W-:Y:S01]  /*0810*/  IMAD.MOV R7, RZ, RZ, -R4 ;  /* 0x000000ffff077224 */ /* 0x000fe200078e0a04 */
[----:B------:R-:W-:Y:S01]  /*0820*/  IABS R12, R20 ;  /* 0x00000014000c7213 */ /* 0x000fe20000000000 */
[----:B------:R-:W-:Y:S01]  /*0830*/  IMAD.HI.U32 R4, R11, R8, RZ ;  /* 0x000000080b047227 */ /* 0x000fe200078e00ff */
[----:B------:R-:W-:-:S02]  /*0840*/  LOP3.LUT R21, R13, 0x14, RZ, 0xfc, !PT ;  /* 0x000000140d157812 */ /* 0x000fc400078efcff */
[----:B------:R-:W-:Y:S01]  /*0850*/  LOP3.LUT R22, R13, 0x18, RZ, 0xfc, !PT ;  /* 0x000000180d167812 */ /* 0x000fe200078efcff */
[C---:B------:R-:W-:Y:S01]  /*0860*/  IMAD R15, R0.reuse, R10, R15 ;  /* 0x0000000a000f7224 */ /* 0x040fe200078e020f */
[----:B------:R-:W-:Y:S01]  /*0870*/  IABS R10, R18 ;  /* 0x00000012000a7213 */ /* 0x000fe20000000000 */
[C---:B------:R-:W-:Y:S01]  /*0880*/  IMAD R5, R0.reuse, R7, R6 ;  /* 0x0000000700057224 */ /* 0x040fe200078e0206 */
[----:B------:R-:W-:Y:S01]  /*0890*/  IABS R14, R21 ;  /* 0x00000015000e7213 */ /* 0x000fe20000000000 */
[----:B------:R-:W-:Y:S01]  /*08a0*/  IMAD.MOV R7, RZ, RZ, -R4 ;  /* 0x000000ffff077224 */ /* 0x000fe200078e0a04 */
[C---:B------:R-:W-:Y:S01]  /*08b0*/  ISETP.GT.U32.AND P2, PT, R0.reuse, R15, PT ;  /* 0x0000000f0000720c */ /* 0x040fe20003f44070 */
[----:B------:R-:W-:Y:S01]  /*08c0*/  IMAD.HI.U32 R4, R11, R9, RZ ;  /* 0x000000090b047227 */ /* 0x000fe200078e00ff */
[C---:B------:R-:W-:Y:S02]  /*08d0*/  ISETP.GT.U32.AND P0, PT, R0.reuse, R5, PT ;  /* 0x000000050000720c */ /* 0x040fe40003f04070 */
[----:B------:R-:W-:Y:S01]  /*08e0*/  IABS R16, R22 ;  /* 0x0000001600107213 */ /* 0x000fe20000000000 */
[----:B------:R-:W-:Y:S01]  /*08f0*/  IMAD.MOV R4, RZ, RZ, -R4 ;  /* 0x000000ffff047224 */ /* 0x000fe200078e0a04 */
[C---:B------:R-:W-:Y:S01]  /*0900*/  LOP3.LUT R29, R13.reuse, 0x38, RZ, 0xfc, !PT ;  /* 0x000000380d1d7812 */ /* 0x040fe200078efcff */
[C---:B------:R-:W-:Y:S01]  /*0910*/  IMAD R6, R0.reuse, R7, R8 ;  /* 0x0000000700067224 */ /* 0x040fe200078e0208 */
[C---:B------:R-:W-:Y:S01]  /*0920*/  LOP3.LUT R28, R13.reuse, 0x34, RZ, 0xfc, !PT ;  /* 0x000000340d1c7812 */ /* 0x040fe200078efcff */
[----:B------:R-:W-:Y:S01]  /*0930*/  IMAD R7, R0, R4, R9 ;  /* 0x0000000400077224 */ /* 0x000fe200078e0209 */
[----:B------:R-:W-:Y:S01]  /*0940*/  LOP3.LUT R30, R13, 0x3c, RZ, 0xfc, !PT ;  /* 0x0000003c0d1e7812 */ /* 0x000fe200078efcff */
[----:B------:R-:W-:Y:S01]  /*0950*/  IMAD.HI.U32 R4, R11, R10, RZ ;  /* 0x0000000a0b047227 */ /* 0x000fe200078e00ff */
[----:B------:R-:W-:-:S02]  /*0960*/  IABS R26, R29 ;  /* 0x0000001d001a7213 */ /* 0x000fc40000000000 */
[----:B------:R-:W-:Y:S01]  /*0970*/  IABS R24, R28 ;  /* 0x0000001c00187213 */ /* 0x000fe20000000000 */
[----:B------:R-:W-:Y:S01]  /*0980*/  IMAD.HI.U32 R8, R11, R12, RZ ;  /* 0x0000000c0b087227 */ /* 0x000fe200078e00ff */
[----:B------:R-:W-:Y:S02]  /*0990*/  IABS R27, R30 ;  /* 0x0000001e001b7213 */ /* 0x000fe40000000000 */
[----:B------:R-:W-:Y:S01]  /*09a0*/  LOP3.LUT R32, R13, 0x4c, RZ, 0xfc, !PT ;  /* 0x0000004c0d207812 */ /* 0x000fe200078efcff */
[----:B------:R-:W-:Y:S01]  /*09b0*/  @!P2 IMAD.IADD R15, R15, 0x1, -R0 ;  /* 0x000000010f0fa824 */ /* 0x000fe200078e0a00 */
[C---:B------:R-:W-:Y:S01]  /*09c0*/  ISETP.GT.U32.AND P2, PT, R0.reuse, R6, PT ;  /* 0x000000060000720c */ /* 0x040fe20003f44070 */
[----:B------:R-:W-:Y:S01]  /*09d0*/  IMAD.MOV R9, RZ, RZ, -R4 ;  /* 0x000000ffff097224 */ /* 0x000fe200078e0a04 */
[----:B------:R-:W-:Y:S01]  /*09e0*/  LOP3.LUT R33, R13, 0x50, RZ, 0xfc, !PT ;  /* 0x000000500d217812 */ /* 0x000fe200078efcff */
[----:B------:R-:W-:Y:S01]  /*09f0*/  IMAD.MOV R17, RZ, RZ, -R8 ;  /* 0x000000ffff117224 */ /* 0x000fe200078e0a08 */
[C---:B------:R-:W-:Y:S01]  /*0a00*/  ISETP.GT.U32.AND P6, PT, R0.reuse, R15, PT ;  /* 0x0000000f0000720c */ /* 0x040fe20003fc4070 */
[C---:B------:R-:W-:Y:S01]  /*0a10*/  IMAD R8, R0.reuse, R9, R10 ;  /* 0x0000000900087224 */ /* 0x040fe200078e020a */
[----:B------:R-:W-:Y:S01]  /*0a20*/  IABS R31, R33 ;  /* 0x00000021001f7213 */ /* 0x000fe20000000000 */
[----:B------:R-:W-:Y:S01]  /*0a30*/  @!P0 IMAD.IADD R5, R5, 0x1, -R0 ;  /* 0x0000000105058824 */ /* 0x000fe200078e0a00 */
[C---:B------:R-:W-:Y:S01]  /*0a40*/  ISETP.GT.U32.AND P0, PT, R0.reuse, R7, PT ;  /* 0x000000070000720c */ /* 0x040fe20003f04070 */
[C---:B------:R-:W-:Y:S01]  /*0a50*/  IMAD R9, R0.reuse, R17, R12 ;  /* 0x0000001100097224 */ /* 0x040fe200078e020c */
[C---:B------:R-:W-:Y:S01]  /*0a60*/  ISETP.GT.U32.AND P3, PT, R0.reuse, R8, PT ;  /* 0x000000080000720c */ /* 0x040fe20003f64070 */
[----:B------:R-:W-:Y:S01]  /*0a70*/  IMAD.HI.U32 R4, R11, R14, RZ ;  /* 0x0000000e0b047227 */ /* 0x000fe200078e00ff */
[----:B------:R-:W-:-:S02]  /*0a80*/  ISETP.GT.U32.AND P4, PT, R0, R5, PT ;  /* 0x000000050000720c */ /* 0x000fc40003f84070 */
[----:B------:R-:W-:Y:S01]  /*0a90*/  LOP3.LUT R35, R13, 0x54, RZ, 0xfc, !PT ;  /* 0x000000540d237812 */ /* 0x000fe200078efcff */
[--C-:B------:R-:W-:Y:S01]  /*0aa0*/  @!P2 IMAD.IADD R6, R6, 0x1, -R0.reuse ;  /* 0x000000010606a824 */ /* 0x100fe200078e0a00 */
[----:B------:R-:W-:Y:S01]  /*0ab0*/  ISETP.GT.U32.AND P2, PT, R0, R9, PT ;  /* 0x000000090000720c */ /* 0x000fe20003f44070 */
[----:B------:R-:W-:Y:S01]  /*0ac0*/  IMAD.HI.U32 R10, R11, R16, RZ ;  /* 0x000000100b0a7227 */ /* 0x000fe200078e00ff */
[C---:B------:R-:W-:Y:S02]  /*0ad0*/  LOP3.LUT R37, R13.reuse, 0x58, RZ, 0xfc, !PT ;  /* 0x000000580d257812 */ /* 0x040fe400078efcff */
[----:B------:R-:W-:Y:S01]  /*0ae0*/  LOP3.LUT R38, R13, 0x5c, RZ, 0xfc, !PT ;  /* 0x0000005c0d267812 */ /* 0x000fe200078efcff */
[--C-:B------:R-:W-:Y:S01]  /*0af0*/  @!P0 IMAD.IADD R7, R7, 0x1, -R0.reuse ;  /* 0x0000000107078824 */ /* 0x100fe200078e0a00 */
[----:B------:R-:W-:Y:S01]  /*0b00*/  ISETP.GE.AND P0, PT, R18, RZ, PT ;  /* 0x000000ff1200720c */ /* 0x000fe20003f06270 */
[----:B------:R-:W-:Y:S01]  /*0b10*/  @!P3 IMAD.IADD R8, R8, 0x1, -R0 ;  /* 0x000000010808b824 */ /* 0x000fe200078e0a00 */
[C---:B------:R-:W-:Y:S01]  /*0b20*/  ISETP.GE.AND P3, PT, R13.reuse, RZ, PT ;  /* 0x000000ff0d00720c */ /* 0x040fe20003f66270 */
[----:B------:R-:W-:Y:S01]  /*0b30*/  IMAD.MOV R17, RZ, RZ, -R4 ;  /* 0x000000ffff117224 */ /* 0x000fe200078e0a04 */
[----:B------:R-:W-:Y:S01]  /*0b40*/  LOP3.LUT R39, R13, 0x60, RZ, 0xfc, !PT ;  /* 0x000000600d277812 */ /* 0x000fe200078efcff */
[--C-:B------:R-:W-:Y:S01]  /*0b50*/  @!P6 IMAD.IADD R15, R15, 0x1, -R0.reuse ;  /* 0x000000010f0fe824 */ /* 0x100fe200078e0a00 */
[C---:B------:R-:W-:Y:S01]  /*0b60*/  ISETP.GT.U32.AND P6, PT, R0.reuse, R6, PT ;  /* 0x000000060000720c */ /* 0x040fe20003fc4070 */
[--C-:B------:R-:W-:Y:S01]  /*0b70*/  @!P2 IMAD.IADD R9, R9, 0x1, -R0.reuse ;  /* 0x000000010909a824 */ /* 0x100fe200078e0a00 */
[C---:B------:R-:W-:Y:S01]  /*0b80*/  ISETP.GT.U32.AND P2, PT, R0.reuse, R7, PT ;  /* 0x000000070000720c */ /* 0x040fe20003f44070 */
[----:B------:R-:W-:Y:S01]  /*0b90*/  @!P4 IMAD.IADD R5, R5, 0x1, -R0 ;  /* 0x000000010505c824 */ /* 0x000fe200078e0a00 */
[----:B------:R-:W-:Y:S01]  /*0ba0*/  ISETP.GE.AND P4, PT, R19, RZ, PT ;  /* 0x000000ff1300720c */ /* 0x000fe20003f86270 */
[----:B------:R-:W-:Y:S01]  /*0bb0*/  IMAD.MOV R19, RZ, RZ, -R10 ;  /* 0x000000ffff137224 */ /* 0x000fe200078e0a0a */
[C---:B------:R-:W-:Y:S01]  /*0bc0*/  LOP3.LUT R40, R13.reuse, 0x64, RZ, 0xfc, !PT ;  /* 0x000000640d287812 */ /* 0x040fe200078efcff */
[C---:B------:R-:W-:Y:S01]  /*0bd0*/  IMAD R10, R0.reuse, R17, R14 ;  /* 0x00000011000a7224 */ /* 0x040fe200078e020e */
[----:B------:R-:W-:Y:S01]  /*0be0*/  LOP3.LUT R17, R13, 0x1c, RZ, 0xfc, !PT ;  /* 0x0000001c0d117812 */ /* 0x000fe200078efcff */
[----:B------:R-:W-:Y:S01]  /*0bf0*/  @!P3 IMAD.MOV R5, RZ, RZ, -R5 ;  /* 0x000000ffff05b224 */ /* 0x000fe200078e0a05 */
[----:B------:R-:W-:Y:S01]  /*0c00*/  IABS R34, R39 ;  /* 0x0000002700227213 */ /* 0x000fe20000000000 */
[C---:B------:R-:W-:Y:S01]  /*0c10*/  IMAD R12, R0.reuse, R19, R16 ;  /* 0x00000013000c7224 */ /* 0x040fe200078e0210 */
[----:B------:R-:W-:Y:S01]  /*0c20*/  ISETP.GT.U32.AND P3, PT, R0, R10, PT ;  /* 0x0000000a0000720c */ /* 0x000fe20003f64070 */
[--C-:B------:R-:W-:Y:S01]  /*0c30*/  @!P6 IMAD.IADD R6, R6, 0x1, -R0.reuse ;  /* 0x000000010606e824 */ /* 0x100fe200078e0a00 */
[C---:B------:R-:W-:Y:S01]  /*0c40*/  ISETP.GT.U32.AND P6, PT, R0.reuse, R9, PT ;  /* 0x000000090000720c */ /* 0x040fe20003fc4070 */
[----:B------:R-:W-:Y:S01]  /*0c50*/  @!P2 IMAD.IADD R7, R7, 0x1, -R0 ;  /* 0x000000010707a824 */ /* 0x000fe200078e0a00 */
[----:B------:R-:W-:Y:S01]  /*0c60*/  IABS R16, R17 ;  /* 0x0000001100107213 */ /* 0x000fe20000000000 */
[----:B------:R-:W-:Y:S01]  /*0c70*/  IMAD.MOV.U32 R4, RZ, RZ, R15 ;  /* 0x000000ffff047224 */ /* 0x000fe200078e000f */
[----:B------:R-:W-:Y:S01]  /*0c80*/  ISETP.GT.U32.AND P2, PT, R0, R12, PT ;  /* 0x0000000c0000720c */ /* 0x000fe20003f44070 */
[----:B------:R-:W-:Y:S01]  /*0c90*/  @!P5 IMAD.MOV R6, RZ, RZ, -R6 ;  /* 0x000000ffff06d224 */ /* 0x000fe200078e0a06 */
[----:B------:R-:W-:Y:S01]  /*0ca0*/  ISETP.GE.AND P5, PT, R20, RZ, PT ;  /* 0x000000ff1400720c */ /* 0x000fe20003fa6270 */
[----:B------:R-:W-:Y:S01]  /*0cb0*/  IMAD.HI.U32 R14, R11, R16, RZ ;  /* 0x000000100b0e7227 */ /* 0x000fe200078e00ff */
[----:B------:R-:W-:-:S02]  /*0cc0*/  LOP3.LUT R19, R13, 0x20, RZ, 0xfc, !PT ;  /* 0x000000200d137812 */ /* 0x000fc400078efcff */
[----:B------:R-:W-:Y:S01]  /*0cd0*/  IABS R36, R40 ;  /* 0x0000002800247213 */ /* 0x000fe20000000000 */
[----:B------:R-:W-:Y:S01]  /*0ce0*/  @!P4 IMAD.MOV R4, RZ, RZ, -R4 ;  /* 0x000000ffff04c224 */ /* 0x000fe200078e0a04 */
[----:B------:R-:W-:Y:S01]  /*0cf0*/  ISETP.GT.U32.AND P4, PT, R0, R8, PT ;  /* 0x000000080000720c */ /* 0x000fe20003f84070 */
[----:B------:R-:W-:Y:S01]  /*0d00*/  @!P3 IMAD.IADD R10, R10, 0x1, -R0 ;  /* 0x000000010a0ab824 */ /* 0x000fe200078e0a00 */
[----:B------:R-:W-:Y:S01]  /*0d10*/  ISETP.GE.AND P3, PT, R17, RZ, PT ;  /* 0x000000ff1100720c */ /* 0x000fe20003f66270 */
[----:B------:R-:W-:Y:S01]  /*0d20*/  IMAD.MOV R17, RZ, RZ, -R14 ;  /* 0x000000ffff117224 */ /* 0x000fe200078e0a0e */
[----:B------:R-:W-:Y:S01]  /*0d30*/  IABS R18, R19 ;  /* 0x0000001300127213 */ /* 0x000fe20000000000 */
[--C-:B------:R-:W-:Y:S01]  /*0d40*/  @!P6 IMAD.IADD R9, R9, 0x1, -R0.reuse ;  /* 0x000000010909e824 */ /* 0x100fe200078e0a00 */
[----:B------:R-:W-:Y:S01]  /*0d50*/  ISETP.GE.AND P6, PT, R22, RZ, PT ;  /* 0x000000ff1600720c */ /* 0x000fe20003fc6270 */
[----:B------:R-:W-:Y:S01]  /*0d60*/  @!P2 IMAD.IADD R12, R12, 0x1, -R0 ;  /* 0x000000010c0ca824 */ /* 0x000fe200078e0a00 */
[C---:B------:R-:W-:Y:S01]  /*0d70*/  ISETP.GT.U32.AND P2, PT, R0.reuse, R10, PT ;  /* 0x0000000a0000720c */ /* 0x040fe20003f44070 */
[C---:B------:R-:W-:Y:S01]  /*0d80*/  IMAD R14, R0.reuse, R17, R16 ;  /* 0x00000011000e7224 */ /* 0x040fe200078e0210 */
[----:B------:R-:W-:Y:S01]  /*0d90*/  LOP3.LUT R16, R13, 0x24, RZ, 0xfc, !PT ;  /* 0x000000240d107812 */ /* 0x000fe200078efcff */
[----:B------:R-:W-:Y:S01]  /*0da0*/  @!P1 IMAD.MOV R7, RZ, RZ, -R7 ;  /* 0x000000ffff079224 */ /* 0x000fe200078e0a07 */
[C---:B------:R-:W-:Y:S01]  /*0db0*/  ISETP.GT.U32.AND P1, PT, R0.reuse, R12, PT ;  /* 0x0000000c0000720c */ /* 0x040fe20003f24070 */
[----:B------:R-:W-:Y:S01]  /*0dc0*/  @!P5 IMAD.MOV R9, RZ, RZ, -R9 ;  /* 0x000000ffff09d224 */ /* 0x000fe200078e0a09 */
[----:B------:R-:W-:Y:S01]  /*0dd0*/  ISETP.GT.U32.AND P5, PT, R0, R14, PT ;  /* 0x0000000e0000720c */ /* 0x000fe20003fa4070 */
[----:B------:R-:W-:Y:S01]  /*0de0*/  IMAD.HI.U32 R15, R11, R18, RZ ;  /* 0x000000120b0f7227 */ /* 0x000fe200078e00ff */
[----:B------:R-:W-:-:S02]  /*0df0*/  LOP3.LUT R17, R13, 0x28, RZ, 0xfc, !PT ;  /* 0x000000280d117812 */ /* 0x000fc400078efcff */
[----:B------:R-:W-:Y:S01]  /*0e00*/  LOP3.LUT R22, R13, 0x2c, RZ, 0xfc, !PT ;  /* 0x0000002c0d167812 */ /* 0x000fe200078efcff */
[----:B------:R-:W-:Y:S01]  /*0e10*/  @!P4 IMAD.IADD R8, R8, 0x1, -R0 ;  /* 0x000000010808c824 */ /* 0x000fe200078e0a00 */
[----:B------:R-:W-:Y:S01]  /*0e20*/  ISETP.GE.AND P4, PT, R21, RZ, PT ;  /* 0x000000ff1500720c */ /* 0x000fe20003f86270 */
[----:B------:R-:W-:Y:S01]  /*0e30*/  IMAD.MOV R15, RZ, RZ, -R15 ;  /* 0x000000ffff0f7224 */ /* 0x000fe200078e0a0f */
[----:B------:R-:W-:Y:S01]  /*0e40*/  IABS R20, R17 ;  /* 0x0000001100147213 */ /* 0x000fe20000000000 */
[----:B------:R-:W-:Y:S01]  /*0e50*/  @!P0 IMAD.MOV R8, RZ, RZ, -R8 ;  /* 0x000000ffff088224 */ /* 0x000fe200078e0a08 */
[----:B------:R-:W-:Y:S01]  /*0e60*/  ISETP.GE.AND P0, PT, R19, RZ, PT ;  /* 0x000000ff1300720c */ /* 0x000fe20003f06270 */
[----:B------:R-:W-:Y:S01]  /*0e70*/  IMAD R15, R0, R15, R18 ;  /* 0x0000000f000f7224 */ /* 0x000fe200078e0212 */
[----:B------:R-:W-:Y:S01]  /*0e80*/  IABS R19, R16 ;  /* 0x0000001000137213 */ /* 0x000fe20000000000 */
[--C-:B------:R-:W-:Y:S01]  /*0e90*/  @!P2 IMAD.IADD R10, R10, 0x1, -R0.reuse ;  /* 0x000000010a0aa824 */ /* 0x100fe200078e0a00 */
[----:B------:R-:W-:Y:S01]  /*0ea0*/  ISETP.GE.AND P2, PT, R16, RZ, PT ;  /* 0x000000ff1000720c */ /* 0x000fe20003f46270 */
[--C-:B------:R-:W-:Y:S01]  /*0eb0*/  @!P1 IMAD.IADD R12, R12, 0x1, -R0.reuse ;  /* 0x000000010c0c9824 */ /* 0x100fe200078e0a00 */
[----:B------:R-:W-:Y:S01]  /*0ec0*/  ISETP.GT.U32.AND P1, PT, R0, R15, PT ;  /* 0x0000000f0000720c */ /* 0x000fe20003f24070 */
[----:B------:R-:W-:Y:S01]  /*0ed0*/  @!P5 IMAD.IADD R14, R14, 0x1, -R0 ;  /* 0x000000010e0ed824 */ /* 0x000fe200078e0a00 */
[----:B------:R-:W-:Y:S01]  /*0ee0*/  IABS R21, R22 ;  /* 0x0000001600157213 */ /* 0x000fe20000000000 */
[----:B------:R-:W-:Y:S01]  /*0ef0*/  @!P4 IMAD.MOV R10, RZ, RZ, -R10 ;  /* 0x000000ffff0ac224 */ /* 0x000fe200078e0a0a */
[----:B------:R-:W-:Y:S01]  /*0f00*/  ISETP.GE.AND P5, PT, R17, RZ, PT ;  /* 0x000000ff1100720c */ /* 0x000fe20003fa6270 */
[----:B------:R-:W-:Y:S01]  /*0f10*/  IMAD.HI.U32 R16, R11, R19, RZ ;  /* 0x000000130b107227 */ /* 0x000fe200078e00ff */
[----:B------:R-:W-:-:S02]  /*0f20*/  ISETP.GT.U32.AND P4, PT, R0, R14, PT ;  /* 0x0000000e0000720c */ /* 0x000fc40003f84070 */
[C---:B------:R-:W-:Y:S01]  /*0f30*/  LOP3.LUT R41, R13.reuse, 0x74, RZ, 0xfc, !PT ;  /* 0x000000740d297812 */ /* 0x040fe200078efcff */
[----:B------:R-:W-:Y:S01]  /*0f40*/  IMAD.MOV R16, RZ, RZ, -R16 ;  /* 0x000000ffff107224 */ /* 0x000fe200078e0a10 */
[----:B------:R-:W-:Y:S01]  /*0f50*/  LOP3.LUT R44, R13, 0x78, RZ, 0xfc, !PT ;  /* 0x000000780d2c7812 */ /* 0x000fe200078efcff */
[----:B------:R-:W-:Y:S01]  /*0f60*/  IMAD.HI.U32 R17, R11, R20, RZ ;  /* 0x000000140b117227 */ /* 0x000fe200078e00ff */
[C---:B------:R-:W-:Y:S02]  /*0f70*/  LOP3.LUT R45, R13.reuse, 0x7c, RZ, 0xfc, !PT ;  /* 0x0000007c0d2d7812 */ /* 0x040fe400078efcff */
[----:B------:R-:W-:Y:S01]  /*0f80*/  LOP3.LUT R46, R13, 0x80, RZ, 0xfc, !PT ;  /* 0x000000800d2e7812 */ /* 0x000fe200078efcff */
[--C-:B------:R-:W-:Y:S01]  /*0f90*/  @!P1 IMAD.IADD R15, R15, 0x1, -R0.reuse ;  /* 0x000000010f0f9824 */ /* 0x100fe200078e0a00 */
[----:B------:R-:W-:Y:S01]  /*0fa0*/  IABS R42, R45 ;  /* 0x0000002d002a7213 */ /* 0x000fe20000000000 */
[----:B------:R-:W-:Y:S01]  /*0fb0*/  IMAD R16, R0, R16, R19 ;  /* 0x0000001000107224 */ /* 0x000fe200078e0213 */
[----:B------:R-:W-:Y:S01]  /*0fc0*/  IABS R43, R46 ;  /* 0x0000002e002b7213 */ /* 0x000fe20000000000 */
[----:B------:R-:W-:Y:S01]  /*0fd0*/  @!P4 IMAD.IADD R14, R14, 0x1, -R0 ;  /* 0x000000010e0ec824 */ /* 0x000fe200078e0a00 */
[C---:B------:R-:W-:Y:S01]  /*0fe0*/  ISETP.GT.U32.AND P1, PT, R0.reuse, R15, PT ;  /* 0x0000000f0000720c */ /* 0x040fe20003f24070 */
[----:B------:R-:W-:Y:S01]  /*0ff0*/  IMAD.HI.U32 R18, R11, R21, RZ ;  /* 0x000000150b127227 */ /* 0x000fe200078e00ff */
[----:B------:R-:W-:-:S02]  /*1000*/  ISETP.GT.U32.AND P4, PT, R0, R16, PT ;  /* 0x000000100000720c */ /* 0x000fc40003f84070 */
[C---:B------:R-:W-:Y:S01]  /*1010*/  LOP3.LUT R47, R13.reuse, 0x88, RZ, 0xfc, !PT ;  /* 0x000000880d2f7812 */ /* 0x040fe200078efcff */
[----:B------:R-:W-:Y:S01]  /*1020*/  IMAD.MOV R17, RZ, RZ, -R17 ;  /* 0x000000ffff117224 */ /* 0x000fe200078e0a11 */
[C---:B------:R-:W-:Y:S01]  /*1030*/  LOP3.LUT R50, R13.reuse, 0x90, RZ, 0xfc, !PT ;  /* 0x000000900d327812 */ /* 0x040fe200078efcff */
[----:B------:R-:W-:Y:S01]  /*1040*/  IMAD.MOV R18, RZ, RZ, -R18 ;  /* 0x000000ffff127224 */ /* 0x000fe200078e0a12 */
[C---:B------:R-:W-:Y:S01]  /*1050*/  LOP3.LUT R49, R13.reuse, 0x8c, RZ, 0xfc, !PT ;  /* 0x0000008c0d317812 */ /* 0x040fe200078efcff */
[C---:B------:R-:W-:Y:S01]  /*1060*/  IMAD R17, R0.reuse, R17, R20 ;  /* 0x0000001100117224 */ /* 0x040fe200078e0214 */
[C---:B------:R-:W-:Y:S01]  /*1070*/  LOP3.LUT R51, R13.reuse, 0x94, RZ, 0xfc, !PT ;  /* 0x000000940d337812 */ /* 0x040fe200078efcff */
[----:B------:R-:W-:Y:S01]  /*1080*/  IMAD R18, R0, R18, R21 ;  /* 0x0000001200127224 */ /* 0x000fe200078e0215 */
[----:B------:R-:W-:Y:S01]  /*1090*/  LOP3.LUT R55, R13, 0xa0, RZ, 0xfc, !PT ;  /* 0x000000a00d377812 */ /* 0x000fe200078efcff */
[----:B------:R-:W-:Y:S01]  /*10a0*/  @!P6 IMAD.MOV R12, RZ, RZ, -R12 ;  /* 0x000000ffff0ce224 */ /* 0x000fe200078e0a0c */
[----:B------:R-:W-:Y:S01]  /*10b0*/  ISETP.GE.AND P6, PT, R22, RZ, PT ;  /* 0x000000ff1600720c */ /* 0x000fe20003fc6270 */
[--C-:B------:R-:W-:Y:S01]  /*10c0*/  @!P1 IMAD.IADD R15, R15, 0x1, -R0.reuse ;  /* 0x000000010f0f9824 */ /* 0x100fe200078e0a00 */
[----:B------:R-:W-:Y:S01]  /*10d0*/  LOP3.LUT R22, R13, 0x30, RZ, 0xfc, !PT ;  /* 0x000000300d167812 */ /* 0x000fe200078efcff */
[----:B------:R-:W-:Y:S01]  /*10e0*/  @!P4 IMAD.IADD R16, R16, 0x1, -R0 ;  /* 0x000000011010c824 */ /* 0x000fe200078e0a00 */
[C---:B------:R-:W-:Y:S01]  /*10f0*/  ISETP.GT.U32.AND P1, PT, R0.reuse, R17, PT ;  /* 0x000000110000720c */ /* 0x040fe20003f24070 */
[----:B------:R-:W-:Y:S01]  /*1100*/  @!P3 IMAD.MOV R14, RZ, RZ, -R14 ;  /* 0x000000ffff0eb224 */ /* 0x000fe200078e0a0e */
[----:B------:R-:W-:Y:S01]  /*1110*/  ISETP.GT.U32.AND P4, PT, R0, R18, PT ;  /* 0x000000120000720c */ /* 0x000fe20003f84070 */
[----:B------:R-:W-:Y:S01]  /*1120*/  IMAD.HI.U32 R21, R11, R26, RZ ;  /* 0x0000001a0b157227 */ /* 0x000fe200078e00ff */
[----:B------:R-:W-:-:S02]  /*1130*/  IABS R20, R22 ;  /* 0x0000001600147213 */ /* 0x000fc40000000000 */
[----:B------:R-:W-:Y:S01]  /*1140*/  ISETP.GT.U32.AND P3, PT, R0, R16, PT ;  /* 0x000000100000720c */ /* 0x000fe20003f64070 */
[----:B------:R-:W-:Y:S01]  /*1150*/  @!P0 IMAD.MOV R15, RZ, RZ, -R15 ;  /* 0x000000ffff0f8224 */ /* 0x000fe200078e0a0f */
[----:B------:R-:W-:Y:S01]  /*1160*/  ISETP.GE.AND P0, PT, R22, RZ, PT ;  /* 0x000000ff1600720c */ /* 0x000fe20003f06270 */
[----:B------:R-:W-:Y:S01]  /*1170*/  IMAD.HI.U32 R19, R11, R20, RZ ;  /* 0x000000140b137227 */ /* 0x000fe200078e00ff */
[----:B------:R-:W-:Y:S02]  /*1180*/  IABS R48, R51 ;  /* 0x0000003300307213 */ /* 0x000fe40000000000 */
[----:B------:R-:W-:Y:S01]  /*1190*/  IABS R52, R55 ;  /* 0x0000003700347213 */ /* 0x000fe20000000000 */
[--C-:B------:R-:W-:Y:S01]  /*11a0*/  @!P1 IMAD.IADD R17, R17, 0x1, -R0.reuse ;  /* 0x0000000111119824 */ /* 0x100fe200078e0a00 */
[C---:B------:R-:W-:Y:S01]  /*11b0*/  LOP3.LUT R56, R13.reuse, 0xa4, RZ, 0xfc, !PT ;  /* 0x000000a40d387812 */ /* 0x040fe200078efcff */
[----:B------:R-:W-:Y:S01]  /*11c0*/  IMAD.MOV R19, RZ, RZ, -R19 ;  /* 0x000000ffff137224 */ /* 0x000fe200078e0a13 */
[----:B------:R-:W-:Y:S01]  /*11d0*/  LOP3.LUT R58, R13, 0xa8, RZ, 0xfc, !PT ;  /* 0x000000a80d3a7812 */ /* 0x000fe200078efcff */
[----:B------:R-:W-:Y:S01]  /*11e0*/  @!P4 IMAD.IADD R18, R18, 0x1, -R0 ;  /* 0x000000011212c824 */ /* 0x000fe200078e0a00 */
[C---:B------:R-:W-:Y:S01]  /*11f0*/  ISETP.GT.U32.AND P1, PT, R0.reuse, R17, PT ;  /* 0x000000110000720c */ /* 0x040fe20003f24070 */
[----:B------:R-:W-:Y:S01]  /*1200*/  IMAD R19, R0, R19, R20 ;  /* 0x0000001300137224 */ /* 0x000fe200078e0214 */
[----:B------:R-:W-:Y:S01]  /*1210*/  IABS R53, R56 ;  /* 0x0000003800357213 */ /* 0x000fe20000000000 */
[----:B------:R-:W-:Y:S01]  /*1220*/  @!P3 IMAD.IADD R16, R16, 0x1, -R0 ;  /* 0x000000011010b824 */ /* 0x000fe200078e0a00 */
[C---:B------:R-:W-:Y:S01]  /*1230*/  ISETP.GT.U32.AND P4, PT, R0.reuse, R18, PT ;  /* 0x000000120000720c */ /* 0x040fe20003f84070 */
[----:B------:R-:W-:Y:S01]  /*1240*/  IMAD.HI.U32 R20, R11, R24, RZ ;  /* 0x000000180b147227 */ /* 0x000fe200078e00ff */
[----:B------:R-:W-:-:S02]  /*1250*/  ISETP.GT.U32.AND P3, PT, R0, R19, PT ;  /* 0x000000130000720c */ /* 0x000fc40003f64070 */
[----:B------:R-:W-:Y:S01]  /*1260*/  IABS R54, R58 ;  /* 0x0000003a00367213 */ /* 0x000fe20000000000 */
[----:B------:R-:W-:Y:S01]  /*1270*/  IMAD.HI.U32 R22, R11, R27, RZ ;  /* 0x0000001b0b167227 */ /* 0x000fe200078e00ff */
[C---:B------:R-:W-:Y:S02]  /*1280*/  LOP3.LUT R60, R13.reuse, 0xb4, RZ, 0xfc, !PT ;  /* 0x000000b40d3c7812 */ /* 0x040fe400078efcff */
[C---:B------:R-:W-:Y:S01]  /*1290*/  LOP3.LUT R61, R13.reuse, 0xb8, RZ, 0xfc, !PT ;  /* 0x000000b80d3d7812 */ /* 0x040fe200078efcff */
[----:B------:R-:W-:Y:S01]  /*12a0*/  IMAD.MOV R21, RZ, RZ, -R21 ;  /* 0x000000ffff157224 */ /* 0x000fe200078e0a15 */
[----:B------:R-:W-:Y:S01]  /*12b0*/  IABS R57, R60 ;  /* 0x0000003c00397213 */ /* 0x000fe20000000000 */
[----:B------:R-:W-:Y:S01]  /*12c0*/  IMAD.MOV R25, RZ, RZ, -R20 ;  /* 0x000000ffff197224 */ /* 0x000fe200078e0a14 */
[----:B------:R-:W-:Y:S01]  /*12d0*/  IABS R59, R61 ;  /* 0x0000003d003b7213 */ /* 0x000fe20000000000 */
[----:B------:R-:W-:Y:S01]  /*12e0*/  IMAD.MOV R22, RZ, RZ, -R22 ;  /* 0x000000ffff167224 */ /* 0x000fe200078e0a16 */
[C---:B------:R-:W-:Y:S01]  /*12f0*/  LOP3.LUT R66, R13.reuse, 0xcc, RZ, 0xfc, !PT ;  /* 0x000000cc0d427812 */ /* 0x040fe200078efcff */
[----:B------:R-:W-:Y:S01]  /*1300*/  IMAD R21, R0, R21, R26 ;  /* 0x0000001500157224 */ /* 0x000fe200078e021a */
[----:B------:R-:W-:Y:S01]  /*1310*/  LOP3.LUT R68, R13, 0xd0, RZ, 0xfc, !PT ;  /* 0x000000d00d447812 */ /* 0x000fe200078efcff */
[----:B------:R-:W-:Y:S01]  /*1320*/  @!P1 IMAD.IADD R17, R17, 0x1, -R0 ;  /* 0x0000000111119824 */ /* 0x000fe200078e0a00 */
[----:B------:R-:W-:Y:S01]  /*1330*/  ISETP.GE.AND P1, PT, R28, RZ, PT ;  /* 0x000000ff1c00720c */ /* 0x000fe20003f26270 */
[C---:B------:R-:W-:Y:S01]  /*1340*/  IMAD R20, R0.reuse, R25, R24 ;  /* 0x0000001900147224 */ /* 0x040fe200078e0218 */
[C---:B------:R-:W-:Y:S01]  /*1350*/  LOP3.LUT R28, R13.reuse, 0x40, RZ, 0xfc, !PT ;  /* 0x000000400d1c7812 */ /* 0x040fe200078efcff */
[----:B------:R-:W-:Y:S01]  /*1360*/  IMAD R22, R0, R22, R27 ;  /* 0x0000001600167224 */ /* 0x000fe200078e021b */
[----:B------:R-:W-:Y:S01]  /*1370*/  LOP3.LUT R27, R13, 0x44, RZ, 0xfc, !PT ;  /* 0x000000440d1b7812 */ /* 0x000fe200078efcff */
[--C-:B------:R-:W-:Y:S01]  /*1380*/  @!P4 IMAD.IADD R18, R18, 0x1, -R0.reuse ;  /* 0x000000011212c824 */ /* 0x100fe200078e0a00 */
[C---:B------:R-:W-:Y:S01]  /*1390*/  ISETP.GT.U32.AND P4, PT, R0.reuse, R21, PT ;  /* 0x000000150000720c */ /* 0x040fe20003f84070 */
[----:B------:R-:W-:Y:S01]  /*13a0*/  @!P3 IMAD.IADD R19, R19, 0x1, -R0 ;  /* 0x000000011313b824 */ /* 0x000fe200078e0a00 */
[C---:B------:R-:W-:Y:S01]  /*13b0*/  ISETP.GT.U32.AND P3, PT, R0.reuse, R20, PT ;  /* 0x000000140000720c */ /* 0x040fe20003f64070 */
[----:B------:R-:W-:Y:S01]  /*13c0*/  @!P6 IMAD.MOV R18, RZ, RZ, -R18 ;  /* 0x000000ffff12e224 */ /* 0x000fe200078e0a12 */
[C---:B------:R-:W-:Y:S01]  /*13d0*/  ISETP.GT.U32.AND P6, PT, R0.reuse, R22, PT ;  /* 0x000000160000720c */ /* 0x040fe20003fc4070 */
[----:B------:R-:W-:Y:S01]  /*13e0*/  @!P2 IMAD.MOV R16, RZ, RZ, -R16 ;  /* 0x000000ffff10a224 */ /* 0x000fe200078e0a10 */
[----:B------:R-:W-:Y:S01]  /*13f0*/  IABS R25, R28 ;  /* 0x0000001c00197213 */ /* 0x000fe20000000000 */
[----:B------:R-:W-:Y:S01]  /*1400*/  @!P5 IMAD.MOV R17, RZ, RZ, -R17 ;  /* 0x000000ffff11d224 */ /* 0x000fe200078e0a11 */
[----:B------:R-:W-:Y:S01]  /*1410*/  ISETP.GT.U32.AND P2, PT, R0, R19, PT ;  /* 0x000000130000720c */ /* 0x000fe20003f44070 */
[----:B------:R-:W-:Y:S01]  /*1420*/  IMAD R152, R152, 0x200, R147 ;  /* 0x0000020098987824 */ /* 0x000fe200078e0293 */
[----:B------:R-:W-:Y:S01]  /*1430*/  IABS R26, R27 ;  /* 0x0000001b001a7213 */ /* 0x000fe20000000000 */
[----:B------:R-:W-:Y:S01]  /*1440*/  IMAD.HI.U32 R24, R11, R25, RZ ;  /* 0x000000190b187227 */ /* 0x000fe200078e00ff */
[----:B------:R-:W-:-:S02]  /*1450*/  ISETP.GE.AND P5, PT, R29, RZ, PT ;  /* 0x000000ff1d00720c */ /* 0x000fc40003fa6270 */
[----:B------:R-:W-:Y:S01]  /*1460*/  LOP3.LUT R70, R13, 0xd4, RZ, 0xfc, !PT ;  /* 0x000000d40d467812 */ /* 0x000fe200078efcff */
[----:B------:R-:W-:Y:S01]  /*1470*/  @!P4 IMAD.IADD R21, R21, 0x1, -R0 ;  /* 0x000000011515c824 */ /* 0x000fe200078e0a00 */
[----:B------:R-:W-:Y:S01]  /*1480*/  IABS R65, R68 ;  /* 0x0000004400417213 */ /* 0x000fe20000000000 */
[----:B------:R-:W-:Y:S01]  /*1490*/  IMAD.MOV R24, RZ, RZ, -R24 ;  /* 0x000000ffff187224 */ /* 0x000fe200078e0a18 */
[----:B------:R-:W-:Y:S01]  /*14a0*/  LOP3.LUT R72, R13, 0xd8, RZ, 0xfc, !PT ;  /* 0x000000d80d487812 */ /* 0x000fe200078efcff */
[--C-:B------:R-:W-:Y:S01]  /*14b0*/  @!P3 IMAD.IADD R20, R20, 0x1, -R0.reuse ;  /* 0x000000011414b824 */ /* 0x100fe200078e0a00 */
[----:B------:R-:W-:Y:S01]  /*14c0*/  ISETP.GE.AND P3, PT, R28, RZ, PT ;  /* 0x000000ff1c00720c */ /* 0x000fe20003f66270 */
[----:B------:R-:W-:Y:S01]  /*14d0*/  @!P6 IMAD.IADD R22, R22, 0x1, -R0 ;  /* 0x000000011616e824 */ /* 0x000fe200078e0a00 */
[C---:B------:R-:W-:Y:S01]  /*14e0*/  ISETP.GT.U32.AND P6, PT, R0.reuse, R21, PT ;  /* 0x000000150000720c */ /* 0x040fe20003fc4070 */
[C---:B------:R-:W-:Y:S01]  /*14f0*/  IMAD R24, R0.reuse, R24, R25 ;  /* 0x0000001800187224 */ /* 0x040fe200078e0219 */
[----:B------:R-:W-:Y:S01]  /*1500*/  ISETP.GT.U32.AND P4, PT, R0, R20, PT ;  /* 0x000000140000720c */ /* 0x000fe20003f84070 */
[----:B------:R-:W-:Y:S01]  /*1510*/  IMAD.HI.U32 R25, R11, R26, RZ ;  /* 0x0000001a0b197227 */ /* 0x000fe200078e00ff */
[----:B------:R-:W-:-:S02]  /*1520*/  LOP3.LUT R28, R13, 0x48, RZ, 0xfc, !PT ;  /* 0x000000480d1c7812 */ /* 0x000fc400078efcff */
[----:B------:R-:W-:Y:S01]  /*1530*/  IABS R64, R72 ;  /* 0x0000004800407213 */ /* 0x000fe20000000000 */
[----:B------:R-:W-:Y:S01]  /*1540*/  IMAD.MOV R25, RZ, RZ, -R25 ;  /* 0x000000ffff197224 */ /* 0x000fe200078e0a19 */
[----:B------:R-:W-:Y:S01]  /*1550*/  IABS R29, R28 ;  /* 0x0000001c001d7213 */ /* 0x000fe20000000000 */
[----:B------:R-:W-:Y:S01]  /*1560*/  @!P2 IMAD.IADD R19, R19, 0x1, -R0 ;  /* 0x000000011313a824 */ /* 0x000fe200078e0a00 */
[----:B------:R-:W-:Y:S01]  /*1570*/  ISETP.GE.AND P2, PT, R30, RZ, PT ;  /* 0x000000ff1e00720c */ /* 0x000fe20003f46270 */
[C---:B------:R-:W-:Y:S01]  /*1580*/  IMAD R25, R0.reuse, R25, R26 ;  /* 0x0000001900197224 */ /* 0x040fe200078e021a */
[----:B------:R-:W-:Y:S01]  /*1590*/  IABS R30, R32 ;  /* 0x00000020001e7213 */ /* 0x000fe20000000000 */
[----:B------:R-:W-:Y:S01]  /*15a0*/  @!P0 IMAD.MOV R19, RZ, RZ, -R19 ;  /* 0x000000ffff138224 */ /* 0x000fe200078e0a13 */
[C---:B------:R-:W-:Y:S01]  /*15b0*/  ISETP.GT.U32.AND P0, PT, R0.reuse, R22, PT ;  /* 0x000000160000720c */ /* 0x040fe20003f04070 */
[--C-:B------:R-:W-:Y:S01]  /*15c0*/  @!P6 IMAD.IADD R21, R21, 0x1, -R0.reuse ;  /* 0x000000011515e824 */ /* 0x100fe200078e0a00 */
[----:B------:R-:W-:Y:S01]  /*15d0*/  ISETP.GT.U32.AND P6, PT, R0, R25, PT ;  /* 0x000000190000720c */ /* 0x000fe20003fc4070 */
[----:B------:R-:W-:Y:S01]  /*15e0*/  @!P4 IMAD.IADD R20, R20, 0x1, -R0 ;  /* 0x000000011414c824 */ /* 0x000fe200078e0a00 */
[----:B------:R-:W-:Y:S01]  /*15f0*/  ISETP.GT.U32.AND P4, PT, R0, R24, PT ;  /* 0x000000180000720c */ /* 0x000fe20003f84070 */
[----:B------:R-:W-:Y:S01]  /*1600*/  IMAD.HI.U32 R26, R11, R29, RZ ;  /* 0x0000001d0b1a7227 */ /* 0x000fe200078e00ff */
[----:B------:R-:W-:-:S02]  /*1610*/  LOP3.LUT R74, R13, 0xdc, RZ, 0xfc, !PT ;  /* 0x000000dc0d4a7812 */ /* 0x000fc400078efcff */
[----:B------:R-:W-:Y:S01]  /*1620*/  LOP3.LUT R76, R13, 0xe0, RZ, 0xfc, !PT ;  /* 0x000000e00d4c7812 */ /* 0x000fe200078efcff */
[----:B------:R-:W-:Y:S01]  /*1630*/  @!P1 IMAD.MOV R20, RZ, RZ, -R20 ;  /* 0x000000ffff149224 */ /* 0x000fe200078e0a14 */
[----:B------:R-:W-:Y:S01]  /*1640*/  IABS R69, R74 ;  /* 0x0000004a00457213 */ /* 0x000fe20000000000 */
[----:B------:R-:W-:Y:S01]  /*1650*/  IMAD.MOV R26, RZ, RZ, -R26 ;  /* 0x000000ffff1a7224 */ /* 0x000fe200078e0a1a */
[----:B------:R-:W-:Y:S01]  /*1660*/  IABS R71, R76 ;  /* 0x0000004c00477213 */ /* 0x000fe20000000000 */
[--C-:B------:R-:W-:Y:S01]  /*1670*/  @!P0 IMAD.IADD R22, R22, 0x1, -R0.reuse ;  /* 0x0000000116168824 */ /* 0x100fe200078e0a00 */
[----:B------:R-:W-:Y:S01]  /*1680*/  ISETP.GE.AND P0, PT, R27, RZ, PT ;  /* 0x000000ff1b00720c */ /* 0x000fe20003f06270 */
[----:B------:R-:W-:Y:S01]  /*1690*/  @!P6 IMAD.IADD R25, R25, 0x1, -R0 ;  /* 0x000000011919e824 */ /* 0x000fe200078e0a00 */
[----:B------:R-:W-:Y:S01]  /*16a0*/  LOP3.LUT R78, R13, 0xe4, RZ, 0xfc, !PT ;  /* 0x000000e40d4e7812 */ /* 0x000fe200078efcff */
[----:B------:R-:W-:Y:S01]  /*16b0*/  IMAD.HI.U32 R27, R11, R30, RZ ;  /* 0x0000001e0b1b7227 */ /* 0x000fe200078e00ff */
[----:B------:R-:W-:-:S02]  /*16c0*/  LOP3.LUT R80, R13, 0xe8, RZ, 0xfc, !PT ;  /* 0x000000e80d507812 */ /* 0x000fc400078efcff */
[----:B------:R-:W-:Y:S01]  /*16d0*/  ISETP.GT.U32.AND P6, PT, R0, R25, PT ;  /* 0x000000190000720c */ /* 0x000fe20003fc4070 */
[----:B------:R-:W-:Y:S01]  /*16e0*/  @!P4 IMAD.IADD R24, R24, 0x1, -R0 ;  /* 0x000000011818c824 */ /* 0x000fe200078e0a00 */
[----:B------:R-:W-:Y:S01]  /*16f0*/  ISETP.GE.AND P4, PT, R28, RZ, PT ;  /* 0x000000ff1c00720c */ /* 0x000fe20003f86270 */
[----:B------:R-:W-:Y:S01]  /*1700*/  IMAD.HI.U32 R28, R11, R31, RZ ;  /* 0x0000001f0b1c7227 */ /* 0x000fe200078e00ff */
[----:B------:R-:W-:Y:S02]  /*1710*/  IABS R73, R80 ;  /* 0x0000005000497213 */ /* 0x000fe40000000000 */
[C---:B------:R-:W-:Y:S01]  /*1720*/  ISETP.GT.U32.AND P1, PT, R0.reuse, R24, PT ;  /* 0x000000180000720c */ /* 0x040fe20003f24070 */
[----:B------:R-:W-:Y:S01]  /*1730*/  IMAD.MOV R27, RZ, RZ, -R27 ;  /* 0x000000ffff1b7224 */ /* 0x000fe200078e0a1b */
[C---:B------:R-:W-:Y:S01]  /*1740*/  LOP3.LUT R82, R13.reuse, 0xec, RZ, 0xfc, !PT ;  /* 0x000000ec0d527812 */ /* 0x040fe200078efcff */
[----:B------:R-:W-:Y:S01]  /*1750*/  IMAD.MOV R28, RZ, RZ, -R28 ;  /* 0x000000ffff1c7224 */ /* 0x000fe200078e0a1c */
[----:B------:R-:W-:Y:S01]  /*1760*/  LOP3.LUT R83, R13, 0xf0, RZ, 0xfc, !PT ;  /* 0x000000f00d537812 */ /* 0x000fe200078efcff */
[C---:B------:R-:W-:Y:S01]  /*1770*/  IMAD R27, R0.reuse, R27, R30 ;  /* 0x0000001b001b7224 */ /* 0x040fe200078e021e */
[----:B------:R-:W-:Y:S01]  /*1780*/  IABS R75, R82 ;  /* 0x00000052004b7213 */ /* 0x000fe20000000000 */
[C---:B------:R-:W-:Y:S01]  /*1790*/  IMAD R28, R0.reuse, R28, R31 ;  /* 0x0000001c001c7224 */ /* 0x040fe200078e021f */
[----:B------:R-:W-:Y:S01]  /*17a0*/  IABS R31, R35 ;  /* 0x00000023001f7213 */ /* 0x000fe20000000000 */
[----:B------:R-:W-:Y:S01]  /*17b0*/  @!P2 IMAD.MOV R22, RZ, RZ, -R22 ;  /* 0x000000ffff16a224 */ /* 0x000fe200078e0a16 */
[C---:B------:R-:W-:Y:S01]  /*17c0*/  ISETP.GT.U32.AND P2, PT, R0.reuse, R27, PT ;  /* 0x0000001b0000720c */ /* 0x040fe20003f44070 */
[C---:B------:R-:W-:Y:S01]  /*17d0*/  IMAD R26, R0.reuse, R26, R29 ;  /* 0x0000001a001a7224 */ /* 0x040fe200078e021d */
[----:B------:R-:W-:Y:S01]  /*17e0*/  IABS R77, R83 ;  /* 0x00000053004d7213 */ /* 0x000fe20000000000 */
[--C-:B------:R-:W-:Y:S01]  /*17f0*/  @!P6 IMAD.IADD R25, R25, 0x1, -R0.reuse ;  /* 0x000000011919e824 */ /* 0x100fe200078e0a00 */
[C---:B------:R-:W-:Y:S01]  /*1800*/  ISETP.GT.U32.AND P6, PT, R0.reuse, R28, PT ;  /* 0x0000001c0000720c */ /* 0x040fe20003fc4070 */
[----:B------:R-:W-:Y:S01]  /*1810*/  @!P5 IMAD.MOV R21, RZ, RZ, -R21 ;  /* 0x000000ffff15d224 */ /* 0x000fe200078e0a15 */
[----:B------:R-:W-:Y:S01]  /*1820*/  ISETP.GT.U32.AND P5, PT, R0, R26, PT ;  /* 0x0000001a0000720c */ /* 0x000fe20003fa4070 */
[----:B------:R-:W-:Y:S01]  /*1830*/  @!P1 IMAD.IADD R24, R24, 0x1, -R0 ;  /* 0x0000000118189824 */ /* 0x000fe200078e0a00 */
[----:B------:R-:W-:Y:S01]  /*1840*/  ISETP.GE.AND P1, PT, R32, RZ, PT ;  /* 0x000000ff2000720c */ /* 0x000fe20003f26270 */
[----:B------:R-:W-:Y:S01]  /*1850*/  IMAD.HI.U32 R29, R11, R31, RZ ;  /* 0x0000001f0b1d7227 */ /* 0x000fe200078e00ff */
[----:B------:R-:W-:-:S02]  /*1860*/  IABS R32, R37 ;  /* 0x0000002500207213 */ /* 0x000fc40000000000 */
[----:B------:R-:W-:Y:S01]  /*1870*/  LOP3.LUT R84, R13, 0xf4, RZ, 0xfc, !PT ;  /* 0x000000f40d547812 */ /* 0x000fe200078efcff */
[--C-:B------:R-:W-:Y:S02]  /*1880*/  @!P2 IMAD.IADD R27, R27, 0x1, -R0.reuse ;  /* 0x000000011b1ba824 */ /* 0x100fe400078e0a00 */
[----:B------:R-:W-:Y:S01]  /*1890*/  IMAD.MOV R29, RZ, RZ, -R29 ;  /* 0x000000ffff1d7224 */ /* 0x000fe200078e0a1d */
[----:B------:R-:W-:Y:S01]  /*18a0*/  IABS R79, R84 ;  /* 0x00000054004f7213 */ /* 0x000fe20000000000 */
[----:B------:R-:W-:Y:S01]  /*18b0*/  @!P6 IMAD.IADD R28, R28, 0x1, -R0 ;  /* 0x000000011c1ce824 */ /* 0x000fe200078e0a00 */
[----:B------:R-:W-:Y:S01]  /*18c0*/  ISETP.GT.U32.AND P6, PT, R0, R27, PT ;  /* 0x0000001b0000720c */ /* 0x000fe20003fc4070 */
[----:B------:R-:W-:-:S04]  /*18d0*/  IMAD.HI.U32 R30, R11, R32, RZ ;  /* 0x000000200b1e7227 */ /* 0x000fc800078e00ff */
[----:B------:R-:W-:Y:S01]  /*18e0*/  @!P5 IMAD.IADD R26, R26, 0x1, -R0 ;  /* 0x000000011a1ad824 */ /* 0x000fe200078e0a00 */
[----:B------:R-:W-:Y:S01]  /*18f0*/  ISETP.GE.AND P5, PT, R33, RZ, PT ;  /* 0x000000ff2100720c */ /* 0x000fe20003fa6270 */
[C---:B------:R-:W-:Y:S01]  /*1900*/  IMAD R29, R0.reuse, R29, R31 ;  /* 0x0000001d001d7224 */ /* 0x040fe200078e021f */
[----:B------:R-:W-:Y:S01]  /*1910*/  IABS R33, R38 ;  /* 0x0000002600217213 */ /* 0x000fe20000000000 */
[----:B------:R-:W-:Y:S01]  /*1920*/  IMAD.MOV R31, RZ, RZ, -R30 ;  /* 0x000000ffff1f7224 */ /* 0x000fe200078e0a1e */
[C---:B------:R-:W-:Y:S01]  /*1930*/  ISETP.GT.U32.AND P2, PT, R0.reuse, R26, PT ;  /* 0x0000001a0000720c */ /* 0x040fe20003f44070 */
[----:B------:R-:W-:Y:S01]  /*1940*/  @!P3 IMAD.MOV R24, RZ, RZ, -R24 ;  /* 0x000000ffff18b224 */ /* 0x000fe200078e0a18 */
[C---:B------:R-:W-:Y:S01]  /*1950*/  ISETP.GT.U32.AND P3, PT, R0.reuse, R28, PT ;  /* 0x0000001c0000720c */ /* 0x040fe20003f64070 */
[----:B------:R-:W-:Y:S02]  /*1960*/  IMAD R30, R0, R31, R32 ;  /* 0x0000001f001e7224 */ /* 0x000fe400078e0220 */
[----:B------:R-:W-:-:S02]  /*1970*/  @!P6 IMAD.IADD R27, R27, 0x1, -R0 ;  /* 0x000000011b1be824 */ /* 0x000fc400078e0a00 */
[----:B------:R-:W-:Y:S01]  /*1980*/  IMAD.HI.U32 R31, R11, R33, RZ ;  /* 0x000000210b1f7227 */ /* 0x000fe200078e00ff */
[----:B------:R-:W-:-:S03]  /*1990*/  ISETP.GT.U32.AND P6, PT, R0, R30, PT ;  /* 0x0000001e0000720c */ /* 0x000fc60003fc4070 */
[----:B------:R-:W-:Y:S02]  /*19a0*/  IMAD.MOV R31, RZ, RZ, -R31 ;  /* 0x000000ffff1f7224 */ /* 0x000fe400078e0a1f */
[----:B------:R-:W-:Y:S01]  /*19b0*/  @!P2 IMAD.IADD R26, R26, 0x1, -R0 ;  /* 0x000000011a1aa824 */ /* 0x000fe200078e0a00 */
[----:B------:R-:W-:Y:S01]  /*19c0*/  ISETP.GT.U32.AND P2, PT, R0, R29, PT ;  /* 0x0000001d0000720c */ /* 0x000fe20003f44070 */
[----:B------:R-:W-:-:S04]  /*19d0*/  IMAD.HI.U32 R32, R11, R34, RZ ;  /* 0x000000220b207227 */ /* 0x000fc800078e00ff */
[----:B------:R-:W-:Y:S02]  /*19e0*/  IMAD R31, R0, R31, R33 ;  /* 0x0000001f001f7224 */ /* 0x000fe400078e0221 */
[--C-:B------:R-:W-:Y:S02]  /*19f0*/  @!P6 IMAD.IADD R30, R30, 0x1, -R0.reuse ;  /* 0x000000011e1ee824 */ /* 0x100fe400078e0a00 */
[----:B------:R-:W-:Y:S01]  /*1a00*/  @!P3 IMAD.IADD R28, R28, 0x1, -R0 ;  /* 0x000000011c1cb824 */ /* 0x000fe200078e0a00 */
[----:B------:R-:W-:Y:S01]  /*1a10*/  ISETP.GE.AND P3, PT, R35, RZ, PT ;  /* 0x000000ff2300720c */ /* 0x000fe20003f66270 */
[----:B------:R-:W-:Y:S01]  /*1a20*/  IMAD.HI.U32 R33, R11, R36, RZ ;  /* 0x000000240b217227 */ /* 0x000fe200078e00ff */
[----:B------:R-:W-:-:S03]  /*1a30*/  ISETP.GT.U32.AND P6, PT, R0, R30, PT ;  /* 0x0000001e0000720c */ /* 0x000fc60003fc4070 */
[----:B------:R-:W-:Y:S01]  /*1a40*/  @!P2 IMAD.IADD R29, R29, 0x1, -R0 ;  /* 0x000000011d1da824 */ /* 0x000fe200078e0a00 */
[----:B------:R-:W-:Y:S01]  /*1a50*/  ISETP.GE.AND P2, PT, R37, RZ, PT ;  /* 0x000000ff2500720c */ /* 0x000fe20003f46270 */
[----:B------:R-:W-:Y:S02]  /*1a60*/  IMAD.MOV R35, RZ, RZ, -R32 ;  /* 0x000000ffff237224 */ /* 0x000fe400078e0a20 */
[----:B------:R-:W-:Y:S01]  /*1a70*/  @!P4 IMAD.MOV R26, RZ, RZ, -R26 ;  /* 0x000000ffff1ac224 */ /* 0x000fe200078e0a1a */
[C---:B------:R-:W-:Y:S01]  /*1a80*/  ISETP.GT.U32.AND P4, PT, R0.reuse, R31, PT ;  /* 0x0000001f0000720c */ /* 0x040fe20003f84070 */
[----:B------:R-:W-:Y:S02]  /*1a90*/  IMAD.MOV R33, RZ, RZ, -R33 ;  /* 0x000000ffff217224 */ /* 0x000fe400078e0a21 */
[C---:B------:R-:W-:Y:S01]  /*1aa0*/  IMAD R32, R0.reuse, R35, R34 ;  /* 0x0000002300207224 */ /* 0x040fe200078e0222 */
[C---:B------:R-:W-:Y:S01]  /*1ab0*/  LOP3.LUT R34, R13.reuse, 0x68, RZ, 0xfc, !PT ;  /* 0x000000680d227812 */ /* 0x040fe200078efcff */
[----:B------:R-:W-:Y:S01]  /*1ac0*/  @!P0 IMAD.MOV R25, RZ, RZ, -R25 ;  /* 0x000000ffff198224 */ /* 0x000fe200078e0a19 */
[----:B------:R-:W-:Y:S01]  /*1ad0*/  ISETP.GT.U32.AND P0, PT, R0, R29, PT ;  /* 0x0000001d0000720c */ /* 0x000fe20003f04070 */
[----:B------:R-:W-:Y:S01]  /*1ae0*/  @!P6 IMAD.IADD R30, R30, 0x1, -R0 ;  /* 0x000000011e1ee824 */ /* 0x000fe200078e0a00 */
[C---:B------:R-:W-:Y:S01]  /*1af0*/  ISETP.GT.U32.AND P6, PT, R0.reuse, R32, PT ;  /* 0x000000200000720c */ /* 0x040fe20003fc4070 */
[C---:B------:R-:W-:Y:S01]  /*1b00*/  IMAD R33, R0.reuse, R33, R36 ;  /* 0x0000002100217224 */ /* 0x040fe200078e0224 */
[----:B------:R-:W-:Y:S01]  /*1b10*/  IABS R35, R34 ;  /* 0x0000002200237213 */ /* 0x000fe20000000000 */
[----:B------:R-:W-:Y:S01]  /*1b20*/  @!P2 IMAD.MOV R30, RZ, RZ, -R30 ;  /* 0x000000ffff1ea224 */ /* 0x000fe200078e0a1e */
[----:B------:R-:W-:Y:S01]  /*1b30*/  LOP3.LUT R36, R13, 0x6c, RZ, 0xfc, !PT ;  /* 0x0000006c0d247812 */ /* 0x000fe200078efcff */
[----:B------:R-:W-:Y:S01]  /*1b40*/  @!P4 IMAD.IADD R31, R31, 0x1, -R0 ;  /* 0x000000011f1fc824 */ /* 0x000fe200078e0a00 */
[----:B------:R-:W-:Y:S01]  /*1b50*/  ISETP.GT.U32.AND P2, PT, R0, R33, PT ;  /* 0x000000210000720c */ /* 0x000fe20003f44070 */
[----:B------:R-:W-:Y:S01]  /*1b60*/  @!P1 IMAD.MOV R27, RZ, RZ, -R27 ;  /* 0x000000ffff1b9224 */ /* 0x000fe200078e0a1b */
[----:B------:R-:W-:Y:S01]  /*1b70*/  ISETP.GE.AND P1, PT, R38, RZ, PT ;  /* 0x000000ff2600720c */ /* 0x000fe20003f26270 */
[----:B------:R-:W-:Y:S01]  /*1b80*/  @!P5 IMAD.MOV R28, RZ, RZ, -R28 ;  /* 0x000000ffff1cd224 */ /* 0x000fe200078e0a1c */
[----:B------:R-:W-:Y:S01]  /*1b90*/  ISETP.GT.U32.AND P4, PT, R0, R31, PT ;  /* 0x0000001f0000720c */ /* 0x000fe20003f84070 */
[--C-:B------:R-:W-:Y:S01]  /*1ba0*/  @!P0 IMAD.IADD R29, R29, 0x1, -R0.reuse ;  /* 0x000000011d1d8824 */ /* 0x100fe200078e0a00 */
[----:B------:R-:W-:Y:S01]  /*1bb0*/  ISETP.GE.AND P5, PT, R39, RZ, PT ;  /* 0x000000ff2700720c */ /* 0x000fe20003fa6270 */
[----:B------:R-:W-:Y:S01]  /*1bc0*/  @!P6 IMAD.IADD R32, R32, 0x1, -R0 ;  /* 0x000000012020e824 */ /* 0x000fe200078e0a00 */
[----:B------:R-:W-:Y:S01]  /*1bd0*/  LOP3.LUT R39, R13, 0x70, RZ, 0xfc, !PT ;  /* 0x000000700d277812 */ /* 0x000fe200078efcff */
[----:B------:R-:W-:Y:S01]  /*1be0*/  @!P3 IMAD.MOV R29, RZ, RZ, -R29 ;  /* 0x000000ffff1db224 */ /* 0x000fe200078e0a1d */
[----:B------:R-:W-:Y:S01]  /*1bf0*/  ISETP.GE.AND P3, PT, R34, RZ, PT ;  /* 0x000000ff2200720c */ /* 0x000fe20003f66270 */
[----:B------:R-:W-:Y:S01]  /*1c00*/  IMAD.HI.U32 R34, R11, R35, RZ ;  /* 0x000000230b227227 */ /* 0x000fe200078e00ff */
[----:B------:R-:W-:-:S02]  /*1c10*/  ISETP.GT.U32.AND P6, PT, R0, R32, PT ;  /* 0x000000200000720c */ /* 0x000fc40003fc4070 */
[----:B------:R-:W-:Y:S01]  /*1c20*/  IABS R37, R36 ;  /* 0x0000002400257213 */ /* 0x000fe20000000000 */
[----:B------:R-:W-:Y:S01]  /*1c30*/  @!P2 IMAD.IADD R33, R33, 0x1, -R0 ;  /* 0x000000012121a824 */ /* 0x000fe200078e0a00 */
[----:B------:R-:W-:Y:S01]  /*1c40*/  IABS R38, R39 ;  /* 0x0000002700267213 */ /* 0x000fe20000000000 */
[----:B------:R-:W-:Y:S01]  /*1c50*/  IMAD.MOV R34, RZ, RZ, -R34 ;  /* 0x000000ffff227224 */ /* 0x000fe200078e0a22 */
[----:B------:R-:W-:Y:S01]  /*1c60*/  ISETP.GE.AND P0, PT, R40, RZ, PT ;  /* 0x000000ff2800720c */ /* 0x000fe20003f06270 */
[----:B------:R-:W-:Y:S01]  /*1c70*/  @!P4 IMAD.IADD R31, R31, 0x1, -R0 ;  /* 0x000000011f1fc824 */ /* 0x000fe200078e0a00 */
[C---:B------:R-:W-:Y:S01]  /*1c80*/  ISETP.GT.U32.AND P2, PT, R0.reuse, R33, PT ;  /* 0x000000210000720c */ /* 0x040fe20003f44070 */
[----:B------:R-:W-:Y:S01]  /*1c90*/  IMAD R34, R0, R34, R35 ;  /* 0x0000002200227224 */ /* 0x000fe200078e0223 */
[----:B------:R-:W-:Y:S01]  /*1ca0*/  ISETP.GE.AND P4, PT, R36, RZ, PT ;  /* 0x000000ff2400720c */ /* 0x000fe20003f86270 */
[----:B------:R-:W-:Y:S01]  /*1cb0*/  IMAD.HI.U32 R35, R11, R37, RZ ;  /* 0x000000250b237227 */ /* 0x000fe200078e00ff */
[----:B------:R-:W-:-:S03]  /*1cc0*/  IABS R40, R41 ;  /* 0x0000002900287213 */ /* 0x000fc60000000000 */
[----:B------:R-:W-:-:S04]  /*1cd0*/  IMAD.HI.U32 R36, R11, R38, RZ ;  /* 0x000000260b247227 */ /* 0x000fc800078e00ff */
[----:B------:R-:W-:Y:S01]  /*1ce0*/  @!P1 IMAD.MOV R31, RZ, RZ, -R31 ;  /* 0x000000ffff1f9224 */ /* 0x000fe200078e0a1f */
[----:B------:R-:W-:Y:S01]  /*1cf0*/  ISETP.GE.AND P1, PT, R39, RZ, PT ;  /* 0x000000ff2700720c */ /* 0x000fe20003f26270 */
[----:B------:R-:W-:Y:S02]  /*1d00*/  IMAD.MOV R35, RZ, RZ, -R35 ;  /* 0x000000ffff237224 */ /* 0x000fe400078e0a23 */
[----:B------:R-:W-:Y:S02]  /*1d10*/  IMAD.MOV R39, RZ, RZ, -R36 ;  /* 0x000000ffff277224 */ /* 0x000fe400078e0a24 */
[----:B------:R-:W-:Y:S01]  /*1d20*/  @!P6 IMAD.IADD R32, R32, 0x1, -R0 ;  /* 0x000000012020e824 */ /* 0x000fe200078e0a00 */
[C---:B------:R-:W-:Y:S01]  /*1d30*/  ISETP.GT.U32.AND P6, PT, R0.reuse, R34, PT ;  /* 0x000000220000720c */ /* 0x040fe20003fc4070 */
[C---:B------:R-:W-:Y:S02]  /*1d40*/  IMAD R35, R0.reuse, R35, R37 ;  /* 0x0000002300237224 */ /* 0x040fe400078e0225 */
[----:B------:R-:W-:-:S02]  /*1d50*/  IMAD R36, R0, R39, R38 ;  /* 0x0000002700247224 */ /* 0x000fc400078e0226 */
[----:B------:R-:W-:Y:S01]  /*1d60*/  @!P2 IMAD.IADD R33, R33, 0x1, -R0 ;  /* 0x000000012121a824 */ /* 0x000fe200078e0a00 */
[C---:B------:R-:W-:Y:S01]  /*1d70*/  ISETP.GT.U32.AND P2, PT, R0.reuse, R35, PT ;  /* 0x000000230000720c */ /* 0x040fe20003f44070 */
[----:B------:R-:W-:Y:S01]  /*1d80*/  @!P5 IMAD.MOV R32, RZ, RZ, -R32 ;  /* 0x000000ffff20d224 */ /* 0x000fe200078e0a20 */
[----:B------:R-:W-:Y:S01]  /*1d90*/  ISETP.GE.AND P5, PT, R41, RZ, PT ;  /* 0x000000ff2900720c */ /* 0x000fe20003fa6270 */
[----:B------:R-:W-:Y:S01]  /*1da0*/  @!P0 IMAD.MOV R33, RZ, RZ, -R33 ;  /* 0x000000ffff218224 */ /* 0x000fe200078e0a21 */
[----:B------:R-:W-:Y:S01]  /*1db0*/  ISETP.GT.U32.AND P0, PT, R0, R36, PT ;  /* 0x000000240000720c */ /* 0x000fe20003f04070 */
[----:B------:R-:W-:Y:S01]  /*1dc0*/  IMAD.HI.U32 R37, R11, R40, RZ ;  /* 0x000000280b257227 */ /* 0x000fe200078e00ff */
[----:B------:R-:W-:-:S03]  /*1dd0*/  IABS R41, R44 ;  /* 0x0000002c00297213 */ /* 0x000fc60000000000 */
[--C-:B------:R-:W-:Y:S02]  /*1de0*/  @!P6 IMAD.IADD R34, R34, 0x1, -R0.reuse ;  /* 0x000000012222e824 */ /* 0x100fe400078e0a00 */
[----:B------:R-:W-:Y:S02]  /*1df0*/  IMAD.MOV R37, RZ, RZ, -R37 ;  /* 0x000000ffff257224 */ /* 0x000fe400078e0a25 */
[----:B------:R-:W-:Y:S01]  /*1e00*/  @!P2 IMAD.IADD R35, R35, 0x1, -R0 ;  /* 0x000000012323a824 */ /* 0x000fe200078e0a00 */
[----:B------:R-:W-:Y:S01]  /*1e10*/  ISETP.GT.U32.AND P6, PT, R0, R34, PT ;  /* 0x000000220000720c */ /* 0x000fe20003fc4070 */
[----:B------:R-:W-:-:S03]  /*1e20*/  IMAD.HI.U32 R38, R11, R41, RZ ;  /* 0x000000290b267227 */ /* 0x000fc600078e00ff */
[----:B------:R-:W-:Y:S01]  /*1e30*/  ISETP.GT.U32.AND P2, PT, R0, R35, PT ;  /* 0x000000230000720c */ /* 0x000fe20003f44070 */
[----:B------:R-:W-:Y:S02]  /*1e40*/  @!P0 IMAD.IADD R36, R36, 0x1, -R0 ;  /* 0x0000000124248824 */ /* 0x000fe400078e0a00 */
[C---:B------:R-:W-:Y:S02]  /*1e50*/  IMAD R37, R0.reuse, R37, R40 ;  /* 0x0000002500257224 */ /* 0x040fe400078e0228 */
[----:B------:R-:W-:Y:S01]  /*1e60*/  IMAD.HI.U32 R39, R11, R42, RZ ;  /* 0x0000002a0b277227 */ /* 0x000fe200078e00ff */
[----:B------:R-:W-:-:S03]  /*1e70*/  ISETP.GT.U32.AND P0, PT, R0, R36, PT ;  /* 0x000000240000720c */ /* 0x000fc60003f04070 */
[----:B------:R-:W-:Y:S02]  /*1e80*/  IMAD.MOV R38, RZ, RZ, -R38 ;  /* 0x000000ffff267224 */ /* 0x000fe400078e0a26 */
[--C-:B------:R-:W-:Y:S01]  /*1e90*/  @!P6 IMAD.IADD R34, R34, 0x1, -R0.reuse ;  /* 0x000000012222e824 */ /* 0x100fe200078e0a00 */
[C---:B------:R-:W-:Y:S01]  /*1ea0*/  ISETP.GT.U32.AND P6, PT, R0.reuse, R37, PT ;  /* 0x000000250000720c */ /* 0x040fe20003fc4070 */
[----:B------:R-:W-:Y:S02]  /*1eb0*/  IMAD.MOV R39, RZ, RZ, -R39 ;  /* 0x000000ffff277224 */ /* 0x000fe400078e0a27 */
[C---:B------:R-:W-:Y:S01]  /*1ec0*/  IMAD R38, R0.reuse, R38, R41 ;  /* 0x0000002600267224 */ /* 0x040fe200078e0229 */
[----:B------:R-:W-:Y:S01]  /*1ed0*/  LOP3.LUT R41, R13, 0x84, RZ, 0xfc, !PT ;  /* 0x000000840d297812 */ /* 0x000fe200078efcff */
[----:B------:R-:W-:Y:S01]  /*1ee0*/  @!P2 IMAD.IADD R35, R35, 0x1, -R0 ;  /* 0x000000012323a824 */ /* 0x000fe200078e0a00 */
[----:B------:R-:W-:Y:S01]  /*1ef0*/  ISETP.GE.AND P2, PT, R45, RZ, PT ;  /* 0x000000ff2d00720c */ /* 0x000fe20003f46270 */
[----:B------:R-:W-:Y:S01]  /*1f00*/  IMAD R39, R0, R39, R42 ;  /* 0x0000002700277224 */ /* 0x000fe200078e022a */
[----:B------:R-:W-:Y:S01]  /*1f10*/  IABS R45, R49 ;  /* 0x00000031002d7213 */ /* 0x000fe20000000000 */
[----:B------:R-:W-:Y:S01]  /*1f20*/  @!P0 IMAD.IADD R36, R36, 0x1, -R0 ;  /* 0x0000000124248824 */ /* 0x000fe200078e0a00 */
[C---:B------:R-:W-:Y:S01]  /*1f30*/  ISETP.GT.U32.AND P0, PT, R0.reuse, R38, PT ;  /* 0x000000260000720c */ /* 0x040fe20003f04070 */
[----:B------:R-:W-:Y:S01]  /*1f40*/  @!P4 IMAD.MOV R35, RZ, RZ, -R35 ;  /* 0x000000ffff23c224 */ /* 0x000fe200078e0a23 */
[----:B------:R-:W-:Y:S01]  /*1f50*/  ISETP.GT.U32.AND P4, PT, R0, R39, PT ;  /* 0x000000270000720c */ /* 0x000fe20003f84070 */
[----:B------:R-:W-:-:S04]  /*1f60*/  IMAD.HI.U32 R40, R11, R43, RZ ;  /* 0x0000002b0b287227 */ /* 0x000fc800078e00ff */
[----:B------:R-:W-:Y:S02]  /*1f70*/  @!P6 IMAD.IADD R37, R37, 0x1, -R0 ;  /* 0x000000012525e824 */ /* 0x000fe400078e0a00 */
[----:B------:R-:W-:Y:S02]  /*1f80*/  IMAD.MOV R40, RZ, RZ, -R40 ;  /* 0x000000ffff287224 */ /* 0x000fe400078e0a28 */
[----:B------:R-:W-:Y:S01]  /*1f90*/  @!P3 IMAD.MOV R34, RZ, RZ, -R34 ;  /* 0x000000ffff22b224 */ /* 0x000fe200078e0a22 */
[C---:B------:R-:W-:Y:S01]  /*1fa0*/  ISETP.GT.U32.AND P6, PT, R0.reuse, R37, PT ;  /* 0x000000250000720c */ /* 0x040fe20003fc4070 */
[----:B------:R-:W-:Y:S01]  /*1fb0*/  IMAD R40, R0, R40, R43 ;  /* 0x0000002800287224 */ /* 0x000fe200078e022b */
[----:B------:R-:W-:Y:S01]  /*1fc0*/  IABS R43, R41 ;  /* 0x00000029002b7213 */ /* 0x000fe20000000000 */
[--C-:B------:R-:W-:Y:S01]  /*1fd0*/  @!P0 IMAD.IADD R38, R38, 0x1, -R0.reuse ;  /* 0x0000000126268824 */ /* 0x100fe200078e0a00 */
[----:B------:R-:W-:Y:S01]  /*1fe0*/  ISETP.GE.AND P0, PT, R41, RZ, PT ;  /* 0x000000ff2900720c */ /* 0x000fe20003f06270 */
[----:B------:R-:W-:Y:S01]  /*1ff0*/  @!P4 IMAD.IADD R39, R39, 0x1, -R0 ;  /* 0x000000012727c824 */ /* 0x000fe200078e0a00 */
[----:B------:R-:W-:Y:S01]  /*2000*/  ISETP.GE.AND P3, PT, R44, RZ, PT ;  /* 0x000000ff2c00720c */ /* 0x000fe20003f66270 */
[----:B------:R-:W-:Y:S01]  /*2010*/  IMAD.HI.U32 R41, R11, R43, RZ ;  /* 0x0000002b0b297227 */ /* 0x000fe200078e00ff */
[----:B------:R-:W-:-:S02]  /*2020*/  ISETP.GT.U32.AND P4, PT, R0, R38, PT ;  /* 0x000000260000720c */ /* 0x000fc40003f84070 */
[----:B------:R-:W-:Y:S01]  /*2030*/  IABS R44, R47 ;  /* 0x0000002f002c7213 */ /* 0x000fe20000000000 */
[----:B------:R-:W-:Y:S02]  /*2040*/  IMAD.MOV R41, RZ, RZ, -R41 ;  /* 0x000000ffff297224 */ /* 0x000fe400078e0a29 */
[----:B------:R-:W-:Y:S01]  /*2050*/  @!P6 IMAD.IADD R37, R37, 0x1, -R0 ;  /* 0x000000012525e824 */ /* 0x000fe200078e0a00 */
[C---:B------:R-:W-:Y:S01]  /*2060*/  ISETP.GT.U32.AND P6, PT, R0.reuse, R40, PT ;  /* 0x000000280000720c */ /* 0x040fe20003fc4070 */
[C---:B------:R-:W-:Y:S02]  /*2070*/  IMAD R41, R0.reuse, R41, R43 ;  /* 0x0000002900297224 */ /* 0x040fe400078e022b */
[----:B------:R-:W-:Y:S01]  /*2080*/  @!P5 IMAD.MOV R37, RZ, RZ, -R37 ;  /* 0x000000ffff25d224 */ /* 0x000fe200078e0a25 */
[----:B------:R-:W-:Y:S01]  /*2090*/  ISETP.GT.U32.AND P5, PT, R0, R39, PT ;  /* 0x000000270000720c */ /* 0x000fe20003fa4070 */
[----:B------:R-:W-:-:S04]  /*20a0*/  IMAD.HI.U32 R42, R11, R44, RZ ;  /* 0x0000002c0b2a7227 */ /* 0x000fc800078e00ff */
[----:B------:R-:W-:Y:S01]  /*20b0*/  @!P4 IMAD.IADD R38, R38, 0x1, -R0 ;  /* 0x000000012626c824 */ /* 0x000fe200078e0a00 */
[----:B------:R-:W-:Y:S01]  /*20c0*/  ISETP.GT.U32.AND P4, PT, R0, R41, PT ;  /* 0x000000290000720c */ /* 0x000fe20003f84070 */
[----:B------:R-:W-:Y:S02]  /*20d0*/  IMAD.MOV R43, RZ, RZ, -R42 ;  /* 0x000000ffff2b7224 */ /* 0x000fe400078e0a2a */
[----:B------:R-:W-:Y:S02]  /*20e0*/  @!P6 IMAD.IADD R40, R40, 0x1, -R0 ;  /* 0x000000012828e824 */ /* 0x000fe400078e0a00 */
[----:B------:R-:W-:Y:S01]  /*20f0*/  @!P1 IMAD.MOV R36, RZ, RZ, -R36 ;  /* 0x000000ffff249224 */ /* 0x000fe200078e0a24 */
[----:B------:R-:W-:Y:S01]  /*2100*/  ISETP.GE.AND P1, PT, R46, RZ, PT ;  /* 0x000000ff2e00720c */ /* 0x000fe20003f26270 */
[C---:B------:R-:W-:Y:S01]  /*2110*/  IMAD R42, R0.reuse, R43, R44 ;  /* 0x0000002b002a7224 */ /* 0x040fe200078e022c */
[C---:B------:R-:W-:Y:S01]  /*2120*/  ISETP.GT.U32.AND P6, PT, R0.reuse, R40, PT ;  /* 0x000000280000720c */ /* 0x040fe20003fc4070 */
[----:B------:R-:W-:Y:S01]  /*2130*/  @!P5 IMAD.IADD R39, R39, 0x1, -R0 ;  /* 0x000000012727d824 */ /* 0x000fe200078e0a00 */
[----:B------:R-:W-:Y:S01]  /*2140*/  IABS R46, R50 ;  /* 0x00000032002e7213 */ /* 0x000fe20000000000 */
[----:B------:R-:W-:Y:S01]  /*2150*/  IMAD.HI.U32 R43, R11, R45, RZ ;  /* 0x0000002d0b2b7227 */ /* 0x000fe200078e00ff */
[----:B------:R-:W-:-:S03]  /*2160*/  ISETP.GT.U32.AND P5, PT, R0, R42, PT ;  /* 0x0000002a0000720c */ /* 0x000fc60003fa4070 */
[----:B------:R-:W-:Y:S02]  /*2170*/  @!P4 IMAD.IADD R41, R41, 0x1, -R0 ;  /* 0x000000012929c824 */ /* 0x000fe400078e0a00 */
[----:B------:R-:W-:-:S03]  /*2180*/  IMAD.HI.U32 R44, R11, R46, RZ ;  /* 0x0000002e0b2c7227 */ /* 0x000fc600078e00ff */
[----:B------:R-:W-:Y:S01]  /*2190*/  ISETP.GT.U32.AND P4, PT, R0, R41, PT ;  /* 0x000000290000720c */ /* 0x000fe20003f84070 */
[----:B------:R-:W-:Y:S01]  /*21a0*/  @!P6 IMAD.IADD R40, R40, 0x1, -R0 ;  /* 0x000000012828e824 */ /* 0x000fe200078e0a00 */
[----:B------:R-:W-:Y:S01]  /*21b0*/  ISETP.GE.AND P6, PT, R47, RZ, PT ;  /* 0x000000ff2f00720c */ /* 0x000fe20003fc6270 */
[----:B------:R-:W-:Y:S02]  /*21c0*/  IMAD.MOV R47, RZ, RZ, -R44 ;  /* 0x000000ffff2f7224 */ /* 0x000fe400078e0a2c */
[----:B------:R-:W-:Y:S02]  /*21d0*/  @!P5 IMAD.IADD R42, R42, 0x1, -R0 ;  /* 0x000000012a2ad824 */ /* 0x000fe400078e0a00 */
[C---:B------:R-:W-:Y:S01]  /*21e0*/  IMAD R44, R0.reuse, R47, R46 ;  /* 0x0000002f002c7224 */ /* 0x040fe200078e022e */
[----:B------:R-:W-:Y:S01]  /*21f0*/  LOP3.LUT R46, R13, 0x98, RZ, 0xfc, !PT ;  /* 0x000000980d2e7812 */ /* 0x000fe200078efcff */
[----:B------:R-:W-:Y:S01]  /*2200*/  IMAD.MOV R43, RZ, RZ, -R43 ;  /* 0x000000ffff2b7224 */ /* 0x000fe200078e0a2b */
[C---:B------:R-:W-:Y:S01]  /*2210*/  ISETP.GT.U32.AND P5, PT, R0.reuse, R42, PT ;  /* 0x0000002a0000720c */ /* 0x040fe20003fa4070 */
[----:B------:R-:W-:Y:S01]  /*2220*/  @!P3 IMAD.MOV R38, RZ, RZ, -R38 ;  /* 0x000000ffff26b224 */ /* 0x000fe200078e0a26 */
[----:B------:R-:W-:Y:S01]  /*2230*/  ISETP.GE.AND P3, PT, R49, RZ, PT ;  /* 0x000000ff3100720c */ /* 0x000fe20003f66270 */
[----:B------:R-:W-:Y:S01]  /*2240*/  @!P4 IMAD.IADD R41, R41, 0x1, -R0 ;  /* 0x000000012929c824 */ /* 0x000fe200078e0a00 */
[----:B------:R-:W-:Y:S01]  /*2250*/  IABS R49, R46 ;  /* 0x0000002e00317213 */ /* 0x000fe20000000000 */
[C---:B------:R-:W-:Y:S01]  /*2260*/  IMAD R43, R0.reuse, R43, R45 ;  /* 0x0000002b002b7224 */ /* 0x040fe200078e022d */
[----:B------:R-:W-:Y:S01]  /*2270*/  LOP3.LUT R47, R13, 0x9c, RZ, 0xfc, !PT ;  /* 0x0000009c0d2f7812 */ /* 0x000fe200078efcff */
[----:B------:R-:W-:Y:S01]  /*2280*/  @!P0 IMAD.MOV R41, RZ, RZ, -R41 ;  /* 0x000000ffff298224 */ /* 0x000fe200078e0a29 */
[C---:B------:R-:W-:Y:S01]  /*2290*/  ISETP.GT.U32.AND P0, PT, R0.reuse, R44, PT ;  /* 0x0000002c0000720c */ /* 0x040fe20003f04070 */
[----:B------:R-:W-:Y:S01]  /*22a0*/  @!P2 IMAD.MOV R39, RZ, RZ, -R39 ;  /* 0x000000ffff27a224 */ /* 0x000fe200078e0a27 */
[----:B------:R-:W-:Y:S01]  /*22b0*/  ISETP.GT.U32.AND P2, PT, R0, R43, PT ;  /* 0x0000002b0000720c */ /* 0x000fe20003f44070 */
[----:B------:R-:W-:Y:S01]  /*22c0*/  IMAD.HI.U32 R45, R11, R48, RZ ;  /* 0x000000300b2d7227 */ /* 0x000fe200078e00ff */
[----:B------:R-:W-:-:S03]  /*22d0*/  ISETP.GE.AND P4, PT, R51, RZ, PT ;  /* 0x000000ff3300720c */ /* 0x000fc60003f86270 */
[----:B------:R-:W-:Y:S01]  /*22e0*/  @!P5 IMAD.IADD R42, R42, 0x1, -R0 ;  /* 0x000000012a2ad824 */ /* 0x000fe200078e0a00 */
[----:B------:R-:W-:Y:S01]  /*22f0*/  ISETP.GE.AND P5, PT, R46, RZ, PT ;  /* 0x000000ff2e00720c */ /* 0x000fe20003fa6270 */
[----:B------:R-:W-:Y:S02]  /*2300*/  IMAD.MOV R45, RZ, RZ, -R45 ;  /* 0x000000ffff2d7224 */ /* 0x000fe400078e0a2d */
[----:B------:R-:W-:-:S04]  /*2310*/  IMAD.HI.U32 R46, R11, R49, RZ ;  /* 0x000000310b2e7227 */ /* 0x000fc800078e00ff */
[----:B------:R-:W-:Y:S02]  /*2320*/  @!P0 IMAD.IADD R44, R44, 0x1, -R0 ;  /* 0x000000012c2c8824 */ /* 0x000fe400078e0a00 */
[C---:B------:R-:W-:Y:S02]  /*2330*/  IMAD R45, R0.reuse, R45, R48 ;  /* 0x0000002d002d7224 */ /* 0x040fe400078e0230 */
[----:B------:R-:W-:Y:S01]  /*2340*/  IMAD.MOV R48, RZ, RZ, -R46 ;  /* 0x000000ffff307224 */ /* 0x000fe200078e0a2e */
[----:B------:R-:W-:Y:S01]  /*2350*/  ISETP.GT.U32.AND P0, PT, R0, R44, PT ;  /* 0x0000002c0000720c */ /* 0x000fe20003f04070 */
[----:B------:R-:W-:Y:S01]  /*2360*/  @!P1 IMAD.MOV R40, RZ, RZ, -R40 ;  /* 0x000000ffff289224 */ /* 0x000fe200078e0a28 */
[----:B------:R-:W-:Y:S01]  /*2370*/  ISETP.GE.AND P1, PT, R50, RZ, PT ;  /* 0x000000ff3200720c */ /* 0x000fe20003f26270 */
[----:B------:R-:W-:Y:S01]  /*2380*/  @!P2 IMAD.IADD R43, R43, 0x1, -R0 ;  /* 0x000000012b2ba824 */ /* 0x000fe200078e0a00 */
[----:B------:R-:W-:Y:S01]  /*2390*/  IABS R50, R47 ;  /* 0x0000002f00327213 */ /* 0x000fe20000000000 */
[----:B------:R-:W-:Y:S01]  /*23a0*/  @!P6 IMAD.MOV R42, RZ, RZ, -R42 ;  /* 0x000000ffff2ae224 */ /* 0x000fe200078e0a2a */
[----:B------:R-:W-:Y:S01]  /*23b0*/  ISETP.GE.AND P6, PT, R47, RZ, PT ;  /* 0x000000ff2f00720c */ /* 0x000fe20003fc6270 */
[C---:B------:R-:W-:Y:S01]  /*23c0*/  IMAD R49, R0.reuse, R48, R49 ;  /* 0x0000003000317224 */ /* 0x040fe200078e0231 */
[----:B------:R-:W-:Y:S01]  /*23d0*/  ISETP.GT.U32.AND P2, PT, R0, R43, PT ;  /* 0x0000002b0000720c */ /* 0x000fe20003f44070 */
[----:B------:R-:W-:-:S04]  /*23e0*/  IMAD.HI.U32 R47, R11, R52, RZ ;  /* 0x000000340b2f7227 */ /* 0x000fc800078e00ff */
[----:B------:R-:W-:Y:S01]  /*23f0*/  @!P0 IMAD.IADD R44, R44, 0x1, -R0 ;  /* 0x000000012c2c8824 */ /* 0x000fe200078e0a00 */
[----:B------:R-:W-:Y:S01]  /*2400*/  ISETP.GT.U32.AND P0, PT, R0, R49, PT ;  /* 0x000000310000720c */ /* 0x000fe20003f04070 */
[----:B------:R-:W-:Y:S02]  /*2410*/  IMAD.MOV R47, RZ, RZ, -R47 ;  /* 0x000000ffff2f7224 */ /* 0x000fe400078e0a2f */
[----:B------:R-:W-:-:S04]  /*2420*/  IMAD.HI.U32 R48, R11, R53, RZ ;  /* 0x000000350b307227 */ /* 0x000fc800078e00ff */
[----:B------:R-:W-:Y:S01]  /*2430*/  IMAD R47, R0, R47, R52 ;  /* 0x0000002f002f7224 */ /* 0x000fe200078e0234 */
[----:B------:R-:W-:Y:S01]  /*2440*/  LOP3.LUT R52, R13, 0xac, RZ, 0xfc, !PT ;  /* 0x000000ac0d347812 */ /* 0x000fe200078efcff */
[----:B------:R-:W-:Y:S02]  /*2450*/  IMAD.MOV R48, RZ, RZ, -R48 ;  /* 0x000000ffff307224 */ /* 0x000fe400078e0a30 */
[----:B------:R-:W-:-:S04]  /*2460*/  IMAD.HI.U32 R46, R11, R50, RZ ;  /* 0x000000320b2e7227 */ /* 0x000fc800078e00ff */
[C---:B------:R-:W-:Y:S01]  /*2470*/  IMAD R48, R0.reuse, R48, R53 ;  /* 0x0000003000307224 */ /* 0x040fe200078e0235 */
[----:B------:R-:W-:Y:S01]  /*2480*/  IABS R53, R52 ;  /* 0x0000003400357213 */ /* 0x000fe20000000000 */
[----:B------:R-:W-:Y:S01]  /*2490*/  @!P1 IMAD.MOV R44, RZ, RZ, -R44 ;  /* 0x000000ffff2c9224 */ /* 0x000fe200078e0a2c */
[C---:B------:R-:W-:Y:S01]  /*24a0*/  ISETP.GT.U32.AND P1, PT, R0.reuse, R47, PT ;  /* 0x0000002f0000720c */ /* 0x040fe20003f24070 */
[----:B------:R-:W-:Y:S02]  /*24b0*/  IMAD.MOV R51, RZ, RZ, -R46 ;  /* 0x000000ffff337224 */ /* 0x000fe400078e0a2e */
[--C-:B------:R-:W-:Y:S01]  /*24c0*/  @!P2 IMAD.IADD R43, R43, 0x1, -R0.reuse ;  /* 0x000000012b2ba824 */ /* 0x100fe200078e0a00 */
[C---:B------:R-:W-:Y:S01]  /*24d0*/  ISETP.GT.U32.AND P2, PT, R0.reuse, R45, PT ;  /* 0x0000002d0000720c */ /* 0x040fe20003f44070 */
[----:B------:R-:W-:Y:S01]  /*24e0*/  @!P0 IMAD.IADD R49, R49, 0x1, -R0 ;  /* 0x0000000131318824 */ /* 0x000fe200078e0a00 */
[C---:B------:R-:W-:Y:S01]  /*24f0*/  ISETP.GT.U32.AND P0, PT, R0.reuse, R48, PT ;  /* 0x000000300000720c */ /* 0x040fe20003f04070 */
[----:B------:R-:W-:-:S02]  /*2500*/  IMAD R46, R0, R51, R50 ;  /* 0x00000033002e7224 */ /* 0x000fc400078e0232 */
[----:B------:R-:W-:Y:S01]  /*2510*/  IMAD.MOV.U32 R51, RZ, RZ, R54 ;  /* 0x000000ffff337224 */ /* 0x000fe200078e0036 */
[----:B------:R-:W-:Y:S01]  /*2520*/  LOP3.LUT R54, R13, 0xb0, RZ, 0xfc, !PT ;  /* 0x000000b00d367812 */ /* 0x000fe200078efcff */
[----:B------:R-:W-:Y:S01]  /*2530*/  @!P3 IMAD.MOV R43, RZ, RZ, -R43 ;  /* 0x000000ffff2bb224 */ /* 0x000fe200078e0a2b */
[----:B------:R-:W-:Y:S01]  /*2540*/  ISETP.GT.U32.AND P3, PT, R0, R46, PT ;  /* 0x0000002e0000720c */ /* 0x000fe20003f64070 */
[----:B------:R-:W-:-:S04]  /*2550*/  IMAD.HI.U32 R50, R11, R51, RZ ;  /* 0x000000330b327227 */ /* 0x000fc800078e00ff */
[----:B------:R-:W-:Y:S02]  /*2560*/  @!P1 IMAD.IADD R47, R47, 0x1, -R0 ;  /* 0x000000012f2f9824 */ /* 0x000fe400078e0a00 */
[----:B------:R-:W-:Y:S02]  /*2570*/  IMAD.MOV R50, RZ, RZ, -R50 ;  /* 0x000000ffff327224 */ /* 0x000fe400078e0a32 */
[--C-:B------:R-:W-:Y:S02]  /*2580*/  @!P2 IMAD.IADD R45, R45, 0x1, -R0.reuse ;  /* 0x000000012d2da824 */ /* 0x100fe400078e0a00 */
[----:B------:R-:W-:Y:S01]  /*2590*/  @!P0 IMAD.IADD R48, R48, 0x1, -R0 ;  /* 0x0000000130308824 */ /* 0x000fe200078e0a00 */
[C---:B------:R-:W-:Y:S01]  /*25a0*/  ISETP.GT.U32.AND P0, PT, R0.reuse, R47, PT ;  /* 0x0000002f0000720c */ /* 0x040fe20003f04070 */
[C---:B------:R-:W-:Y:S01]  /*25b0*/  IMAD R51, R0.reuse, R50, R51 ;  /* 0x0000003200337224 */ /* 0x040fe200078e0233 */
[----:B------:R-:W-:Y:S01]  /*25c0*/  ISETP.GT.U32.AND P2, PT, R0, R45, PT ;  /* 0x0000002d0000720c */ /* 0x000fe20003f44070 */
[----:B------:R-:W-:-:S04]  /*25d0*/  IMAD.HI.U32 R50, R11, R53, RZ ;  /* 0x000000350b327227 */ /* 0x000fc800078e00ff */
[----:B------:R-:W-:Y:S02]  /*25e0*/  IMAD.MOV R50, RZ, RZ, -R50 ;  /* 0x000000ffff327224 */ /* 0x000fe400078e0a32 */
[--C-:B------:R-:W-:Y:S01]  /*25f0*/  @!P3 IMAD.IADD R46, R46, 0x1, -R0.reuse ;  /* 0x000000012e2eb824 */ /* 0x100fe200078e0a00 */
[C---:B------:R-:W-:Y:S01]  /*2600*/  ISETP.GT.U32.AND P3, PT, R0.reuse, R49, PT ;  /* 0x000000310000720c */ /* 0x040fe20003f64070 */
[C---:B------:R-:W-:Y:S02]  /*2610*/  IMAD R53, R0.reuse, R50, R53 ;  /* 0x0000003200357224 */ /* 0x040fe400078e0235 */
[--C-:B------:R-:W-:Y:S01]  /*2620*/  @!P0 IMAD.IADD R47, R47, 0x1, -R0.reuse ;  /* 0x000000012f2f8824 */ /* 0x100fe200078e0a00 */
[C---:B------:R-:W-:Y:S01]  /*2630*/  ISETP.GT.U32.AND P1, PT, R0.reuse, R46, PT ;  /* 0x0000002e0000720c */ /* 0x040fe20003f24070 */
[--C-:B------:R-:W-:Y:S01]  /*2640*/  @!P2 IMAD.IADD R45, R45, 0x1, -R0.reuse ;  /* 0x000000012d2da824 */ /* 0x100fe200078e0a00 */
[----:B------:R-:W-:Y:S01]  /*2650*/  ISETP.GT.U32.AND P0, PT, R0, R53, PT ;  /* 0x000000350000720c */ /* 0x000fe20003f04070 */
[C---:B------:R-:W-:Y:S01]  /*2660*/  VIADD R154, R152.reuse, 0x80 ;  /* 0x00000080989a7836 */ /* 0x040fe20000000000 */
[----:B------:R-:W-:Y:S01]  /*2670*/  ISETP.GE.AND P2, PT, R55, RZ, PT ;  /* 0x000000ff3700720c */ /* 0x000fe20003f46270 */
[----:B------:R-:W-:Y:S01]  /*2680*/  @!P4 IMAD.MOV R45, RZ, RZ, -R45 ;  /* 0x000000ffff2dc224 */ /* 0x000fe200078e0a2d */
[----:B------:R-:W-:Y:S01]  /*2690*/  IABS R55, R54 ;  /* 0x0000003600377213 */ /* 0x000fe20000000000 */
[----:B------:R-:W-:Y:S01]  /*26a0*/  VIADD R156, R152, 0x100 ;  /* 0x00000100989c7836 */ /* 0x000fe20000000000 */
[C---:B------:R-:W-:Y:S01]  /*26b0*/  ISETP.GT.U32.AND P4, PT, R0.reuse, R48, PT ;  /* 0x000000300000720c */ /* 0x040fe20003f84070 */
[----:B------:R-:W-:Y:S01]  /*26c0*/  @!P3 IMAD.IADD R49, R49, 0x1, -R0 ;  /* 0x000000013131b824 */ /* 0x000fe200078e0a00 */
[----:B------:R-:W-:Y:S01]  /*26d0*/  ISETP.GT.U32.AND P3, PT, R0, R51, PT ;  /* 0x000000330000720c */ /* 0x000fe20003f64070 */
[----:B------:R-:W-:-:S04]  /*26e0*/  IMAD.HI.U32 R50, R11, R55, RZ ;  /* 0x000000370b327227 */ /* 0x000fc800078e00ff */
[--C-:B------:R-:W-:Y:S01]  /*26f0*/  @!P1 IMAD.IADD R46, R46, 0x1, -R0.reuse ;  /* 0x000000012e2e9824 */ /* 0x100fe200078e0a00 */
[----:B------:R-:W-:Y:S01]  /*2700*/  ISETP.GE.AND P1, PT, R56, RZ, PT ;  /* 0x000000ff3800720c */ /* 0x000fe20003f26270 */
[----:B------:R-:W-:Y:S01]  /*2710*/  @!P0 IMAD.IADD R53, R53, 0x1, -R0 ;  /* 0x0000000135358824 */ /* 0x000fe200078e0a00 */
[----:B------:R-:W-:Y:S01]  /*2720*/  LOP3.LUT R56, R13, 0xc0, RZ, 0xfc, !PT ;  /* 0x000000c00d387812 */ /* 0x000fe200078efcff */
[----:B------:R-:W-:Y:S02]  /*2730*/  IMAD.MOV R50, RZ, RZ, -R50 ;  /* 0x000000ffff327224 */ /* 0x000fe400078e0a32 */
[----:B------:R-:W-:Y:S01]  /*2740*/  @!P6 IMAD.MOV R46, RZ, RZ, -R46 ;  /* 0x000000ffff2ee224 */ /* 0x000fe200078e0a2e */
[C---:B------:R-:W-:Y:S01]  /*2750*/  ISETP.GT.U32.AND P6, PT, R0.reuse, R53, PT ;  /* 0x000000350000720c */ /* 0x040fe20003fc4070 */
[----:B------:R-:W-:Y:S02]  /*2760*/  IMAD R55, R0, R50, R55 ;  /* 0x0000003200377224 */ /* 0x000fe400078e0237 */
[----:B------:R-:W-:-:S04]  /*2770*/  IMAD.HI.U32 R50, R11, R57, RZ ;  /* 0x000000390b327227 */ /* 0x000fc800078e00ff */
[----:B------:R-:W-:Y:S02]  /*2780*/  IMAD.MOV R50, RZ, RZ, -R50 ;  /* 0x000000ffff327224 */ /* 0x000fe400078e0a32 */
[----:B------:R-:W-:Y:S01]  /*2790*/  @!P5 IMAD.MOV R49, RZ, RZ, -R49 ;  /* 0x000000ffff31d224 */ /* 0x000fe200078e0a31 */
[----:B------:R-:W-:Y:S01]  /*27a0*/  ISETP.GT.U32.AND P5, PT, R0, R55, PT ;  /* 0x000000370000720c */ /* 0x000fe20003fa4070 */
[--C-:B------:R-:W-:Y:S01]  /*27b0*/  @!P3 IMAD.IADD R51, R51, 0x1, -R0.reuse ;  /* 0x000000013333b824 */ /* 0x100fe200078e0a00 */
[----:B------:R-:W-:Y:S01]  /*27c0*/  ISETP.GE.AND P3, PT, R52, RZ, PT ;  /* 0x000000ff3400720c */ /* 0x000fe20003f66270 */
[C---:B------:R-:W-:Y:S01]  /*27d0*/  IMAD R57, R0.reuse, R50, R57 ;  /* 0x0000003200397224 */ /* 0x040fe200078e0239 */
[----:B------:R-:W-:Y:S01]  /*27e0*/  LOP3.LUT R50, R13, 0xbc, RZ, 0xfc, !PT ;  /* 0x000000bc0d327812 */ /* 0x000fe200078efcff */
[--C-:B------:R-:W-:Y:S01]  /*27f0*/  @!P6 IMAD.IADD R53, R53, 0x1, -R0.reuse ;  /* 0x000000013535e824 */ /* 0x100fe200078e0a00 */
[----:B------:R-:W-:Y:S01]  /*2800*/  ISETP.GT.U32.AND P0, PT, R0, R51, PT ;  /* 0x000000330000720c */ /* 0x000fe20003f04070 */
[----:B------:R-:W-:Y:S01]  /*2810*/  @!P4 IMAD.IADD R48, R48, 0x1, -R0 ;  /* 0x000000013030c824 */ /* 0x000fe200078e0a00 */
[----:B------:R-:W-:Y:S01]  /*2820*/  ISETP.GT.U32.AND P6, PT, R0, R57, PT ;  /* 0x000000390000720c */ /* 0x000fe20003fc4070 */
[----:B------:R-:W-:Y:S01]  /*2830*/  IMAD.HI.U32 R52, R11, R59, RZ ;  /* 0x0000003b0b347227 */ /* 0x000fe200078e00ff */
[----:B------:R-:W-:-:S02]  /*2840*/  ISETP.GE.AND P4, PT, R58, RZ, PT ;  /* 0x000000ff3a00720c */ /* 0x000fc40003f86270 */
[----:B------:R-:W-:Y:S01]  /*2850*/  IABS R58, R56 ;  /* 0x00000038003a7213 */ /* 0x000fe20000000000 */
[----:B------:R-:W-:Y:S02]  /*2860*/  @!P5 IMAD.IADD R55, R55, 0x1, -R0 ;  /* 0x000000013737d824 */ /* 0x000fe400078e0a00 */
[----:B------:R-:W-:Y:S01]  /*2870*/  @!P2 IMAD.MOV R47, RZ, RZ, -R47 ;  /* 0x000000ffff2fa224 */ /* 0x000fe200078e0a2f */
[----:B------:R-:W-:Y:S01]  /*2880*/  ISETP.GE.AND P2, PT, R54, RZ, PT ;  /* 0x000000ff3600720c */ /* 0x000fe20003f46270 */
[----:B------:R-:W-:Y:S01]  /*2890*/  IMAD.MOV R52, RZ, RZ, -R52 ;  /* 0x000000ffff347224 */ /* 0x000fe200078e0a34 */
[----:B------:R-:W-:Y:S01]  /*28a0*/  ISETP.GT.U32.AND P5, PT, R0, R55, PT ;  /* 0x000000370000720c */ /* 0x000fe20003fa4070 */
[--C-:B------:R-:W-:Y:S01]  /*28b0*/  @!P0 IMAD.IADD R51, R51, 0x1, -R0.reuse ;  /* 0x0000000133338824 */ /* 0x100fe200078e0a00 */
[----:B------:R-:W-:Y:S01]  /*28c0*/  ISETP.GE.AND P0, PT, R61, RZ, PT ;  /* 0x000000ff3d00720c */ /* 0x000fe20003f06270 */
[----:B------:R-:W-:Y:S01]  /*28d0*/  IMAD.MOV.U32 R54, RZ, RZ, R53 ;  /* 0x000000ffff367224 */ /* 0x000fe200078e0035 */
[----:B------:R-:W-:Y:S01]  /*28e0*/  IABS R53, R50 ;  /* 0x0000003200357213 */ /* 0x000fe20000000000 */
[----:B------:R-:W-:Y:S01]  /*28f0*/  @!P6 IMAD.IADD R57, R57, 0x1, -R0 ;  /* 0x000000013939e824 */ /* 0x000fe200078e0a00 */
[----:B------:R-:W-:Y:S01]  /*2900*/  ISETP.GE.AND P6, PT, R56, RZ, PT ;  /* 0x000000ff3800720c */ /* 0x000fe20003fc6270 */
[C---:B------:R-:W-:Y:S01]  /*2910*/  IMAD R59, R0.reuse, R52, R59 ;  /* 0x00000034003b7224 */ /* 0x040fe200078e023b */
[C---:B------:R-:W-:Y:S01]  /*2920*/  LOP3.LUT R61, R13.reuse, 0xc8, RZ, 0xfc, !PT ;  /* 0x000000c80d3d7812 */ /* 0x040fe200078efcff */
[----:B------:R-:W-:Y:S01]  /*2930*/  IMAD.MOV.U32 R52, RZ, RZ, R51 ;  /* 0x000000ffff347224 */ /* 0x000fe200078e0033 */
[----:B------:R-:W-:Y:S01]  /*2940*/  LOP3.LUT R51, R13, 0xc4, RZ, 0xfc, !PT ;  /* 0x000000c40d337812 */ /* 0x000fe200078efcff */
[----:B------:R-:W-:Y:S01]  /*2950*/  @!P3 IMAD.MOV R54, RZ, RZ, -R54 ;  /* 0x000000ffff36b224 */ /* 0x000fe200078e0a36 */
[----:B------:R-:W-:Y:S01]  /*2960*/  ISETP.GT.U32.AND P3, PT, R0, R57, PT ;  /* 0x000000390000720c */ /* 0x000fe20003f64070 */
[----:B------:R-:W-:Y:S01]  /*2970*/  @!P1 IMAD.MOV R48, RZ, RZ, -R48 ;  /* 0x000000ffff309224 */ /* 0x000fe200078e0a30 */
[----:B------:R-:W-:Y:S01]  /*2980*/  ISETP.GE.AND P1, PT, R60, RZ, PT ;  /* 0x000000ff3c00720c */ /* 0x000fe20003f26270 */
[----:B------:R-:W-:Y:S01]  /*2990*/  @!P4 IMAD.MOV R52, RZ, RZ, -R52 ;  /* 0x000000ffff34c224 */ /* 0x000fe200078e0a34 */
[----:B------:R-:W-:Y:S01]  /*29a0*/  ISETP.GE.AND P4, PT, R50, RZ, PT ;  /* 0x000000ff3200720c */ /* 0x000fe20003f86270 */
[----:B------:R-:W-:Y:S01]  /*29b0*/  IMAD.HI.U32 R50, R11, R53, RZ ;  /* 0x000000350b327227 */ /* 0x000fe200078e00ff */
[----:B------:R-:W-:-:S02]  /*29c0*/  IABS R60, R51 ;  /* 0x00000033003c7213 */ /* 0x000fc40000000000 */
[----:B------:R-:W-:Y:S01]  /*29d0*/  IABS R62, R61 ;  /* 0x0000003d003e7213 */ /* 0x000fe20000000000 */
[----:B------:R-:W-:Y:S01]  /*29e0*/  @!P5 IMAD.IADD R55, R55, 0x1, -R0 ;  /* 0x000000013737d824 */ /* 0x000fe200078e0a00 */
[----:B------:R-:W-:Y:S01]  /*29f0*/  ISETP.GE.AND P5, PT, R51, RZ, PT ;  /* 0x000000ff3300720c */ /* 0x000fe20003fa6270 */
[----:B------:R-:W-:-:S04]  /*2a00*/  IMAD.HI.U32 R51, R11, R58, RZ ;  /* 0x0000003a0b337227 */ /* 0x000fc800078e00ff */
[----:B------:R-:W-:Y:S02]  /*2a10*/  IMAD.MOV R50, RZ, RZ, -R50 ;  /* 0x000000ffff327224 */ /* 0x000fe400078e0a32 */
[----:B------:R-:W-:Y:S02]  /*2a20*/  IMAD.MOV.U32 R56, RZ, RZ, R55 ;  /* 0x000000ffff387224 */ /* 0x000fe400078e0037 */
[----:B------:R-:W-:Y:S02]  /*2a30*/  IMAD.MOV R55, RZ, RZ, -R51 ;  /* 0x000000ffff377224 */ /* 0x000fe400078e0a33 */
[----:B------:R-:W-:Y:S01]  /*2a40*/  @!P3 IMAD.IADD R57, R57, 0x1, -R0 ;  /* 0x000000013939b824 */ /* 0x000fe200078e0a00 */
[----:B------:R-:W-:Y:S01]  /*2a50*/  ISETP.GE.AND P3, PT, R61, RZ, PT ;  /* 0x000000ff3d00720c */ /* 0x000fe20003f66270 */
[C---:B------:R-:W-:Y:S02]  /*2a60*/  IMAD R51, R0.reuse, R50, R53 ;  /* 0x0000003200337224 */ /* 0x040fe400078e0235 */
[----:B------:R-:W-:Y:S01]  /*2a70*/  @!P2 IMAD.MOV R56, RZ, RZ, -R56 ;  /* 0x000000ffff38a224 */ /* 0x000fe200078e0a38 */
[C---:B------:R-:W-:Y:S01]  /*2a80*/  ISETP.GT.U32.AND P2, PT, R0.reuse, R59, PT ;  /* 0x0000003b0000720c */ /* 0x040fe20003f44070 */
[----:B------:R-:W-:Y:S01]  /*2a90*/  @!P1 IMAD.MOV R57, RZ, RZ, -R57 ;  /* 0x000000ffff399224 */ /* 0x000fe200078e0a39 */
[----:B------:R-:W-:Y:S01]  /*2aa0*/  ISETP.GT.U32.AND P1, PT, R0, R51, PT ;  /* 0x000000330000720c */ /* 0x000fe20003f24070 */
[----:B------:R-:W-:-:S04]  /*2ab0*/  IMAD.HI.U32 R50, R11, R60, RZ ;  /* 0x0000003c0b327227 */ /* 0x000fc800078e00ff */
[----:B------:R-:W-:Y:S02]  /*2ac0*/  IMAD R53, R0, R55, R58 ;  /* 0x0000003700357224 */ /* 0x000fe400078e023a */
[----:B------:R-:W-:-:S04]  /*2ad0*/  IMAD.HI.U32 R55, R11, R62, RZ ;  /* 0x0000003e0b377227 */ /* 0x000fc800078e00ff */
[--C-:B------:R-:W-:Y:S02]  /*2ae0*/  @!P2 IMAD.IADD R59, R59, 0x1, -R0.reuse ;  /* 0x000000013b3ba824 */ /* 0x100fe400078e0a00 */
[----:B------:R-:W-:Y:S02]  /*2af0*/  @!P1 IMAD.IADD R51, R51, 0x1, -R0 ;  /* 0x0000000133339824 */ /* 0x000fe400078e0a00 */
[----:B------:R-:W-:Y:S01]  /*2b00*/  IMAD.MOV R61, RZ, RZ, -R50 ;  /* 0x000000ffff3d7224 */ /* 0x000fe200078e0a32 */
[C---:B------:R-:W-:Y:S01]  /*2b10*/  ISETP.GT.U32.AND P2, PT, R0.reuse, R59, PT ;  /* 0x0000003b0000720c */ /* 0x040fe20003f44070 */
[----:B------:R-:W-:Y:S01]  /*2b20*/  IMAD.MOV R63, RZ, RZ, -R55 ;  /* 0x000000ffff3f7224 */ /* 0x000fe200078e0a37 */
[C---:B------:R-:W-:Y:S01]  /*2b30*/  ISETP.GT.U32.AND P1, PT, R0.reuse, R51, PT ;  /* 0x000000330000720c */ /* 0x040fe20003f24070 */
[C---:B------:R-:W-:Y:S01]  /*2b40*/  IMAD R55, R0.reuse, R61, R60 ;  /* 0x0000003d00377224 */ /* 0x040fe200078e023c */
[----:B------:R-:W-:Y:S01]  /*2b50*/  IABS R50, R66 ;  /* 0x0000004200327213 */ /* 0x000fe20000000000 */
[----:B------:R-:W-:Y:S01]  /*2b60*/  IMAD R61, R0, R63, R62 ;  /* 0x0000003f003d7224 */ /* 0x000fe200078e023e */
[----:B------:R-:W-:Y:S01]  /*2b70*/  IABS R62, R70 ;  /* 0x00000046003e7213 */ /* 0x000fe20000000000 */
[----:B------:R-:W-:-:S04]  /*2b80*/  IMAD.HI.U32 R58, R11, R65, RZ ;  /* 0x000000410b3a7227 */ /* 0x000fc800078e00ff */
[----:B------:R-:W-:Y:S02]  /*2b90*/  IMAD.MOV.U32 R63, RZ, RZ, R50 ;  /* 0x000000ffff3f7224 */ /* 0x000fe400078e0032 */
[--C-:B------:R-:W-:Y:S01]  /*2ba0*/  @!P2 IMAD.IADD R59, R59, 0x1, -R0.reuse ;  /* 0x000000013b3ba824 */ /* 0x100fe200078e0a00 */
[C---:B------:R-:W-:Y:S01]  /*2bb0*/  ISETP.GT.U32.AND P2, PT, R0.reuse, R53, PT ;  /* 0x000000350000720c */ /* 0x040fe20003f44070 */
[----:B------:R-:W-:Y:S01]  /*2bc0*/  @!P1 IMAD.IADD R51, R51, 0x1, -R0 ;  /* 0x0000000133339824 */ /* 0x000fe200078e0a00 */
[C---:B------:R-:W-:Y:S01]  /*2bd0*/  ISETP.GT.U32.AND P1, PT, R0.reuse, R55, PT ;  /* 0x000000370000720c */ /* 0x040fe20003f24070 */
[----:B------:R-:W-:Y:S01]  /*2be0*/  @!P0 IMAD.MOV R59, RZ, RZ, -R59 ;  /* 0x000000ffff3b8224 */ /* 0x000fe200078e0a3b */
[----:B------:R-:W-:Y:S01]  /*2bf0*/  ISETP.GT.U32.AND P0, PT, R0, R61, PT ;  /* 0x0000003d0000720c */ /* 0x000fe20003f04070 */
[----:B------:R-:W-:-:S04]  /*2c00*/  IMAD.HI.U32 R50, R11, R63, RZ ;  /* 0x0000003f0b327227 */ /* 0x000fc800078e00ff */
[----:B------:R-:W-:Y:S02]  /*2c10*/  IMAD.MOV R50, RZ, RZ, -R50 ;  /* 0x000000ffff327224 */ /* 0x000fe400078e0a32 */
[----:B------:R-:W-:Y:S02]  /*2c20*/  IMAD.MOV R58, RZ, RZ, -R58 ;  /* 0x000000ffff3a7224 */ /* 0x000fe400078e0a3a */
[----:B------:R-:W-:Y:S02]  /*2c30*/  IMAD R63, R0, R50, R63 ;  /* 0x00000032003f7224 */ /* 0x000fe400078e023f */
[----:B------:R-:W-:Y:S02]  /*2c40*/  @!P1 IMAD.IADD R55, R55, 0x1, -R0 ;  /* 0x0000000137379824 */ /* 0x000fe400078e0a00 */
[----:B------:R-:W-:-:S04]  /*2c50*/  IMAD.HI.U32 R50, R11, R62, RZ ;  /* 0x0000003e0b327227 */ /* 0x000fc800078e00ff */
[----:B------:R-:W-:Y:S01]  /*2c60*/  @!P0 IMAD.IADD R61, R61, 0x1, -R0 ;  /* 0x000000013d3d8824 */ /* 0x000fe200078e0a00 */
[----:B------:R-:W-:Y:S01]  /*2c70*/  ISETP.GT.U32.AND P0, PT, R0, R55, PT ;  /* 0x000000370000720c */ /* 0x000fe20003f04070 */
[----:B------:R-:W-:Y:S02]  /*2c80*/  IMAD.MOV R67, RZ, RZ, -R50 ;  /* 0x000000ffff437224 */ /* 0x000fe400078e0a32 */
[----:B------:R-:W-:-:S04]  /*2c90*/  IMAD.HI.U32 R60, R11, R64, RZ ;  /* 0x000000400b3c7227 */ /* 0x000fc800078e00ff */
[C---:B------:R-:W-:Y:S02]  /*2ca0*/  IMAD R65, R0.reuse, R58, R65 ;  /* 0x0000003a00417224 */ /* 0x040fe400078e0241 */
[----:B------:R-:W-:Y:S02]  /*2cb0*/  IMAD.MOV.U32 R58, RZ, RZ, R51 ;  /* 0x000000ffff3a7224 */ /* 0x000fe400078e0033 */
[C---:B------:R-:W-:Y:S02]  /*2cc0*/  IMAD R51, R0.reuse, R67, R62 ;  /* 0x0000004300337224 */ /* 0x040fe400078e023e */
[----:B------:R-:W-:Y:S02]  /*2cd0*/  IMAD.MOV R67, RZ, RZ, -R60 ;  /* 0x000000ffff437224 */ /* 0x000fe400078e0a3c */
[----:B------:R-:W-:Y:S01]  /*2ce0*/  IMAD.HI.U32 R50, R11, R69, RZ ;  /* 0x000000450b327227 */ /* 0x000fe200078e00ff */
[----:B------:R-:W-:-:S03]  /*2cf0*/  ISETP.GT.U32.AND P1, PT, R0, R51, PT ;  /* 0x000000330000720c */ /* 0x000fc60003f24070 */
[C---:B------:R-:W-:Y:S02]  /*2d00*/  IMAD R67, R0.reuse, R67, R64 ;  /* 0x0000004300437224 */ /* 0x040fe400078e0240 */
[----:B------:R-:W-:Y:S02]  /*2d10*/  @!P2 IMAD.IADD R53, R53, 0x1, -R0 ;  /* 0x000000013535a824 */ /* 0x000fe400078e0a00 */
[----:B------:R-:W-:Y:S02]  /*2d20*/  IMAD.MOV R50, RZ, RZ, -R50 ;  /* 0x000000ffff327224 */ /* 0x000fe400078e0a32 */
[----:B------:R-:W-:Y:S01]  /*2d30*/  @!P0 IMAD.IADD R55, R55, 0x1, -R0 ;  /* 0x0000000137378824 */ /* 0x000fe200078e0a00 */
[C---:B------:R-:W-:Y:S01]  /*2d40*/  ISETP.GT.U32.AND P0, PT, R0.reuse, R67, PT ;  /* 0x000000430000720c */ /* 0x040fe20003f04070 */
[C---:B------:R-:W-:Y:S01]  /*2d50*/  IMAD R69, R0.reuse, R50, R69 ;  /* 0x0000003200457224 */ /* 0x040fe200078e0245 */
[----:B------:R-:W-:Y:S01]  /*2d60*/  ISETP.GT.U32.AND P2, PT, R0, R53, PT ;  /* 0x000000350000720c */ /* 0x000fe20003f44070 */
[----:B------:R-:W-:-:S04]  /*2d70*/  IMAD.HI.U32 R50, R11, R71, RZ ;  /* 0x000000470b327227 */ /* 0x000fc800078e00ff */
[----:B------:R-:W-:Y:S02]  /*2d80*/  IMAD.MOV R50, RZ, RZ, -R50 ;  /* 0x000000ffff327224 */ /* 0x000fe400078e0a32 */
[----:B------:R-:W-:Y:S02]  /*2d90*/  IMAD.MOV.U32 R62, RZ, RZ, R55 ;  /* 0x000000ffff3e7224 */ /* 0x000fe400078e0037 */
[C---:B------:R-:W-:Y:S02]  /*2da0*/  IMAD R71, R0.reuse, R50, R71 ;  /* 0x0000003200477224 */ /* 0x040fe400078e0247 */
[--C-:B------:R-:W-:Y:S02]  /*2db0*/  @!P0 IMAD.IADD R67, R67, 0x1, -R0.reuse ;  /* 0x0000000143438824 */ /* 0x100fe400078e0a00 */
[----:B------:R-:W-:Y:S01]  /*2dc0*/  @!P2 IMAD.IADD R53, R53, 0x1, -R0 ;  /* 0x000000013535a824 */ /* 0x000fe200078e0a00 */
[C---:B------:R-:W-:Y:S01]  /*2dd0*/  ISETP.GT.U32.AND P0, PT, R0.reuse, R71, PT ;  /* 0x000000470000720c */ /* 0x040fe20003f04070 */
[----:B------:R-:W-:Y:S01]  /*2de0*/  @!P4 IMAD.MOV R58, RZ, RZ, -R58 ;  /* 0x000000ffff3ac224 */ /* 0x000fe200078e0a3a */
[C---:B------:R-:W-:Y:S01]  /*2df0*/  ISETP.GT.U32.AND P4, PT, R0.reuse, R63, PT ;  /* 0x0000003f0000720c */ /* 0x040fe20003f84070 */
[----:B------:R-:W-:Y:S01]  /*2e00*/  IMAD.MOV.U32 R60, RZ, RZ, R53 ;  /* 0x000000ffff3c7224 */ /* 0x000fe200078e0035 */
[----:B------:R-:W-:Y:S01]  /*2e10*/  IABS R53, R78 ;  /* 0x0000004e00357213 */ /* 0x000fe20000000000 */
[----:B------:R-:W-:Y:S01]  /*2e20*/  @!P1 IMAD.IADD R51, R51, 0x1, -R0 ;  /* 0x0000000133339824 */ /* 0x000fe200078e0a00 */
[C---:B------:R-:W-:Y:S01]  /*2e30*/  ISETP.GT.U32.AND P2, PT, R0.reuse, R65, PT ;  /* 0x000000410000720c */ /* 0x040fe20003f44070 */
[----:B------:R-:W-:Y:S01]  /*2e40*/  @!P5 IMAD.MOV R62, RZ, RZ, -R62 ;  /* 0x000000ffff3ed224 */ /* 0x000fe200078e0a3e */
[C---:B------:R-:W-:Y:S01]  /*2e50*/  ISETP.GT.U32.AND P5, PT, R0.reuse, R67, PT ;  /* 0x000000430000720c */ /* 0x040fe20003fa4070 */
[----:B------:R-:W-:Y:S01]  /*2e60*/  IMAD.HI.U32 R50, R11, R53, RZ ;  /* 0x000000350b327227 */ /* 0x000fe200078e00ff */
[----:B------:R-:W-:-:S03]  /*2e70*/  ISETP.GT.U32.AND P1, PT, R0, R51, PT ;  /* 0x000000330000720c */ /* 0x000fc60003f24070 */
        /* <DEDUP_REMOVED lines=11> */
[----:B------:R-:W-:Y:S02]  /*2f30*/  @!P0 IMAD.IADD R71, R71, 0x1, -R0 ;  /* 0x0000000147478824 */ /* 0x000fe400078e0a00 */
[----:B------:R-:W-:Y:S01]  /*2f40*/  IMAD.HI.U32 R50, R11, R75, RZ ;  /* 0x0000004b0b327227 */ /* 0x000fe200078e00ff */
[----:B------:R-:W-:-:S03]  /*2f50*/  ISETP.GT.U32.AND P0, PT, R0, R73, PT ;  /* 0x000000490000720c */ /* 0x000fc60003f04070 */
[----:B------:R-:W-:Y:S02]  /*2f60*/  IMAD.MOV R64, RZ, RZ, -R50 ;  /* 0x000000ffff407224 */ /* 0x000fe400078e0a32 */
[----:B------:R-:W-:-:S04]  /*2f70*/  IMAD.HI.U32 R50, R11, R77, RZ ;  /* 0x0000004d0b327227 */ /* 0x000fc800078e00ff */
[C---:B------:R-:W-:Y:S02]  /*2f80*/  IMAD R75, R0.reuse, R64, R75 ;  /* 0x00000040004b7224 */ /* 0x040fe400078e024b */
[----:B------:R-:W-:Y:S02]  /*2f90*/  IMAD.MOV R50, RZ, RZ, -R50 ;  /* 0x000000ffff327224 */ /* 0x000fe400078e0a32 */
[--C-:B------:R-:W-:Y:S01]  /*2fa0*/  @!P0 IMAD.IADD R73, R73, 0x1, -R0.reuse ;  /* 0x0000000149498824 */ /* 0x100fe200078e0a00 */
[C---:B------:R-:W-:Y:S01]  /*2fb0*/  ISETP.GT.U32.AND P0, PT, R0.reuse, R75, PT ;  /* 0x0000004b0000720c */ /* 0x040fe20003f04070 */
[--C-:B------:R-:W-:Y:S01]  /*2fc0*/  @!P5 IMAD.IADD R67, R67, 0x1, -R0.reuse ;  /* 0x000000014343d824 */ /* 0x100fe200078e0a00 */
[C---:B------:R-:W-:Y:S01]  /*2fd0*/  ISETP.GT.U32.AND P5, PT, R0.reuse, R55, PT ;  /* 0x000000370000720c */ /* 0x040fe20003fa4070 */
[----:B------:R-:W-:Y:S01]  /*2fe0*/  IMAD R77, R0, R50, R77 ;  /* 0x00000032004d7224 */ /* 0x000fe200078e024d */
[----:B------:R-:W-:Y:S01]  /*2ff0*/  IABS R50, R152 ;  /* 0x0000009800327213 */ /* 0x000fe20000000000 */
[----:B------:R-:W-:Y:S01]  /*3000*/  @!P1 IMAD.IADD R51, R51, 0x1, -R0 ;  /* 0x0000000133339824 */ /* 0x000fe200078e0a00 */
[----:B------:R-:W-:Y:S01]  /*3010*/  ISETP.GE.AND P1, PT, R70, RZ, PT ;  /* 0x000000ff4600720c */ /* 0x000fe20003f26270 */
[----:B------:R-:W-:Y:S01]  /*3020*/  @!P6 IMAD.MOV R60, RZ, RZ, -R60 ;  /* 0x000000ffff3ce224 */ /* 0x000fe200078e0a3c */
[----:B------:R-:W-:Y:S01]  /*3030*/  LOP3.LUT R70, R13, 0xf8, RZ, 0xfc, !PT ;  /* 0x000000f80d467812 */ /* 0x000fe200078efcff */
[--C-:B------:R-:W-:Y:S01]  /*3040*/  @!P4 IMAD.IADD R61, R61, 0x1, -R0.reuse ;  /* 0x000000013d3dc824 */ /* 0x100fe200078e0a00 */
[----:B------:R-:W-:Y:S01]  /*3050*/  ISETP.GT.U32.AND P6, PT, R0, R65, PT ;  /* 0x000000410000720c */ /* 0x000fe20003fc4070 */
[--C-:B------:R-:W-:Y:S01]  /*3060*/  @!P2 IMAD.IADD R63, R63, 0x1, -R0.reuse ;  /* 0x000000013f3fa824 */ /* 0x100fe200078e0a00 */
[----:B------:R-:W-:Y:S01]  /*3070*/  ISETP.GE.AND P4, PT, R66, RZ, PT ;  /* 0x000000ff4200720c */ /* 0x000fe20003f86270 */
[----:B------:R-:W-:Y:S01]  /*3080*/  @!P0 IMAD.IADD R75, R75, 0x1, -R0 ;  /* 0x000000014b4b8824 */ /* 0x000fe200078e0a00 */
[C---:B------:R-:W-:Y:S01]  /*3090*/  ISETP.GT.U32.AND P0, PT, R0.reuse, R77, PT ;  /* 0x0000004d0000720c */ /* 0x040fe20003f04070 */
[----:B------:R-:W-:Y:S01]  /*30a0*/  IMAD.HI.U32 R53, R11, R79, RZ ;  /* 0x0000004f0b357227 */ /* 0x000fe200078e00ff */
[----:B------:R-:W-:-:S02]  /*30b0*/  ISETP.GT.U32.AND P2, PT, R0, R69, PT ;  /* 0x000000450000720c */ /* 0x000fc40003f44070 */
[----:B------:R-:W-:Y:S01]  /*30c0*/  IABS R81, R70 ;  /* 0x0000004600517213 */ /* 0x000fe20000000000 */
[----:B------:R-:W-:Y:S01]  /*30d0*/  IMAD.MOV R53, RZ, RZ, -R53 ;  /* 0x000000ffff357224 */ /* 0x000fe200078e0a35 */
[----:B------:R-:W-:Y:S01]  /*30e0*/  IABS R66, R156 ;  /* 0x0000009c00427213 */ /* 0x000fe20000000000 */
[----:B------:R-:W-:Y:S01]  /*30f0*/  @!P5 IMAD.IADD R55, R55, 0x1, -R0 ;  /* 0x000000013737d824 */ /* 0x000fe200078e0a00 */
[----:B------:R-:W-:Y:S01]  /*3100*/  ISETP.GE.AND P5, PT, R74, RZ, PT ;  /* 0x000000ff4a00720c */ /* 0x000fe20003fa6270 */
[----:B------:R-:W-:-:S04]  /*3110*/  IMAD.HI.U32 R13, R11, R81, RZ ;  /* 0x000000510b0d7227 */ /* 0x000fc800078e00ff */
[----:B------:R-:W-:Y:S01]  /*3120*/  IMAD R79, R0, R53, R79 ;  /* 0x00000035004f7224 */ /* 0x000fe200078e024f */
[----:B------:R-:W-:Y:S01]  /*3130*/  IABS R53, R154 ;  /* 0x0000009a00357213 */ /* 0x000fe20000000000 */
[----:B------:R-:W-:-:S04]  /*3140*/  IMAD.HI.U32 R11, R3, R50, RZ ;  /* 0x00000032030b7227 */ /* 0x000fc800078e00ff */
[----:B------:R-:W-:Y:S02]  /*3150*/  IMAD.MOV R13, RZ, RZ, -R13 ;  /* 0x000000ffff0d7224 */ /* 0x000fe400078e0a0d */
[--C-:B------:R-:W-:Y:S01]  /*3160*/  @!P6 IMAD.IADD R65, R65, 0x1, -R0.reuse ;  /* 0x000000014141e824 */ /* 0x100fe200078e0a00 */
[----:B------:R-:W-:Y:S01]  /*3170*/  ISETP.GE.AND P6, PT, R68, RZ, PT ;  /* 0x000000ff4400720c */ /* 0x000fe20003fc6270 */
[--C-:B------:R-:W-:Y:S01]  /*3180*/  @!P0 IMAD.IADD R77, R77, 0x1, -R0.reuse ;  /* 0x000000014d4d8824 */ /* 0x100fe200078e0a00 */
[C---:B------:R-:W-:Y:S01]  /*3190*/  ISETP.GT.U32.AND P0, PT, R0.reuse, R55, PT ;  /* 0x000000370000720c */ /* 0x040fe20003f04070 */
[----:B------:R-:W-:Y:S01]  /*31a0*/  @!P3 IMAD.MOV R61, RZ, RZ, -R61 ;  /* 0x000000ffff3db224 */ /* 0x000fe200078e0a3d */
[----:B------:R-:W-:Y:S01]  /*31b0*/  ISETP.GT.U32.AND P3, PT, R0, R73, PT ;  /* 0x000000490000720c */ /* 0x000fe20003f64070 */
[----:B------:R-:W-:Y:S02]  /*31c0*/  IMAD.MOV.U32 R64, RZ, RZ, R51 ;  /* 0x000000ffff407224 */ /* 0x000fe400078e0033 */
[----:B------:R-:W-:-:S02]  /*31d0*/  @!P2 IMAD.IADD R69, R69, 0x1, -R0 ;  /* 0x000000014545a824 */ /* 0x000fc400078e0a00 */
[----:B------:R-:W-:Y:S02]  /*31e0*/  IMAD.MOV R11, RZ, RZ, -R11 ;  /* 0x000000ffff0b7224 */ /* 0x000fe400078e0a0b */
[----:B------:R-:W-:Y:S01]  /*31f0*/  @!P4 IMAD.MOV R63, RZ, RZ, -R63 ;  /* 0x000000ffff3fc224 */ /* 0x000fe200078e0a3f */
[C---:B------:R-:W-:Y:S01]  /*3200*/  ISETP.GT.U32.AND P4, PT, R0.reuse, R75, PT ;  /* 0x0000004b0000720c */ /* 0x040fe20003f84070 */
[C---:B------:R-:W-:Y:S01]  /*3210*/  IMAD R81, R0.reuse, R13, R81 ;  /* 0x0000000d00517224 */ /* 0x040fe200078e0251 */
[----:B------:R-:W-:Y:S01]  /*3220*/  ISETP.GT.U32.AND P2, PT, R0, R69, PT ;  /* 0x000000450000720c */ /* 0x000fe20003f44070 */
[----:B------:R-:W-:-:S04]  /*3230*/  IMAD.HI.U32 R13, R3, R53, RZ ;  /* 0x00000035030d7227 */ /* 0x000fc800078e00ff */
[----:B------:R-:W-:Y:S01]  /*3240*/  @!P1 IMAD.MOV R64, RZ, RZ, -R64 ;  /* 0x000000ffff409224 */ /* 0x000fe200078e0a40 */
[----:B------:R-:W-:Y:S01]  /*3250*/  ISETP.GT.U32.AND P1, PT, R0, R77, PT ;  /* 0x0000004d0000720c */ /* 0x000fe20003f24070 */
[----:B------:R-:W-:Y:S02]  /*3260*/  IMAD R11, R2, R11, R50 ;  /* 0x0000000b020b7224 */ /* 0x000fe400078e0232 */
[----:B------:R-:W-:-:S04]  /*3270*/  IMAD.HI.U32 R50, R3, R66, RZ ;  /* 0x0000004203327227 */ /* 0x000fc800078e00ff */
[----:B------:R-:W-:Y:S02]  /*3280*/  IMAD.MOV R13, RZ, RZ, -R13 ;  /* 0x000000ffff0d7224 */ /* 0x000fe400078e0a0d */
[----:B------:R-:W-:Y:S01]  /*3290*/  IMAD.MOV R51, RZ, RZ, -R50 ;  /* 0x000000ffff337224 */ /* 0x000fe200078e0a32 */
[----:B------:R-:W-:Y:S01]  /*32a0*/  SHF.R.U32.HI R50, RZ, 0x1, R86 ;  /* 0x00000001ff327819 */ /* 0x000fe20000011656 */
[----:B------:R-:W-:Y:S02]  /*32b0*/  IMAD R13, R2, R13, R53 ;  /* 0x0000000d020d7224 */ /* 0x000fe400078e0235 */
[----:B------:R-:W-:Y:S02]  /*32c0*/  VIADD R155, R152, 0x180 ;  /* 0x00000180989b7836 */ /* 0x000fe40000000000 */
[----:B------:R-:W-:Y:S01]  /*32d0*/  @!P6 IMAD.MOV R65, RZ, RZ, -R65 ;  /* 0x000000ffff41e224 */ /* 0x000fe200078e0a41 */
[C---:B------:R-:W-:Y:S01]  /*32e0*/  ISETP.GT.U32.AND P6, PT, R0.reuse, R79, PT ;  /* 0x0000004f0000720c */ /* 0x040fe20003fc4070 */
[----:B------:R-:W-:Y:S01]  /*32f0*/  @!P0 IMAD.IADD R55, R55, 0x1, -R0 ;  /* 0x0000000137378824 */ /* 0x000fe200078e0a00 */
[----:B------:R-:W-:Y:S01]  /*3300*/  ISETP.GT.U32.AND P0, PT, R0, R81, PT ;  /* 0x000000510000720c */ /* 0x000fe20003f04070 */
[C---:B------:R-:W-:Y:S01]  /*3310*/  IMAD R51, R2.reuse, R51, R66 ;  /* 0x0000003302337224 */ /* 0x040fe200078e0242 */
[----:B------:R-:W-:Y:S01]  /*3320*/  IABS R68, R155 ;  /* 0x0000009b00447213 */ /* 0x000fe20000000000 */
[--C-:B------:R-:W-:Y:S01]  /*3330*/  @!P3 IMAD.IADD R73, R73, 0x1, -R0.reuse ;  /* 0x000000014949b824 */ /* 0x100fe200078e0a00 */
[C---:B------:R-:W-:Y:S01]  /*3340*/  ISETP.GT.U32.AND P3, PT, R2.reuse, R11, PT ;  /* 0x0000000b0200720c */ /* 0x040fe20003f64070 */
[--C-:B------:R-:W-:Y:S01]  /*3350*/  @!P4 IMAD.IADD R75, R75, 0x1, -R0.reuse ;  /* 0x000000014b4bc824 */ /* 0x100fe200078e0a00 */
[C---:B------:R-:W-:Y:S01]  /*3360*/  ISETP.GT.U32.AND P4, PT, R2.reuse, R13, PT ;  /* 0x0000000d0200720c */ /* 0x040fe20003f84070 */
[--C-:B------:R-:W-:Y:S01]  /*3370*/  @!P1 IMAD.IADD R77, R77, 0x1, -R0.reuse ;  /* 0x000000014d4d9824 */ /* 0x100fe200078e0a00 */
[----:B------:R-:W-:Y:S01]  /*3380*/  ISETP.GT.U32.AND P1, PT, R2, R51, PT ;  /* 0x000000330200720c */ /* 0x000fe20003f24070 */
[----:B------:R-:W-:Y:S01]  /*3390*/  @!P2 IMAD.IADD R69, R69, 0x1, -R0 ;  /* 0x000000014545a824 */ /* 0x000fe200078e0a00 */
[----:B------:R-:W-:Y:S01]  /*33a0*/  ISETP.GE.AND P2, PT, R72, RZ, PT ;  /* 0x000000ff4800720c */ /* 0x000fe20003f46270 */
[----:B------:R-:W-:Y:S01]  /*33b0*/  IMAD.HI.U32 R3, R3, R68, RZ ;  /* 0x0000004403037227 */ /* 0x000fe200078e00ff */
[----:B------:R1:W-:Y:S03]  /*33c0*/  STL.64 [R1+0x1458], R154 ;  /* 0x0014589a01007387 */ /* 0x0003e60000100a00 */
[----:B------:R-:W-:-:S02]  /*33d0*/  IMAD.MOV R3, RZ, RZ, -R3 ;  /* 0x000000ffff037224 */ /* 0x000fc400078e0a03 */
[--C-:B------:R-:W-:Y:S02]  /*33e0*/  @!P6 IMAD.IADD R79, R79, 0x1, -R0.reuse ;  /* 0x000000014f4fe824 */ /* 0x100fe400078e0a00 */
[----:B------:R-:W-:Y:S01]  /*33f0*/  @!P0 IMAD.IADD R81, R81, 0x1, -R0 ;  /* 0x0000000151518824 */ /* 0x000fe200078e0a00 */
[----:B------:R-:W-:Y:S01]  /*3400*/  ISETP.GE.AND P0, PT, R76, RZ, PT ;  /* 0x000000ff4c00720c */ /* 0x000fe20003f06270 */
[--C-:B------:R-:W-:Y:S01]  /*3410*/  @!P3 IMAD.IADD R11, R11, 0x1, -R2.reuse ;  /* 0x000000010b0bb824 */ /* 0x100fe200078e0a02 */
[C---:B------:R-:W-:Y:S01]  /*3420*/  ISETP.GT.U32.AND P3, PT, R0.reuse, R79, PT ;  /* 0x0000004f0000720c */ /* 0x040fe20003f64070 */
[----:B------:R-:W-:Y:S01]  /*3430*/  @!P4 IMAD.IADD R13, R13, 0x1, -R2 ;  /* 0x000000010d0dc824 */ /* 0x000fe200078e0a02 */
[----:B------:R-:W-:Y:S01]  /*3440*/  ISETP.GT.U32.AND P4, PT, R0, R81, PT ;  /* 0x000000510000720c */ /* 0x000fe20003f84070 */
[C---:B------:R-:W-:Y:S02]  /*3450*/  IMAD R53, R2.reuse, R3, R68 ;  /* 0x0000000302357224 */ /* 0x040fe400078e0244 */
[----:B------:R-:W-:Y:S01]  /*3460*/  @!P1 IMAD.IADD R51, R51, 0x1, -R2 ;  /* 0x0000000133339824 */ /* 0x000fe200078e0a02 */
[C---:B------:R-:W-:Y:S01]  /*3470*/  ISETP.GT.U32.AND P1, PT, R2.reuse, R11, PT ;  /* 0x0000000b0200720c */ /* 0x040fe20003f24070 */
[----:B------:R-:W-:Y:S01]  /*3480*/  @!P2 IMAD.MOV R67, RZ, RZ, -R67 ;  /* 0x000000ffff43a224 */ /* 0x000fe200078e0a43 */
[C---:B------:R-:W-:Y:S01]  /*3490*/  ISETP.GT.U32.AND P2, PT, R2.reuse, R13, PT ;  /* 0x0000000d0200720c */ /* 0x040fe20003f44070 */
[----:B------:R-:W-:Y:S01]  /*34a0*/  @!P5 IMAD.MOV R69, RZ, RZ, -R69 ;  /* 0x000000ffff45d224 */ /* 0x000fe200078e0a45 */
[C---:B------:R-:W-:Y:S01]  /*34b0*/  ISETP.GT.U32.AND P6, PT, R2.reuse, R53, PT ;  /* 0x000000350200720c */ /* 0x040fe20003fc4070 */
[----:B------:R-:W-:Y:S01]  /*34c0*/  @!P0 IMAD.MOV R71, RZ, RZ, -R71 ;  /* 0x000000ffff478224 */ /* 0x000fe200078e0a47 */
[----:B------:R-:W-:Y:S01]  /*34d0*/  ISETP.GT.U32.AND P5, PT, R2, R51, PT ;  /* 0x000000330200720c */ /* 0x000fe20003fa4070 */
[--C-:B------:R-:W-:Y:S01]  /*34e0*/  @!P3 IMAD.IADD R79, R79, 0x1, -R0.reuse ;  /* 0x000000014f4fb824 */ /* 0x100fe200078e0a00 */
[----:B------:R-:W-:Y:S01]  /*34f0*/  ISETP.GE.AND P3, PT, R80, RZ, PT ;  /* 0x000000ff5000720c */ /* 0x000fe20003f66270 */
[----:B------:R-:W-:Y:S01]  /*3500*/  @!P4 IMAD.IADD R81, R81, 0x1, -R0 ;  /* 0x000000015151c824 */ /* 0x000fe200078e0a00 */
[----:B------:R-:W-:Y:S01]  /*3510*/  ISETP.GE.AND P4, PT, R82, RZ, PT ;  /* 0x000000ff5200720c */ /* 0x000fe20003f86270 */
[----:B------:R-:W-:-:S02]  /*3520*/  IMAD.SHL.U32 R3, R147, 0x4, RZ ;  /* 0x0000000493037824 */ /* 0x000fc400078e00ff */
[--C-:B------:R-:W-:Y:S01]  /*3530*/  @!P1 IMAD.IADD R11, R11, 0x1, -R2.reuse ;  /* 0x000000010b0b9824 */ /* 0x100fe200078e0a02 */
[----:B------:R-:W-:Y:S01]  /*3540*/  ISETP.GE.AND P1, PT, R83, RZ, PT ;  /* 0x000000ff5300720c */ /* 0x000fe20003f26270 */
[--C-:B------:R-:W-:Y:S01]  /*3550*/  @!P2 IMAD.IADD R13, R13, 0x1, -R2.reuse ;  /* 0x000000010d0da824 */ /* 0x100fe200078e0a02 */
[----:B------:R-:W-:Y:S01]  /*3560*/  ISETP.GE.AND P2, PT, R84, RZ, PT ;  /* 0x000000ff5400720c */ /* 0x000fe20003f46270 */
[--C-:B------:R-:W-:Y:S01]  /*3570*/  @!P6 IMAD.IADD R53, R53, 0x1, -R2.reuse ;  /* 0x000000013535e824 */ /* 0x100fe200078e0a02 */
[----:B------:R-:W-:Y:S01]  /*3580*/  ISETP.GE.AND P6, PT, R78, RZ, PT ;  /* 0x000000ff4e00720c */ /* 0x000fe20003fc6270 */
[----:B------:R-:W-:Y:S01]  /*3590*/  @!P5 IMAD.IADD R51, R51, 0x1, -R2 ;  /* 0x000000013333d824 */ /* 0x000fe200078e0a02 */
[----:B------:R-:W-:Y:S01]  /*35a0*/  ISETP.GE.AND P5, PT, R70, RZ, PT ;  /* 0x000000ff4600720c */ /* 0x000fe20003fa6270 */
[----:B------:R-:W-:Y:S01]  /*35b0*/  @!P3 IMAD.MOV R73, RZ, RZ, -R73 ;  /* 0x000000ffff49b224 */ /* 0x000fe200078e0a49 */
[----:B------:R-:W-:Y:S01]  /*35c0*/  ISETP.GT.U32.AND P0, PT, R2, R53, PT ;  /* 0x000000350200720c */ /* 0x000fe20003f04070 */
[----:B------:R-:W-:Y:S01]  /*35d0*/  @!P4 IMAD.MOV R75, RZ, RZ, -R75 ;  /* 0x000000ffff4bc224 */ /* 0x000fe200078e0a4b */
[----:B------:R-:W-:Y:S01]  /*35e0*/  ISETP.GE.AND P3, PT, R152, RZ, PT ;  /* 0x000000ff9800720c */ /* 0x000fe20003f66270 */
[----:B------:R-:W-:Y:S01]  /*35f0*/  IMAD.MOV.U32 R0, RZ, RZ, R55 ;  /* 0x000000ffff007224 */ /* 0x000fe200078e0037 */
[----:B------:R-:W-:Y:S01]  /*3600*/  ISETP.GE.AND P4, PT, R154, RZ, PT ;  /* 0x000000ff9a00720c */ /* 0x000fe20003f86270 */
[----:B------:R-:W-:Y:S01]  /*3610*/  @!P1 IMAD.MOV R77, RZ, RZ, -R77 ;  /* 0x000000ffff4d9224 */ /* 0x000fe200078e0a4d */
[----:B------:R-:W-:Y:S01]  /*3620*/  ISETP.GE.AND P1, PT, R156, RZ, PT ;  /* 0x000000ff9c00720c */ /* 0x000fe20003f26270 */
[----:B------:R-:W-:Y:S01]  /*3630*/  @!P2 IMAD.MOV R79, RZ, RZ, -R79 ;  /* 0x000000ffff4fa224 */ /* 0x000fe200078e0a4f */
[----:B------:R-:W-:Y:S01]  /*3640*/  ISETP.GE.AND P2, PT, R155, RZ, PT ;  /* 0x000000ff9b00720c */ /* 0x000fe20003f46270 */
[----:B------:R-:W-:Y:S01]  /*3650*/  @!P6 IMAD.MOV R0, RZ, RZ, -R0 ;  /* 0x000000ffff00e224 */ /* 0x000fe200078e0a00 */
[----:B------:R-:W-:Y:S01]  /*3660*/  LOP3.LUT R233, R3, R50, RZ, 0x3c, !PT ;  /* 0x0000003203e97212 */ /* 0x000fe200078e3cff */
[----:B------:R-:W-:Y:S01]  /*3670*/  @!P5 IMAD.MOV R81, RZ, RZ, -R81 ;  /* 0x000000ffff51d224 */ /* 0x000fe200078e0a51 */
[----:B------:R-:W-:Y:S01]  /*3680*/  LOP3.LUT R55, RZ, R85, RZ, 0x33, !PT ;  /* 0x00000055ff377212 */ /* 0x000fe200078e33ff */
[----:B------:R-:W-:Y:S01]  /*3690*/  @!P0 IMAD.IADD R53, R53, 0x1, -R2 ;  /* 0x0000000135358824 */ /* 0x000fe200078e0a02 */
[----:B------:R-:W-:Y:S01]  /*36a0*/  ISETP.NE.AND P0, PT, R85, RZ, PT ;  /* 0x000000ff5500720c */ /* 0x000fe20003f05270 */
[----:B------:R-:W-:Y:S01]  /*36b0*/  IMAD R50, R232, R143, RZ ;  /* 0x0000008fe8327224 */ /* 0x000fe200078e02ff */
[----:B------:R-:W2:Y:S01]  /*36c0*/  LDC.64 R2, c[0x0][0x230] ;  /* 0x00008c00ff027b82 */ /* 0x000ea20000000a00 */
[----:B------:R-:W-:Y:S01]  /*36d0*/  @!P3 IMAD.MOV R11, RZ, RZ, -R11 ;  /* 0x000000ffff0bb224 */ /* 0x000fe200078e0a0b */
[C---:B------:R-:W-:Y:S01]  /*36e0*/  SEL R66, R55.reuse, R5, !P0 ;  /* 0x0000000537427207 */ /* 0x040fe20004000000 */
[----:B------:R-:W-:Y:S01]  /*36f0*/  @!P4 IMAD.MOV R13, RZ, RZ, -R13 ;  /* 0x000000ffff0dc224 */ /* 0x000fe200078e0a0d */
[C---:B------:R-:W-:Y:S01]  /*3700*/  SEL R68, R55.reuse, R6, !P0 ;  /* 0x0000000637447207 */ /* 0x040fe20004000000 */
[----:B------:R-:W-:Y:S01]  /*3710*/  @!P1 IMAD.MOV R51, RZ, RZ, -R51 ;  /* 0x000000ffff339224 */ /* 0x000fe200078e0a33 */
[C---:B------:R-:W-:Y:S01]  /*3720*/  SEL R70, R55.reuse, R7, !P0 ;  /* 0x0000000737467207 */ /* 0x040fe20004000000 */
[----:B------:R-:W-:Y:S01]  /*3730*/  @!P2 IMAD.MOV R53, RZ, RZ, -R53 ;  /* 0x000000ffff35a224 */ /* 0x000fe200078e0a35 */
[----:B------:R-:W-:-:S02]  /*3740*/  SEL R72, R55, R8, !P0 ;  /* 0x0000000837487207 */ /* 0x000fc40004000000 */
[C---:B------:R-:W-:Y:S02]  /*3750*/  SEL R74, R55.reuse, R9, !P0 ;  /* 0x00000009374a7207 */ /* 0x040fe40004000000 */
[C---:B------:R-:W-:Y:S02]  /*3760*/  SEL R76, R55.reuse, R10, !P0 ;  /* 0x0000000a374c7207 */ /* 0x040fe40004000000 */
[C---:B------:R-:W-:Y:S02]  /*3770*/  SEL R78, R55.reuse, R12, !P0 ;  /* 0x0000000c374e7207 */ /* 0x040fe40004000000 */
[C---:B------:R-:W-:Y:S02]  /*3780*/  SEL R14, R55.reuse, R14, !P0 ;  /* 0x0000000e370e7207 */ /* 0x040fe40004000000 */
[C---:B------:R-:W-:Y:S02]  /*3790*/  SEL R15, R55.reuse, R15, !P0 ;  /* 0x0000000f370f7207 */ /* 0x040fe40004000000 */
[----:B------:R-:W-:-:S02]  /*37a0*/  SEL R16, R55, R16, !P0 ;  /* 0x0000001037107207 */ /* 0x000fc40004000000 */
[C---:B------:R-:W-:Y:S02]  /*37b0*/  SEL R17, R55.reuse, R17, !P0 ;  /* 0x0000001137117207 */ /* 0x040fe40004000000 */
[C---:B------:R-:W-:Y:S01]  /*37c0*/  SEL R18, R55.reuse, R18, !P0 ;  /* 0x0000001237127207 */ /* 0x040fe20004000000 */
[----:B--2---:R-:W-:Y:S01]  /*37d0*/  VIADD R146, R2, 0xffffffff ;  /* 0xffffffff02927836 */ /* 0x004fe20000000000 */
[C---:B------:R-:W-:Y:S02]  /*37e0*/  SEL R19, R55.reuse, R19, !P0 ;  /* 0x0000001337137207 */ /* 0x040fe40004000000 */
[C---:B------:R-:W-:Y:S02]  /*37f0*/  SEL R20, R55.reuse, R20, !P0 ;  /* 0x0000001437147207 */ /* 0x040fe40004000000 */
[C---:B------:R-:W-:Y:S02]  /*3800*/  SEL R21, R55.reuse, R21, !P0 ;  /* 0x0000001537157207 */ /* 0x040fe40004000000 */
        /* <DEDUP_REMOVED lines=49> */
[----:B------:R-:W-:Y:S01]  /*3b20*/  LEA R10, P5, R50, UR4, 0x2 ;  /* 0x00000004320a7c11 */ /* 0x000fe2000f8a10ff */
[----:B------:R-:W-:Y:S01]  /*3b30*/  ULDC UR4, c[0x0][0x240] ;  /* 0x0000900000047ab9 */ /* 0x000fe20000000800 */
[----:B------:R-:W-:Y:S01]  /*3b40*/  ISETP.NE.AND P0, PT, R99, RZ, PT ;  /* 0x000000ff6300720c */ /* 0x000fe20003f05270 */
[----:B------:R-:W-:Y:S01]  /*3b50*/  IMAD R6, R66, UR4, RZ ;  /* 0x0000000442067c24 */ /* 0x000fe2000f8e02ff */
[----:B------:R-:W-:Y:S01]  /*3b60*/  LOP3.LUT R0, RZ, R99, RZ, 0x33, !PT ;  /* 0x00000063ff007212 */ /* 0x000fe200078e33ff */
[----:B------:R-:W-:Y:S01]  /*3b70*/  IMAD R9, R72, UR4, RZ ;  /* 0x0000000448097c24 */ /* 0x000fe2000f8e02ff */
[----:B------:R-:W-:Y:S01]  /*3b80*/  LEA.HI.X.SX32 R5, R50, UR5, 0x2, P5 ;  /* 0x0000000532057c11 */ /* 0x000fe2000a8f16ff */
[----:B------:R-:W-:Y:S01]  /*3b90*/  IMAD R7, R68, UR4, RZ ;  /* 0x0000000444077c24 */ /* 0x000fe2000f8e02ff */
[----:B------:R-:W-:Y:S01]  /*3ba0*/  SEL R4, R0, R11, !P0 ;  /* 0x0000000b00047207 */ /* 0x000fe20004000000 */
[----:B------:R-:W-:Y:S01]  /*3bb0*/  IMAD R11, R74, UR4, RZ ;  /* 0x000000044a0b7c24 */ /* 0x000fe2000f8e02ff */
[----:B------:R-:W-:Y:S01]  /*3bc0*/  SEL R22, R0, R13, !P0 ;  /* 0x0000000d00167207 */ /* 0x000fe20004000000 */
[----:B------:R-:W-:Y:S01]  /*3bd0*/  IMAD R8, R70, UR4, RZ ;  /* 0x0000000446087c24 */ /* 0x000fe2000f8e02ff */
[----:B------:R-:W-:Y:S01]  /*3be0*/  SEL R136, R0, R51, !P0 ;  /* 0x0000003300887207 */ /* 0x000fe20004000000 */
[----:B------:R-:W-:Y:S01]  /*3bf0*/  IMAD R12, R76, UR4, RZ ;  /* 0x000000044c0c7c24 */ /* 0x000fe2000f8e02ff */
[----:B------:R-:W-:Y:S01]  /*3c00*/  SEL R0, R0, R53, !P0 ;  /* 0x0000003500007207 */ /* 0x000fe20004000000 */
[----:B------:R-:W-:Y:S01]  /*3c10*/  IMAD R53, R28, UR4, RZ ;  /* 0x000000041c357c24 */ /* 0x000fe2000f8e02ff */
[----:B------:R-:W-:Y:S01]  /*3c20*/  LEA R28, P0, R6, R10, 0x2 ;  /* 0x0000000a061c7211 */ /* 0x000fe200078010ff */
[----:B------:R-:W-:-:S02]  /*3c30*/  IMAD R13, R78, UR4, RZ ;  /* 0x000000044e0d7c24 */ /* 0x000fc4000f8e02ff */
[----:B------:R-:W-:Y:S02]  /*3c40*/  IMAD R14, R14, UR4, RZ ;  /* 0x000000040e0e7c24 */ /* 0x000fe4000f8e02ff */
[----:B------:R-:W-:Y:S02]  /*3c50*/  IMAD R75, R85, UR4, RZ ;  /* 0x00000004554b7c24 */ /* 0x000fe4000f8e02ff */
[----:B------:R-:W-:Y:S02]  /*3c60*/  IMAD R24, R80, UR4, RZ ;  /* 0x0000000450187c24 */ /* 0x000fe4000f8e02ff */
[----:B------:R-:W-:Y:S01]  /*3c70*/  IMAD R85, R92, UR4, RZ ;  /* 0x000000045c557c24 */ /* 0x000fe2000f8e02ff */
[----:B------:R-:W-:Y:S01]  /*3c80*/  LEA R92, P2, R9, R10, 0x2 ;  /* 0x0000000a095c7211 */ /* 0x000fe200078410ff */
[----:B------:R-:W-:Y:S02]  /*3c90*/  IMAD R17, R17, UR4, RZ ;  /* 0x0000000411117c24 */ /* 0x000fe4000f8e02ff */
[----:B------:R-:W-:-:S02]  /*3ca0*/  IMAD R25, R82, UR4, RZ ;  /* 0x0000000452197c24 */ /* 0x000fc4000f8e02ff */
[----:B------:R-:W-:Y:S01]  /*3cb0*/  IMAD R56, R29, UR4, RZ ;  /* 0x000000041d387c24 */ /* 0x000fe2000f8e02ff */
[----:B------:R-:W-:Y:S01]  /*3cc0*/  LEA.HI.X.SX32 R29, R6, R5, 0x2, P0 ;  /* 0x00000005061d7211 */ /* 0x000fe200000f16ff */
[----:B------:R-:W-:Y:S01]  /*3cd0*/  IMAD R59, R32, UR4, RZ ;  /* 0x00000004203b7c24 */ /* 0x000fe2000f8e02ff */
[-C--:B------:R-:W-:Y:S01]  /*3ce0*/  LEA R32, P3, R11, R10.reuse, 0x2 ;  /* 0x0000000a0b207211 */ /* 0x080fe200078610ff */
[----:B------:R-:W-:Y:S02]  /*3cf0*/  IMAD R80, R87, UR4, RZ ;  /* 0x0000000457507c24 */ /* 0x000fe4000f8e02ff */
[----:B------:R-:W-:Y:S01]  /*3d00*/  IMAD R18, R18, UR4, RZ ;  /* 0x0000000412127c24 */ /* 0x000fe2000f8e02ff */
[----:B------:R-:W-:Y:S01]  /*3d10*/  STL.64 [R1+0x14f8], R28 ;  /* 0x0014f81c01007387 */ /* 0x000fe20000100a00 */
[----:B------:R-:W-:Y:S01]  /*3d20*/  IMAD R49, R26, UR4, RZ ;  /* 0x000000041a317c24 */ /* 0x000fe2000f8e02ff */
[-C--:B------:R-:W-:Y:S01]  /*3d30*/  LEA R26, P0, R7, R10.reuse, 0x2 ;  /* 0x0000000a071a7211 */ /* 0x080fe200078010ff */
[----:B------:R-:W-:Y:S01]  /*3d40*/  IMAD R57, R30, UR4, RZ ;  /* 0x000000041e397c24 */ /* 0x000fe2000f8e02ff */
[-C--:B------:R-:W-:Y:S01]  /*3d50*/  LEA R30, P1, R8, R10.reuse, 0x2 ;  /* 0x0000000a081e7211 */ /* 0x080fe200078210ff */
[----:B------:R-:W-:Y:S01]  /*3d60*/  IMAD R61, R34, UR4, RZ ;  /* 0x00000004223d7c24 */ /* 0x000fe2000f8e02ff */
[----:B------:R-:W-:Y:S01]  /*3d70*/  LEA R34, P5, R13, R10, 0x2 ;  /* 0x0000000a0d227211 */ /* 0x000fe200078a10ff */
[----:B------:R-:W-:-:S02]  /*3d80*/  IMAD R82, R89, UR4, RZ ;  /* 0x0000000459527c24 */ /* 0x000fc4000f8e02ff */
[----:B------:R-:W-:Y:S01]  /*3d90*/  IMAD R87, R94, UR4, RZ ;  /* 0x000000045e577c24 */ /* 0x000fe2000f8e02ff */
[----:B------:R-:W-:Y:S01]  /*3da0*/  LEA R94, P4, R12, R10, 0x2 ;  /* 0x0000000a0c5e7211 */ /* 0x000fe200078810ff */
[----:B------:R-:W-:Y:S02]  /*3db0*/  IMAD R15, R15, UR4, RZ ;  /* 0x000000040f0f7c24 */ /* 0x000fe4000f8e02ff */
[----:B------:R-:W-:Y:S02]  /*3dc0*/  IMAD R16, R16, UR4, RZ ;  /* 0x0000000410107c24 */ /* 0x000fe4000f8e02ff */
[----:B------:R-:W-:Y:S02]  /*3dd0*/  IMAD R19, R19, UR4, RZ ;  /* 0x0000000413137c24 */ /* 0x000fe4000f8e02ff */
[----:B------:R-:W-:Y:S02]  /*3de0*/  IMAD R20, R20, UR4, RZ ;  /* 0x0000000414147c24 */ /* 0x000fe4000f8e02ff */
[----:B------:R-:W-:-:S02]  /*3df0*/  IMAD R79, R86, UR4, RZ ;  /* 0x00000004564f7c24 */ /* 0x000fc4000f8e02ff */
[----:B------:R-:W-:Y:S01]  /*3e00*/  IMAD R89, R96, UR4, RZ ;  /* 0x0000000460597c24 */ /* 0x000fe2000f8e02ff */
[-C--:B------:R-:W-:Y:S01]  /*3e10*/  LEA R96, P6, R14, R10.reuse, 0x2 ;  /* 0x0000000a0e607211 */ /* 0x080fe200078c10ff */
[----:B------:R-:W-:Y:S02]  /*3e20*/  IMAD R21, R21, UR4, RZ ;  /* 0x0000000415157c24 */ /* 0x000fe4000f8e02ff */
[----:B------:R-:W-:Y:S01]  /*3e30*/  IMAD R86, R93, UR4, RZ ;  /* 0x000000045d567c24 */ /* 0x000fe2000f8e02ff */
[-C--:B------:R-:W-:Y:S01]  /*3e40*/  LEA.HI.X.SX32 R93, R9, R5.reuse, 0x2, P2 ;  /* 0x00000005095d7211 */ /* 0x080fe200010f16ff */
[----:B------:R-:W-:Y:S02]  /*3e50*/  IMAD R47, R83, UR4, RZ ;  /* 0x00000004532f7c24 */ /* 0x000fe4000f8e02ff */
[----:B------:R-:W-:Y:S01]  /*3e60*/  IMAD R60, R33, UR4, RZ ;  /* 0x00000004213c7c24 */ /* 0x000fe2000f8e02ff */
[----:B------:R-:W-:Y:S01]  /*3e70*/  LEA.HI.X.SX32 R33, R11, R5, 0x2, P3 ;  /* 0x000000050b217211 */ /* 0x000fe200018f16ff */
[----:B------:R-:W-:Y:S01]  /*3e80*/  IMAD R65, R38, UR4, RZ ;  /* 0x0000000426417c24 */ /* 0x000fe2000f8e02ff */
[-C--:B------:R-:W-:Y:S01]  /*3e90*/  LEA R38, P2, R17, R10.reuse, 0x2 ;  /* 0x0000000a11267211 */ /* 0x080fe200078410ff */
[----:B------:R-:W-:Y:S01]  /*3ea0*/  IMAD R73, R84, UR4, RZ ;  /* 0x0000000454497c24 */ /* 0x000fe2000f8e02ff */
[----:B------:R-:W-:Y:S01]  /*3eb0*/  LEA R100, P3, R18, R10, 0x2 ;  /* 0x0000000a12647211 */ /* 0x000fe200078610ff */
[----:B------:R-:W-:-:S02]  /*3ec0*/  IMAD R81, R88, UR4, RZ ;  /* 0x0000000458517c24 */ /* 0x000fc4000f8e02ff */
[----:B------:R-:W-:Y:S01]  /*3ed0*/  IMAD R51, R27, UR4, RZ ;  /* 0x000000041b337c24 */ /* 0x000fe2000f8e02ff */
[-C--:B------:R-:W-:Y:S01]  /*3ee0*/  LEA.HI.X.SX32 R27, R7, R5.reuse, 0x2, P0 ;  /* 0x00000005071b7211 */ /* 0x080fe200000f16ff */
[----:B------:R-:W-:Y:S01]  /*3ef0*/  IMAD R58, R31, UR4, RZ ;  /* 0x000000041f3a7c24 */ /* 0x000fe2000f8e02ff */
[-C--:B------:R-:W-:Y:S01]  /*3f00*/  LEA.HI.X.SX32 R31, R8, R5.reuse, 0x2, P1 ;  /* 0x00000005081f7211 */ /* 0x080fe200008f16ff */
[----:B------:R-:W-:Y:S01]  /*3f10*/  IMAD R62, R35, UR4, RZ ;  /* 0x00000004233e7c24 */ /* 0x000fe2000f8e02ff */
[-C--:B------:R-:W-:Y:S01]  /*3f20*/  LEA.HI.X.SX32 R35, R13, R5.reuse, 0x2, P5 ;  /* 0x000000050d237211 */ /* 0x080fe200028f16ff */
[----:B------:R-:W-:Y:S01]  /*3f30*/  IMAD R83, R90, UR4, RZ ;  /* 0x000000045a537c24 */ /* 0x000fe2000f8e02ff */
[-C--:B------:R-:W-:Y:S01]  /*3f40*/  LEA R102, P5, R20, R10.reuse, 0x2 ;  /* 0x0000000a14667211 */ /* 0x080fe200078a10ff */
[----:B------:R-:W-:Y:S01]  /*3f50*/  IMAD R84, R91, UR4, RZ ;  /* 0x000000045b547c24 */ /* 0x000fe2000f8e02ff */
[-C--:B------:R-:W-:Y:S01]  /*3f60*/  LEA.HI.X.SX32 R101, R18, R5.reuse, 0x2, P3 ;  /* 0x0000000512657211 */ /* 0x080fe200018f16ff */
[----:B------:R-:W-:Y:S01]  /*3f70*/  IMAD R88, R95, UR4, RZ ;  /* 0x000000045f587c24 */ /* 0x000fe2000f8e02ff */
[-C--:B------:R-:W-:Y:S01]  /*3f80*/  LEA.HI.X.SX32 R95, R12, R5.reuse, 0x2, P4 ;  /* 0x000000050c5f7211 */ /* 0x080fe200020f16ff */
[----:B------:R-:W-:Y:S01]  /*3f90*/  IMAD R63, R36, UR4, RZ ;  /* 0x00000004243f7c24 */ /* 0x000fe2000f8e02ff */
[-C--:B------:R-:W-:Y:S01]  /*3fa0*/  LEA R36, P0, R15, R10.reuse, 0x2 ;  /* 0x0000000a0f247211 */ /* 0x080fe200078010ff */
[----:B------:R-:W-:Y:S01]  /*3fb0*/  IMAD R67, R40, UR4, RZ ;  /* 0x0000000428437c24 */ /* 0x000fe2000f8e02ff */
[-C--:B------:R-:W-:Y:S01]  /*3fc0*/  LEA R40, P4, R19, R10.reuse, 0x2 ;  /* 0x0000000a13287211 */ /* 0x080fe200078810ff */
        /* <DEDUP_REMOVED lines=37> */
[-C--:B------:R-:W-:Y:S01]  /*4220*/  LEA.HI.X.SX32 R105, R24, R5.reuse, 0x2, P0 ;  /* 0x0000000518697211 */ /* 0x080fe200000f16ff */
[----:B------:R-:W-:Y:S01]  /*4230*/  IMAD R144, R144, UR4, RZ ;  /* 0x0000000490907c24 */ /* 0x000fe2000f8e02ff */
[-C--:B------:R-:W-:Y:S01]  /*4240*/  LEA.HI.X.SX32 R45, R25, R5.reuse, 0x2, P1 ;  /* 0x00000005192d7211 */ /* 0x080fe200008f16ff */
[----:B------:R-:W2:Y:S01]  /*4250*/  S2UR UR4, SR_CgaCtaId ;  /* 0x00000000000479c3 */ /* 0x000ea20000008800 */
[----:B------:R-:W-:Y:S01]  /*4260*/  LEA.HI.X.SX32 R109, R51, R5, 0x2, P4 ;  /* 0x00000005336d7211 */ /* 0x000fe200020f16ff */
[----:B------:R-:W-:Y:S01]  /*4270*/  IMAD R22, R22, R3, RZ ;  /* 0x0000000316167224 */ /* 0x000fe200078e02ff */
[----:B------:R-:W-:Y:S01]  /*4280*/  LEA.HI.X.SX32 R49, R53, R5, 0x2, P5 ;  /* 0x0000000535317211 */ /* 0x000fe200028f16ff */
[-C--:B------:R-:W-:Y:S01]  /*4290*/  IMAD R4, R4, R3.reuse, RZ ;  /* 0x0000000304047224 */ /* 0x080fe200078e02ff */
[-C--:B------:R-:W-:Y:S01]  /*42a0*/  LEA R50, P0, R57, R10.reuse, 0x2 ;  /* 0x0000000a39327211 */ /* 0x080fe200078010ff */
[----:B------:R-:W-:Y:S01]  /*42b0*/  IMAD R0, R0, R3, RZ ;  /* 0x0000000300007224 */ /* 0x000fe200078e02ff */
[-C--:B------:R-:W-:Y:S01]  /*42c0*/  LEA R112, P1, R58, R10.reuse, 0x2 ;  /* 0x0000000a3a707211 */ /* 0x080fe200078210ff */
[----:B------:R-:W-:Y:S01]  /*42d0*/  STL.64 [R1+0x1500], R26 ;  /* 0x0015001a01007387 */ /* 0x000fe20000100a00 */
[----:B------:R-:W-:-:S02]  /*42e0*/  LEA R52, P2, R59, R10, 0x2 ;  /* 0x0000000a3b347211 */ /* 0x000fc400078410ff */
[-C--:B------:R-:W-:Y:S01]  /*42f0*/  LEA R114, P3, R60, R10.reuse, 0x2 ;  /* 0x0000000a3c727211 */ /* 0x080fe200078610ff */
[----:B------:R-:W-:Y:S01]  /*4300*/  STL.64 [R1+0x1508], R30 ;  /* 0x0015081e01007387 */ /* 0x000fe20000100a00 */
[-C--:B------:R-:W-:Y:S02]  /*4310*/  LEA R54, P4, R61, R10.reuse, 0x2 ;  /* 0x0000000a3d367211 */ /* 0x080fe400078810ff */
[-C--:B------:R-:W-:Y:S01]  /*4320*/  LEA R116, P5, R62, R10.reuse, 0x2 ;  /* 0x0000000a3e747211 */ /* 0x080fe200078a10ff */
[----:B------:R-:W-:Y:S01]  /*4330*/  STL.64 [R1+0x1510], R92 ;  /* 0x0015105c01007387 */ /* 0x000fe20000100a00 */
[-C--:B------:R-:W-:Y:S02]  /*4340*/  LEA.HI.X.SX32 R111, R56, R5.reuse, 0x2, P6 ;  /* 0x00000005386f7211 */ /* 0x080fe400030f16ff */
[----:B------:R-:W-:Y:S01]  /*4350*/  LEA R56, P6, R63, R10, 0x2 ;  /* 0x0000000a3f387211 */ /* 0x000fe200078c10ff */
[----:B------:R-:W-:Y:S01]  /*4360*/  STL.64 [R1+0x1518], R32 ;  /* 0x0015182001007387 */ /* 0x000fe20000100a00 */
[----:B------:R-:W-:-:S02]  /*4370*/  LEA.HI.X.SX32 R51, R57, R5, 0x2, P0 ;  /* 0x0000000539337211 */ /* 0x000fc400000f16ff */
[-C--:B------:R-:W-:Y:S01]  /*4380*/  LEA.HI.X.SX32 R113, R58, R5.reuse, 0x2, P1 ;  /* 0x000000053a717211 */ /* 0x080fe200008f16ff */
[----:B--2---:R-:W-:Y:S01]  /*4390*/  ULEA UR8, UR4, UR8, 0x18 ;  /* 0x0000000804087291 */ /* 0x004fe2000f8ec03f */
[-C--:B------:R-:W-:Y:S01]  /*43a0*/  LEA.HI.X.SX32 R53, R59, R5.reuse, 0x2, P2 ;  /* 0x000000053b357211 */ /* 0x080fe200010f16ff */
[----:B------:R-:W-:Y:S01]  /*43b0*/  STL.64 [R1+0x1520], R94 ;  /* 0x0015205e01007387 */ /* 0x000fe20000100a00 */
[-C--:B------:R-:W-:Y:S02]  /*43c0*/  LEA.HI.X.SX32 R115, R60, R5.reuse, 0x2, P3 ;  /* 0x000000053c737211 */ /* 0x080fe400018f16ff */
[-C--:B------:R-:W-:Y:S01]  /*43d0*/  LEA.HI.X.SX32 R55, R61, R5.reuse, 0x2, P4 ;  /* 0x000000053d377211 */ /* 0x080fe200020f16ff */
[----:B------:R-:W-:Y:S01]  /*43e0*/  STL.64 [R1+0x1528], R34 ;  /* 0x0015282201007387 */ /* 0x000fe20000100a00 */
[----:B------:R-:W-:Y:S02]  /*43f0*/  LEA.HI.X.SX32 R117, R62, R5, 0x2, P5 ;  /* 0x000000053e757211 */ /* 0x000fe400028f16ff */
[-C--:B------:R-:W-:Y:S01]  /*4400*/  LEA R118, P0, R64, R10.reuse, 0x2 ;  /* 0x0000000a40767211 */ /* 0x080fe200078010ff */
[----:B------:R2:W-:Y:S01]  /*4410*/  STL.64 [R1+0x1530], R96 ;  /* 0x0015306001007387 */ /* 0x0005e20000100a00 */
[----:B------:R-:W-:-:S02]  /*4420*/  LEA R58, P1, R65, R10, 0x2 ;  /* 0x0000000a413a7211 */ /* 0x000fc400078210ff */
[-C--:B------:R-:W-:Y:S02]  /*4430*/  LEA R120, P2, R66, R10.reuse, 0x2 ;  /* 0x0000000a42787211 */ /* 0x080fe400078410ff */
[-C--:B------:R-:W-:Y:S02]  /*4440*/  LEA R60, P3, R67, R10.reuse, 0x2 ;  /* 0x0000000a433c7211 */ /* 0x080fe400078610ff */
[-C--:B------:R-:W-:Y:S02]  /*4450*/  LEA R122, P4, R68, R10.reuse, 0x2 ;  /* 0x0000000a447a7211 */ /* 0x080fe400078810ff */
[-C--:B------:R-:W-:Y:S02]  /*4460*/  LEA R62, P5, R69, R10.reuse, 0x2 ;  /* 0x0000000a453e7211 */ /* 0x080fe400078a10ff */
[----:B------:R-:W-:Y:S02]  /*4470*/  LEA.HI.X.SX32 R57, R63, R5, 0x2, P6 ;  /* 0x000000053f397211 */ /* 0x000fe400030f16ff */
[----:B------:R-:W-:-:S02]  /*4480*/  LEA R124, P6, R70, R10, 0x2 ;  /* 0x0000000a467c7211 */ /* 0x000fc400078c10ff */
[-C--:B------:R-:W-:Y:S02]  /*4490*/  LEA.HI.X.SX32 R119, R64, R5.reuse, 0x2, P0 ;  /* 0x0000000540777211 */ /* 0x080fe400000f16ff */
[-C--:B------:R-:W-:Y:S02]  /*44a0*/  LEA.HI.X.SX32 R59, R65, R5.reuse, 0x2, P1 ;  /* 0x00000005413b7211 */ /* 0x080fe400008f16ff */
[-C--:B------:R-:W-:Y:S02]  /*44b0*/  LEA.HI.X.SX32 R121, R66, R5.reuse, 0x2, P2 ;  /* 0x0000000542797211 */ /* 0x080fe400010f16ff */
[-C--:B------:R-:W-:Y:S02]  /*44c0*/  LEA.HI.X.SX32 R61, R67, R5.reuse, 0x2, P3 ;  /* 0x00000005433d7211 */ /* 0x080fe400018f16ff */
[-C--:B------:R-:W-:Y:S02]  /*44d0*/  LEA.HI.X.SX32 R123, R68, R5.reuse, 0x2, P4 ;  /* 0x00000005447b7211 */ /* 0x080fe400020f16ff */
[----:B------:R-:W-:-:S02]  /*44e0*/  LEA.HI.X.SX32 R63, R69, R5, 0x2, P5 ;  /* 0x00000005453f7211 */ /* 0x000fc400028f16ff */
[-C--:B------:R-:W-:Y:S02]  /*44f0*/  LEA R64, P0, R71, R10.reuse, 0x2 ;  /* 0x0000000a47407211 */ /* 0x080fe400078010ff */
[-C--:B------:R-:W-:Y:S02]  /*4500*/  LEA R126, P1, R72, R10.reuse, 0x2 ;  /* 0x0000000a487e7211 */ /* 0x080fe400078210ff */
[-C--:B------:R-:W-:Y:S02]  /*4510*/  LEA R66, P2, R73, R10.reuse, 0x2 ;  /* 0x0000000a49427211 */ /* 0x080fe400078410ff */
[-C--:B------:R-:W-:Y:S02]  /*4520*/  LEA R128, P3, R74, R10.reuse, 0x2 ;  /* 0x0000000a4a807211 */ /* 0x080fe400078610ff */
[-C--:B------:R-:W-:Y:S02]  /*4530*/  LEA R68, P4, R75, R10.reuse, 0x2 ;  /* 0x0000000a4b447211 */ /* 0x080fe400078810ff */
[----:B------:R-:W-:-:S02]  /*4540*/  LEA R130, P5, R76, R10, 0x2 ;  /* 0x0000000a4c827211 */ /* 0x000fc400078a10ff */
[-C--:B------:R-:W-:Y:S02]  /*4550*/  LEA.HI.X.SX32 R125, R70, R5.reuse, 0x2, P6 ;  /* 0x00000005467d7211 */ /* 0x080fe400030f16ff */
[----:B------:R-:W-:Y:S02]  /*4560*/  LEA R70, P6, R77, R10, 0x2 ;  /* 0x0000000a4d467211 */ /* 0x000fe400078c10ff */
[-C--:B------:R-:W-:Y:S02]  /*4570*/  LEA.HI.X.SX32 R65, R71, R5.reuse, 0x2, P0 ;  /* 0x0000000547417211 */ /* 0x080fe400000f16ff */
[-C--:B------:R-:W-:Y:S02]  /*4580*/  LEA.HI.X.SX32 R127, R72, R5.reuse, 0x2, P1 ;  /* 0x00000005487f7211 */ /* 0x080fe400008f16ff */
[-C--:B------:R-:W-:Y:S02]  /*4590*/  LEA.HI.X.SX32 R67, R73, R5.reuse, 0x2, P2 ;  /* 0x0000000549437211 */ /* 0x080fe400010f16ff */
[----:B------:R-:W-:-:S02]  /*45a0*/  LEA.HI.X.SX32 R129, R74, R5, 0x2, P3 ;  /* 0x000000054a817211 */ /* 0x000fc400018f16ff */
[-C--:B------:R-:W-:Y:S02]  /*45b0*/  LEA.HI.X.SX32 R69, R75, R5.reuse, 0x2, P4 ;  /* 0x000000054b457211 */ /* 0x080fe400020f16ff */
[----:B------:R-:W-:Y:S02]  /*45c0*/  LEA.HI.X.SX32 R131, R76, R5, 0x2, P5 ;  /* 0x000000054c837211 */ /* 0x000fe400028f16ff */
[-C--:B------:R-:W-:Y:S02]  /*45d0*/  LEA R132, P0, R78, R10.reuse, 0x2 ;  /* 0x0000000a4e847211 */ /* 0x080fe400078010ff */
[-C--:B------:R-:W-:Y:S02]  /*45e0*/  LEA R72, P1, R79, R10.reuse, 0x2 ;  /* 0x0000000a4f487211 */ /* 0x080fe400078210ff */
[-C--:B------:R-:W-:Y:S02]  /*45f0*/  LEA R134, P2, R80, R10.reuse, 0x2 ;  /* 0x0000000a50867211 */ /* 0x080fe400078410ff */
[----:B------:R-:W-:-:S02]  /*4600*/  LEA R74, P3, R81, R10, 0x2 ;  /* 0x0000000a514a7211 */ /* 0x000fc400078610ff */
[-C--:B------:R-:W-:Y:S02]  /*4610*/  LEA R6, P4, R82, R10.reuse, 0x2 ;  /* 0x0000000a52067211 */ /* 0x080fe400078810ff */
[-C--:B------:R-:W-:Y:S02]  /*4620*/  LEA R76, P5, R83, R10.reuse, 0x2 ;  /* 0x0000000a534c7211 */ /* 0x080fe400078a10ff */
[-C--:B------:R-:W-:Y:S02]  /*4630*/  LEA.HI.X.SX32 R71, R77, R5.reuse, 0x2, P6 ;  /* 0x000000054d477211 */ /* 0x080fe400030f16ff */
[----:B------:R-:W-:Y:S02]  /*4640*/  LEA R14, P6, R84, R10, 0x2 ;  /* 0x0000000a540e7211 */ /* 0x000fe400078c10ff */
[-C--:B------:R-:W-:Y:S02]  /*4650*/  LEA.HI.X.SX32 R133, R78, R5.reuse, 0x2, P0 ;  /* 0x000000054e857211 */ /* 0x080fe400000f16ff */
[----:B------:R-:W-:-:S02]  /*4660*/  LEA.HI.X.SX32 R73, R79, R5, 0x2, P1 ;  /* 0x000000054f497211 */ /* 0x000fc400008f16ff */
[-C--:B------:R-:W-:Y:S02]  /*4670*/  LEA.HI.X.SX32 R135, R80, R5.reuse, 0x2, P2 ;  /* 0x0000000550877211 */ /* 0x080fe400010f16ff */
[-C--:B------:R-:W-:Y:S02]  /*4680*/  LEA.HI.X.SX32 R75, R81, R5.reuse, 0x2, P3 ;  /* 0x00000005514b7211 */ /* 0x080fe400018f16ff */
[-C--:B------:R-:W-:Y:S02]  /*4690*/  LEA.HI.X.SX32 R7, R82, R5.reuse, 0x2, P4 ;  /* 0x0000000552077211 */ /* 0x080fe400020f16ff */
[----:B------:R-:W-:Y:S02]  /*46a0*/  LEA.HI.X.SX32 R77, R83, R5, 0x2, P5 ;  /* 0x00000005534d7211 */ /* 0x000fe400028f16ff */
[-C--:B------:R-:W-:Y:S02]  /*46b0*/  LEA R78, P0, R85, R10.reuse, 0x2 ;  /* 0x0000000a554e7211 */ /* 0x080fe400078010ff */
        /* <DEDUP_REMOVED lines=21> */
[-C--:B------:R-:W-:Y:S01]  /*4810*/  LEA.HI.X.SX32 R9, R137, R5.reuse, 0x2, P0 ;  /* 0x0000000589097211 */ /* 0x080fe200000f16ff */
[----:B------:R-:W-:Y:S01]  /*4820*/  VIADD R137, R2, 0xfffffffd ;  /* 0xfffffffd02897836 */ /* 0x000fe20000000000 */
[-C--:B------:R-:W-:Y:S01]  /*4830*/  LEA.HI.X.SX32 R87, R138, R5.reuse, 0x2, P1 ;  /* 0x000000058a577211 */ /* 0x080fe200008f16ff */
[----:B------:R-:W-:Y:S01]  /*4840*/  VIADD R138, R2, 0xfffffffc ;  /* 0xfffffffc028a7836 */ /* 0x000fe20000000000 */
[-C--:B------:R-:W-:Y:S02]  /*4850*/  LEA.HI.X.SX32 R13, R139, R5.reuse, 0x2, P2 ;  /* 0x000000058b0d7211 */ /* 0x080fe400010f16ff */
[----:B------:R-:W-:-:S02]  /*4860*/  LEA.HI.X.SX32 R89, R140, R5, 0x2, P3 ;  /* 0x000000058c597211 */ /* 0x000fc400018f16ff */
[-C--:B------:R-:W-:Y:S02]  /*4870*/  LEA.HI.X.SX32 R19, R141, R5.reuse, 0x2, P4 ;  /* 0x000000058d137211 */ /* 0x080fe400020f16ff */
[-C--:B------:R-:W-:Y:S02]  /*4880*/  LEA.HI.X.SX32 R91, R144, R5.reuse, 0x2, P5 ;  /* 0x00000005905b7211 */ /* 0x080fe400028f16ff */
[----:B------:R-:W-:Y:S01]  /*4890*/  LEA.HI.X.SX32 R11, R145, R5, 0x2, P6 ;  /* 0x00000005910b7211 */ /* 0x000fe200030f16ff */
[----:B------:R-:W-:Y:S01]  /*48a0*/  VIADD R5, R2, 0xfffffffe ;  /* 0xfffffffe02057836 */ /* 0x000fe20000000000 */
[----:B------:R-:W-:Y:S02]  /*48b0*/  ISETP.GE.U32.AND P2, PT, R138, 0x7fffffdd, PT ;  /* 0x7fffffdd8a00780c */ /* 0x000fe40003f46070 */
[----:B------:R-:W-:Y:S02]  /*48c0*/  LEA R138, P4, R22, UR6, 0x2 ;  /* 0x00000006168a7c11 */ /* 0x000fe4000f8810ff */
[----:B------:R-:W-:Y:S01]  /*48d0*/  ISETP.GE.U32.AND P0, PT, R5, 0x7fffffdf, PT ;  /* 0x7fffffdf0500780c */ /* 0x000fe20003f06070 */
[----:B------:R-:W-:Y:S01]  /*48e0*/  VIADD R5, R2, 0xfffffffb ;  /* 0xfffffffb02057836 */ /* 0x000fe20000000000 */
[----:B------:R-:W-:-:S02]  /*48f0*/  LEA.HI.X.SX32 R139, R22, UR7, 0x2, P4 ;  /* 0x00000007168b7c11 */ /* 0x000fc4000a0f16ff */
[----:B------:R-:W-:Y:S02]  /*4900*/  LOP3.LUT R22, R148, 0x70, RZ, 0xc0, !PT ;  /* 0x0000007094167812 */ /* 0x000fe400078ec0ff */
[----:B------:R-:W-:Y:S01]  /*4910*/  ISETP.GE.U32.AND P3, PT, R5, 0x7fffffdc, PT ;  /* 0x7fffffdc0500780c */ /* 0x000fe20003f66070 */
[----:B------:R-:W-:Y:S01]  /*4920*/  IMAD R5, R136, R3, RZ ;  /* 0x0000000388057224 */ /* 0x000fe200078e02ff */
[----:B------:R-:W-:Y:S01]  /*4930*/  LEA R136, P5, R4, UR6, 0x2 ;  /* 0x0000000604887c11 */ /* 0x000fe2000f8a10ff */
[----:B------:R-:W-:Y:S01]  /*4940*/  VIADD R3, R2, 0xfffffffa ;  /* 0xfffffffa02037836 */ /* 0x000fe20000000000 */
[----:B------:R-:W-:Y:S01]  /*4950*/  ISETP.GE.U32.AND P6, PT, R146, 0x7fffffe0, PT ;  /* 0x7fffffe09200780c */ /* 0x000fe20003fc6070 */
[----:B------:R-:W-:Y:S01]  /*4960*/  IMAD R22, R147, 0x80, R22 ;  /* 0x0000008093167824 */ /* 0x000fe200078e0216 */
[----:B------:R-:W-:Y:S01]  /*4970*/  ISETP.GE.U32.AND P1, PT, R137, 0x7fffffde, PT ;  /* 0x7fffffde8900780c */ /* 0x000fe20003f26070 */
[----:B------:R-:W-:Y:S01]  /*4980*/  IMAD.WIDE R226, R142, 0x4, R138 ;  /* 0x000000048ee27825 */ /* 0x000fe200078e028a */
[----:B------:R-:W-:-:S02]  /*4990*/  LEA.HI.X.SX32 R137, R4, UR7, 0x2, P5 ;  /* 0x0000000704897c11 */ /* 0x000fc4000a8f16ff */
[----:B------:R-:W-:Y:S01]  /*49a0*/  LEA R140, P5, R5, UR6, 0x2 ;  /* 0x00000006058c7c11 */ /* 0x000fe2000f8a10ff */
[----:B------:R-:W-:Y:S01]  /*49b0*/  VIADD R4, R22, UR8 ;  /* 0x0000000816047c36 */ /* 0x000fe20008000000 */
[----:B------:R-:W-:Y:S01]  /*49c0*/  ISETP.GE.U32.AND P4, PT, R3, 0x7fffffdb, PT ;  /* 0x7fffffdb0300780c */ /* 0x000fe20003f86070 */
[----:B------:R-:W-:Y:S01]  /*49d0*/  VIADD R3, R2, 0xfffffff9 ;  /* 0xfffffff902037836 */ /* 0x000fe20000000000 */
[----:B------:R-:W-:Y:S01]  /*49e0*/  LEA.HI.X.SX32 R141, R5, UR7, 0x2, P5 ;  /* 0x00000007058d7c11 */ /* 0x000fe2000a8f16ff */
[----:B-1----:R-:W-:Y:S01]  /*49f0*/  IMAD.WIDE R154, R142, 0x4, R136 ;  /* 0x000000048e9a7825 */ /* 0x002fe200078e0288 */
[----:B------:R-:W-:Y:S01]  /*4a00*/  LEA R144, P5, R0, UR6, 0x2 ;  /* 0x0000000600907c11 */ /* 0x000fe2000f8a10ff */
[----:B------:R-:W-:Y:S01]  /*4a10*/  @!PT LDS RZ, [RZ] ;  /* 0x00000000fffff984 */ /* 0x000fe20000000800 */
[----:B------:R-:W-:Y:S01]  /*4a20*/  @!PT LDS RZ, [RZ] ;  /* 0x00000000fffff984 */ /* 0x000fe20000000800 */
[----:B------:R-:W-:Y:S01]  /*4a30*/  @!PT LDS RZ, [RZ] ;  /* 0x00000000fffff984 */ /* 0x000fe20000000800 */
[----:B------:R-:W-:Y:S01]  /*4a40*/  LDGSTS.E [R4], desc[UR34][R136.64], !P6 ;  /* 0x0000000088047fae */ /* 0x000fe2000f121862 */
[----:B------:R-:W-:Y:S01]  /*4a50*/  LOP3.LUT R146, R22, 0x10, RZ, 0x3c, !PT ;  /* 0x0000001016927812 */ /* 0x000fe200078e3cff */
[----:B------:R-:W-:Y:S01]  /*4a60*/  IMAD.WIDE R230, R142, 0x4, R140 ;  /* 0x000000048ee67825 */ /* 0x000fe200078e028c */
[----:B------:R-:W-:Y:S01]  /*4a70*/  LEA.HI.X.SX32 R145, R0, UR7, 0x2, P5 ;  /* 0x0000000700917c11 */ /* 0x000fe2000a8f16ff */
[----:B------:R-:W-:Y:S01]  /*4a80*/  LDGSTS.E [R4+0x4000], desc[UR34][R138.64], !P6 ;  /* 0x040000008a047fae */ /* 0x000fe2000f121862 */
[----:B------:R-:W-:Y:S01]  /*4a90*/  ISETP.GE.U32.AND P5, PT, R3, 0x7fffffda, PT ;  /* 0x7fffffda0300780c */ /* 0x000fe20003fa6070 */
[----:B------:R-:W-:-:S02]  /*4aa0*/  VIADD R0, R2, 0xfffffff8 ;  /* 0xfffffff802007836 */ /* 0x000fc40000000000 */
[----:B------:R-:W-:Y:S01]  /*4ab0*/  LDGSTS.E [R4+0x8000], desc[UR34][R140.64], !P6 ;  /* 0x080000008c047fae */ /* 0x000fe2000f121862 */
[C---:B------:R-:W-:Y:S02]  /*4ac0*/  IMAD.SHL.U32 R3, R142.reuse, 0x2, RZ ;  /* 0x000000028e037824 */ /* 0x040fe400078e00ff */
[----:B--2---:R-:W-:Y:S01]  /*4ad0*/  IMAD.WIDE R96, R142, 0x4, R144 ;  /* 0x000000048e607825 */ /* 0x004fe200078e0290 */
[----:B------:R-:W-:Y:S01]  /*4ae0*/  LDGSTS.E [R4+0xc000], desc[UR34][R144.64], !P6 ;  /* 0x0c00000090047fae */ /* 0x000fe2000f121862 */
[----:B------:R-:W-:Y:S02]  /*4af0*/  ISETP.GE.U32.AND P6, PT, R0, 0x7fffffd9, PT ;  /* 0x7fffffd90000780c */ /* 0x000fe40003fc6070 */
[----:B------:R-:W-:Y:S01]  /*4b00*/  VIADD R0, R2, 0xfffffff7 ;  /* 0xfffffff702007836 */ /* 0x000fe20000000000 */
[----:B------:R-:W-:Y:S01]  /*4b10*/  LDGSTS.E [R4+0x4], desc[UR34][R154.64], !P0 ;  /* 0x000040009a047fae */ /* 0x000fe2000c121862 */
[----:B------:R-:W-:Y:S02]  /*4b20*/  IMAD R5, R142, 0x3, RZ ;  /* 0x000000038e057824 */ /* 0x000fe400078e02ff */
[C---:B------:R-:W-:Y:S01]  /*4b30*/  IMAD.WIDE R228, R3.reuse, 0x4, R136 ;  /* 0x0000000403e47825 */ /* 0x040fe200078e0288 */
[----:B------:R-:W-:Y:S03]  /*4b40*/  LDGSTS.E [R4+0x4004], desc[UR34][R226.64], !P0 ;  /* 0x04004000e2047fae */ /* 0x000fe6000c121862 */
[C---:B------:R-:W-:Y:S01]  /*4b50*/  IMAD.WIDE R34, R3.reuse, 0x4, R138 ;  /* 0x0000000403227825 */ /* 0x040fe200078e028a */
[----:B------:R-:W-:Y:S03]  /*4b60*/  LDGSTS.E [R4+0x8004], desc[UR34][R230.64], !P0 ;  /* 0x08004000e6047fae */ /* 0x000fe6000c121862 */
[----:B------:R-:W-:Y:S01]  /*4b70*/  IMAD.WIDE R94, R3, 0x4, R140 ;  /* 0x00000004035e7825 */ /* 0x000fe200078e028c */
[----:B------:R-:W-:Y:S01]  /*4b80*/  LDGSTS.E [R4+0xc004], desc[UR34][R96.64], !P0 ;  /* 0x0c00400060047fae */ /* 0x000fe2000c121862 */
[----:B------:R-:W-:-:S02]  /*4b90*/  ISETP.GE.U32.AND P0, PT, R0, 0x7fffffd8, PT ;  /* 0x7fffffd80000780c */ /* 0x000fc40003f06070 */
[----:B------:R-:W-:Y:S01]  /*4ba0*/  IMAD.WIDE R32, R3, 0x4, R144 ;  /* 0x0000000403207825 */ /* 0x000fe200078e0290 */
[----:B------:R-:W-:Y:S03]  /*4bb0*/  LDGSTS.E [R4+0x8], desc[UR34][R228.64], !P1 ;  /* 0x00008000e4047fae */ /* 0x000fe6000c921862 */
[----:B------:R-:W-:Y:S01]  /*4bc0*/  IMAD.SHL.U32 R3, R142, 0x4, RZ ;  /* 0x000000048e037824 */ /* 0x000fe200078e00ff */
[----:B------:R-:W-:Y:S01]  /*4bd0*/  LDGSTS.E [R4+0x4008], desc[UR34][R34.64], !P1 ;  /* 0x0400800022047fae */ /* 0x000fe2000c921862 */
[----:B------:R-:W-:-:S03]  /*4be0*/  IMAD.WIDE R28, R5, 0x4, R136 ;  /* 0x00000004051c7825 */ /* 0x000fc600078e0288 */
[----:B------:R-:W-:Y:S01]  /*4bf0*/  LDGSTS.E [R4+0x8008], desc[UR34][R94.64], !P1 ;  /* 0x080080005e047fae */ /* 0x000fe2000c921862 */
[----:B------:R-:W-:Y:S02]  /*4c00*/  VIADD R0, R2, 0xfffffff6 ;  /* 0xfffffff602007836 */ /* 0x000fe40000000000 */
[C---:B------:R-:W-:Y:S01]  /*4c10*/  IMAD.WIDE R92, R5.reuse, 0x4, R138 ;  /* 0x00000004055c7825 */ /* 0x040fe200078e028a */
[----:B------:R-:W-:Y:S02]  /*4c20*/  LDGSTS.E [R4+0xc008], desc[UR34][R32.64], !P1 ;  /* 0x0c00800020047fae */ /* 0x000fe4000c921862 */
[----:B------:R-:W-:Y:S01]  /*4c30*/  ISETP.GE.U32.AND P1, PT, R0, 0x7fffffd7, PT ;  /* 0x7fffffd70000780c */ /* 0x000fe20003f26070 */
[C---:B------:R-:W-:Y:S01]  /*4c40*/  IMAD.WIDE R30, R5.reuse, 0x4, R140 ;  /* 0x00000004051e7825 */ /* 0x040fe200078e028c */
[----:B------:R-:W-:Y:S03]  /*4c50*/  LDGSTS.E [R4+0xc], desc[UR34][R28.64], !P2 ;  /* 0x0000c0001c047fae */ /* 0x000fe6000d121862 */
[----:B------:R-:W-:Y:S01]  /*4c60*/  IMAD.WIDE R26, R5, 0x4, R144 ;  /* 0x00000004051a7825 */ /* 0x000fe200078e0290 */
[----:B------:R-:W-:Y:S03]  /*4c70*/  LDGSTS.E [R4+0x400c], desc[UR34][R92.64], !P2 ;  /* 0x0400c0005c047fae */ /* 0x000fe6000d121862 */
[----:B------:R-:W-:Y:S01]  /*4c80*/  VIADD R153, R146, UR8 ;  /* 0x0000000892997c36 */ /* 0x000fe20008000000 */
[----:B------:R-:W-:Y:S01]  /*4c90*/  LDGSTS.E [R4+0x800c], desc[UR34][R30.64], !P2 ;  /* 0x0800c0001e047fae */ /* 0x000fe2000d121862 */
[----:B------:R-:W-:-:S03]  /*4ca0*/  IMAD.WIDE R158, R3, 0x4, R136 ;  /* 0x00000004039e7825 */ /* 0x000fc600078e0288 */
[----:B------:R-:W-:Y:S01]  /*4cb0*/  LDGSTS.E [R4+0xc00c], desc[UR34][R26.64], !P2 ;  /* 0x0c00c0001a047fae */ /* 0x000fe2000d121862 */
[----:B------:R-:W-:-:S03]  /*4cc0*/  IMAD.WIDE R150, R3, 0x4, R138 ;  /* 0x0000000403967825 */ /* 0x000fc600078e028a */
[----:B------:R1:W-:Y:S01]  /*4cd0*/  STL.64 [R1+0x1e0], R158 ;  /* 0x0001e09e01007387 */ /* 0x0003e20000100a00 */
[----:B------:R-:W-:Y:S02]  /*4ce0*/  IMAD R5, R142, 0x5, RZ ;  /* 0x000000058e057824 */ /* 0x000fe400078e02ff */
[C---:B------:R-:W-:Y:S01]  /*4cf0*/  IMAD.WIDE R148, R3.reuse, 0x4, R140 ;  /* 0x0000000403947825 */ /* 0x040fe200078e028c */
[----:B------:R1:W-:Y:S03]  /*4d00*/  LDGSTS.E [R153], desc[UR34][R158.64], !P3 ;  /* 0x000000009e997fae */ /* 0x0003e6000d921862 */
[----:B------:R-:W-:Y:S01]  /*4d10*/  VIADD R0, R2, 0xfffffff5 ;  /* 0xfffffff502007836 */ /* 0x000fe20000000000 */
[----:B------:R2:W-:Y:S01]  /*4d20*/  STL.64 [R1+0x1d8], R150 ;  /* 0x0001d89601007387 */ /* 0x0005e20000100a00 */
[----:B------:R-:W-:-:S03]  /*4d30*/  IMAD.WIDE R146, R3, 0x4, R144 ;  /* 0x0000000403927825 */ /* 0x000fc600078e0290 */
[----:B------:R2:W-:Y:S01]  /*4d40*/  LDGSTS.E [R153+0x4000], desc[UR34][R150.64], !P3 ;  /* 0x0400000096997fae */ /* 0x0005e2000d921862 */
[----:B------:R-:W-:Y:S01]  /*4d50*/  ISETP.GE.U32.AND P2, PT, R0, 0x7fffffd6, PT ;  /* 0x7fffffd60000780c */ /* 0x000fe20003f46070 */
[----:B------:R-:W-:Y:S02]  /*4d60*/  IMAD R3, R142, 0x6, RZ ;  /* 0x000000068e037824 */ /* 0x000fe400078e02ff */
[--C-:B-1----:R-:W-:Y:S01]  /*4d70*/  IMAD.WIDE R158, R5, 0x4, R136.reuse ;  /* 0x00000004059e7825 */ /* 0x102fe200078e0288 */
[----:B------:R1:W-:Y:S03]  /*4d80*/  STL.64 [R1+0x1d0], R148 ;  /* 0x0001d09401007387 */ /* 0x0003e60000100a00 */
[----:B------:R-:W-:Y:S01]  /*4d90*/  VIADD R0, R2, 0xfffffff4 ;  /* 0xfffffff402007836 */ /* 0x000fe20000000000 */
[----:B------:R1:W-:Y:S01]  /*4da0*/  LDGSTS.E [R153+0x8000], desc[UR34][R148.64], !P3 ;  /* 0x0800000094997fae */ /* 0x0003e2000d921862 */
[----:B------:R-:W-:-:S03]  /*4db0*/  IMAD.WIDE R162, R168, 0x4, R136 ;  /* 0x00000004a8a27825 */ /* 0x000fc600078e0288 */
[----:B------:R3:W-:Y:S01]  /*4dc0*/  STL.64 [R1+0x1c8], R146 ;  /* 0x0001c89201007387 */ /* 0x0007e20000100a00 */
[----:B--2---:R-:W-:-:S03]  /*4dd0*/  IMAD.WIDE R150, R5, 0x4, R138 ;  /* 0x0000000405967825 */ /* 0x004fc600078e028a */
[----:B------:R3:W-:Y:S01]  /*4de0*/  LDGSTS.E [R153+0xc000], desc[UR34][R146.64], !P3 ;  /* 0x0c00000092997fae */ /* 0x0007e2000d921862 */
[----:B------:R-:W-:Y:S01]  /*4df0*/  ISETP.GE.U32.AND P3, PT, R0, 0x7fffffd5, PT ;  /* 0x7fffffd50000780c */ /* 0x000fe20003f66070 */
[----:B------:R-:W-:Y:S02]  /*4e00*/  VIADD R0, R2, 0xfffffff3 ;  /* 0xfffffff302007836 */ /* 0x000fe40000000000 */
[C---:B-1----:R-:W-:Y:S01]  /*4e10*/  IMAD.WIDE R148, R5.reuse, 0x4, R140 ;  /* 0x0000000405947825 */ /* 0x042fe200078e028c */
[----:B------:R1:W-:Y:S03]  /*4e20*/  STL.64 [R1+0x1c0], R158 ;  /* 0x0001c09e01007387 */ /* 0x0003e60000100a00 */
[----:B------:R-:W-:Y:S01]  /*4e30*/  IMAD.WIDE R164, R168, 0x4, R138 ;  /* 0x00000004a8a47825 */ /* 0x000fe200078e028a */
[----:B------:R1:W-:Y:S03]  /*4e40*/  LDGSTS.E [R153+0x4], desc[UR34][R158.64], !P4 ;  /* 0x000040009e997fae */ /* 0x0003e6000e121862 */
[----:B---3--:R-:W-:Y:S01]  /*4e50*/  IMAD.WIDE R146, R5, 0x4, R144 ;  /* 0x0000000405927825 */ /* 0x008fe200078e0290 */
[----:B------:R2:W-:Y:S03]  /*4e60*/  STL.64 [R1+0x1b8], R150 ;  /* 0x0001b89601007387 */ /* 0x0005e60000100a00 */
[----:B------:R-:W-:Y:S01]  /*4e70*/  IMAD R5, R142, 0x7, RZ ;  /* 0x000000078e057824 */ /* 0x000fe200078e02ff */
[----:B------:R2:W-:Y:S01]  /*4e80*/  LDGSTS.E [R153+0x4004], desc[UR34][R150.64], !P4 ;  /* 0x0400400096997fae */ /* 0x0005e2000e121862 */
[----:B------:R-:W-:-:S03]  /*4e90*/  IMAD.WIDE R166, R168, 0x4, R140 ;  /* 0x00000004a8a67825 */ /* 0x000fc600078e028c */
[----:B------:R3:W-:Y:S01]  /*4ea0*/  STL.64 [R1+0x1b0], R148 ;  /* 0x0001b09401007387 */ /* 0x0007e20000100a00 */
[----:B-1----:R-:W-:-:S03]  /*4eb0*/  IMAD.WIDE R158, R3, 0x4, R136 ;  /* 0x00000004039e7825 */ /* 0x002fc600078e0288 */
[----:B------:R3:W-:Y:S01]  /*4ec0*/  LDGSTS.E [R153+0x8004], desc[UR34][R148.64], !P4 ;  /* 0x0800400094997fae */ /* 0x0007e2000e121862 */
[----:B------:R-:W-:-:S03]  /*4ed0*/  IMAD.WIDE R160, R5, 0x4, R136 ;  /* 0x0000000405a07825 */ /* 0x000fc600078e0288 */
[----:B------:R1:W-:Y:S01]  /*4ee0*/  STL.64 [R1+0x1a8], R146 ;  /* 0x0001a89201007387 */ /* 0x0003e20000100a00 */
[----:B--2---:R-:W-:-:S03]  /*4ef0*/  IMAD.WIDE R150, R3, 0x4, R138 ;  /* 0x0000000403967825 */ /* 0x004fc600078e028a */
[----:B------:R1:W-:Y:S01]  /*4f00*/  LDGSTS.E [R153+0xc004], desc[UR34][R146.64], !P4 ;  /* 0x0c00400092997fae */ /* 0x0003e2000e121862 */
[----:B------:R-:W-:Y:S01]  /*4f10*/  ISETP.GE.U32.AND P4, PT, R0, 0x7fffffd4, PT ;  /* 0x7fffffd40000780c */ /* 0x000fe20003f86070 */
[----:B------:R-:W-:Y:S02]  /*4f20*/  VIADD R0, R2, 0xfffffff2 ;  /* 0xfffffff202007836 */ /* 0x000fe40000000000 */
[C---:B---3--:R-:W-:Y:S01]  /*4f30*/  IMAD.WIDE R148, R3.reuse, 0x4, R140 ;  /* 0x0000000403947825 */ /* 0x048fe200078e028c */
[----:B------:R2:W-:Y:S03]  /*4f40*/  STL.64 [R1+0x1a0], R158 ;  /* 0x0001a09e01007387 */ /* 0x0005e60000100a00 */
[--C-:B------:R-:W-:Y:S01]  /*4f50*/  IMAD.WIDE R168, R168, 0x4, R144.reuse ;  /* 0x00000004a8a87825 */ /* 0x100fe200078e0290 */
[----:B------:R2:W-:Y:S03]  /*4f60*/  LDGSTS.E [R153+0x8], desc[UR34][R158.64], !P5 ;  /* 0x000080009e997fae */ /* 0x0005e6000e921862 */
[----:B-1----:R-:W-:Y:S01]  /*4f70*/  IMAD.WIDE R146, R3, 0x4, R144 ;  /* 0x0000000403927825 */ /* 0x002fe200078e0290 */
[----:B------:R1:W-:Y:S03]  /*4f80*/  STL.64 [R1+0x198], R150 ;  /* 0x0001989601007387 */ /* 0x0003e60000100a00 */
[----:B------:R-:W-:Y:S01]  /*4f90*/  IMAD.SHL.U32 R3, R142, 0x8, RZ ;  /* 0x000000088e037824 */ /* 0x000fe200078e00ff */
[----:B------:R1:W-:Y:S01]  /*4fa0*/  LDGSTS.E [R153+0x4008], desc[UR34][R150.64], !P5 ;  /* 0x0400800096997fae */ /* 0x0003e2000e921862 */
[----:B------:R-:W-:-:S03]  /*4fb0*/  IMAD.WIDE R170, R176, 0x4, R136 ;  /* 0x00000004b0aa7825 */ /* 0x000fc600078e0288 */
[----:B------:R3:W-:Y:S01]  /*4fc0*/  STL.64 [R1+0x190], R148 ;  /* 0x0001909401007387 */ /* 0x0007e20000100a00 */
[----:B--2---:R-:W-:-:S03]  /*4fd0*/  IMAD.WIDE R158, R5, 0x4, R138 ;  /* 0x00000004059e7825 */ /* 0x004fc600078e028a */
[----:B------:R3:W-:Y:S01]  /*4fe0*/  LDGSTS.E [R153+0x8008], desc[UR34][R148.64], !P5 ;  /* 0x0800800094997fae */ /* 0x0007e2000e921862 */
[----:B------:R-:W-:-:S03]  /*4ff0*/  IMAD.WIDE R172, R176, 0x4, R138 ;  /* 0x00000004b0ac7825 */ /* 0x000fc600078e028a */
[----:B------:R2:W-:Y:S01]  /*5000*/  STL.64 [R1+0x188], R146 ;  /* 0x0001889201007387 */ /* 0x0005e20000100a00 */
[----:B-1----:R-:W-:-:S03]  /*5010*/  IMAD.WIDE R150, R5, 0x4, R140 ;  /* 0x0000000405967825 */ /* 0x002fc600078e028c */
[----:B------:R2:W-:Y:S01]  /*5020*/  LDGSTS.E [R153+0xc008], desc[UR34][R146.64], !P5 ;  /* 0x0c00800092997fae */ /* 0x0005e2000e921862 */
[----:B------:R-:W-:Y:S01]  /*5030*/  ISETP.GE.U32.AND P5, PT, R0, 0x7fffffd3, PT ;  /* 0x7fffffd30000780c */ /* 0x000fe20003fa6070 */
[----:B------:R-:W-:Y:S02]  /*5040*/  VIADD R0, R2, 0xfffffff1 ;  /* 0xfffffff102007836 */ /* 0x000fe40000000000 */
[----:B---3--:R-:W-:Y:S01]  /*5050*/  IMAD.WIDE R148, R5, 0x4, R144 ;  /* 0x0000000405947825 */ /* 0x008fe200078e0290 */
[----:B------:R1:W-:Y:S03]  /*5060*/  STL.64 [R1+0x180], R160 ;  /* 0x000180a001007387 */ /* 0x0003e60000100a00 */
[----:B------:R-:W-:Y:S01]  /*5070*/  IMAD R5, R142, 0x9, RZ ;  /* 0x000000098e057824 */ /* 0x000fe200078e02ff */
[----:B------:R-:W-:Y:S01]  /*5080*/  STL.64 [R1+0x178], R158 ;  /* 0x0001789e01007387 */ /* 0x000fe20000100a00 */
[----:B------:R-:W-:Y:S01]  /*5090*/  IMAD.WIDE R174, R176, 0x4, R140 ;  /* 0x00000004b0ae7825 */ /* 0x000fe200078e028c */
[----:B--2---:R-:W-:-:S02]  /*50a0*/  LOP3.LUT R146, R22, 0x20, RZ, 0x3c, !PT ;  /* 0x0000002016927812 */ /* 0x004fc400078e3cff */
[----:B------:R1:W-:Y:S01]  /*50b0*/  LDGSTS.E [R153+0xc], desc[UR34][R160.64], !P6 ;  /* 0x0000c000a0997fae */ /* 0x0003e2000f121862 */
[----:B------:R-:W-:-:S03]  /*50c0*/  IMAD.WIDE R176, R176, 0x4, R144 ;  /* 0x00000004b0b07825 */ /* 0x000fc600078e0290 */
[----:B------:R2:W-:Y:S01]  /*50d0*/  STL.64 [R1+0x170], R150 ;  /* 0x0001709601007387 */ /* 0x0005e20000100a00 */
[----:B------:R-:W-:Y:S02]  /*50e0*/  VIADD R157, R146, UR8 ;  /* 0x00000008929d7c36 */ /* 0x000fe40008000000 */
[----:B------:R-:W-:Y:S01]  /*50f0*/  IMAD.WIDE R146, R3, 0x4, R144 ;  /* 0x0000000403927825 */ /* 0x000fe200078e0290 */
[----:B------:R-:W-:Y:S03]  /*5100*/  LDGSTS.E [R153+0x400c], desc[UR34][R158.64], !P6 ;  /* 0x0400c0009e997fae */ /* 0x000fe6000f121862 */
[----:B------:R-:W-:Y:S01]  /*5110*/  IMAD.WIDE R178, R184, 0x4, R136 ;  /* 0x00000004b8b27825 */ /* 0x000fe200078e0288 */
[----:B------:R3:W-:Y:S03]  /*5120*/  STL.64 [R1+0x168], R148 ;  /* 0x0001689401007387 */ /* 0x0007e60000100a00 */
[----:B-1----:R-:W-:Y:S01]  /*5130*/  IMAD R160, R142, 0x11, RZ ;  /* 0x000000118ea07824 */ /* 0x002fe200078e02ff */
[----:B------:R2:W-:Y:S01]  /*5140*/  LDGSTS.E [R153+0x800c], desc[UR34][R150.64], !P6 ;  /* 0x0800c00096997fae */ /* 0x0005e2000f121862 */
[----:B------:R-:W-:-:S03]  /*5150*/  IMAD.WIDE R180, R184, 0x4, R138 ;  /* 0x00000004b8b47825 */ /* 0x000fc600078e028a */
[----:B------:R3:W-:Y:S01]  /*5160*/  LDGSTS.E [R153+0xc00c], desc[UR34][R148.64], !P6 ;  /* 0x0c00c00094997fae */ /* 0x0007e2000f121862 */
[----:B------:R-:W-:Y:S01]  /*5170*/  ISETP.GE.U32.AND P6, PT, R0, 0x7fffffd2, PT ;  /* 0x7fffffd20000780c */ /* 0x000fe20003fc6070 */
[----:B------:R-:W-:Y:S02]  /*5180*/  VIADD R0, R2, 0xfffffff0 ;  /* 0xfffffff002007836 */ /* 0x000fe40000000000 */
[----:B------:R1:W-:Y:S01]  /*5190*/  STL.64 [R1+0x14e8], R152 ;  /* 0x0014e89801007387 */ /* 0x0003e20000100a00 */
[----:B------:R-:W-:-:S04]  /*51a0*/  IMAD.WIDE R182, R184, 0x4, R140 ;  /* 0x00000004b8b67825 */ /* 0x000fc800078e028c */
[----:B--2---:R-:W-:-:S04]  /*51b0*/  IMAD.WIDE R150, R3, 0x4, R138 ;  /* 0x0000000403967825 */ /* 0x004fc800078e028a */
[----:B---3--:R-:W-:-:S04]  /*51c0*/  IMAD.WIDE R148, R3, 0x4, R140 ;  /* 0x0000000403947825 */ /* 0x008fc800078e028c */
[----:B-1----:R-:W-:-:S04]  /*51d0*/  IMAD.WIDE R152, R3, 0x4, R136 ;  /* 0x0000000403987825 */ /* 0x002fc800078e0288 */
[----:B------:R-:W-:Y:S01]  /*51e0*/  IMAD R3, R142, 0xa, RZ ;  /* 0x0000000a8e037824 */ /* 0x000fe200078e02ff */
[----:B------:R1:W-:Y:S01]  /*51f0*/  STL.64 [R1+0x160], R152 ;  /* 0x0001609801007387 */ /* 0x0003e20000100a00 */
[----:B------:R-:W-:-:S03]  /*5200*/  IMAD.WIDE R184, R184, 0x4, R144 ;  /* 0x00000004b8b87825 */ /* 0x000fc600078e0290 */
[----:B------:R1:W-:Y:S01]  /*5210*/  LDGSTS.E [R157], desc[UR34][R152.64], !P0 ;  /* 0x00000000989d7fae */ /* 0x0003e2000c121862 */
[----:B------:R-:W-:-:S03]  /*5220*/  IMAD.WIDE R186, R192, 0x4, R136 ;  /* 0x00000004c0ba7825 */ /* 0x000fc600078e0288 */
[----:B------:R2:W-:Y:S01]  /*5230*/  STL.64 [R1+0x158], R150 ;  /* 0x0001589601007387 */ /* 0x0005e20000100a00 */
[----:B------:R-:W-:-:S03]  /*5240*/  IMAD.WIDE R188, R192, 0x4, R138 ;  /* 0x00000004c0bc7825 */ /* 0x000fc600078e028a */
        /* <DEDUP_REMOVED lines=13> */
[----:B------:R-:W-:Y:S01]  /*5320*/  IMAD.WIDE R194, R200, 0x4, R136 ;  /* 0x00000004c8c27825 */ /* 0x000fe200078e0288 */
[----:B------:R2:W-:Y:S03]  /*5330*/  LDGSTS.E [R157+0x4], desc[UR34][R152.64], !P1 ;  /* 0x00004000989d7fae */ /* 0x0005e6000c921862 */
[----:B-1----:R-:W-:Y:S01]  /*5340*/  IMAD.WIDE R146, R5, 0x4, R144 ;  /* 0x0000000405927825 */ /* 0x002fe200078e0290 */
[----:B------:R1:W-:Y:S03]  /*5350*/  STL.64 [R1+0x138], R150 ;  /* 0x0001389601007387 */ /* 0x0003e60000100a00 */
[----:B------:R-:W-:Y:S01]  /*5360*/  IMAD R5, R142, 0xb, RZ ;  /* 0x0000000b8e057824 */ /* 0x000fe200078e02ff */
        /* <DEDUP_REMOVED lines=11> */
[C-C-:B---3--:R-:W-:Y:S01]  /*5420*/  IMAD.WIDE R148, R3.reuse, 0x4, R140.reuse ;  /* 0x0000000403947825 */ /* 0x148fe200078e028c */
[----:B------:R1:W-:Y:S03]  /*5430*/  STL.64 [R1+0x120], R152 ;  /* 0x0001209801007387 */ /* 0x0003e60000100a00 */
[----:B------:R-:W-:Y:S01]  /*5440*/  IMAD.WIDE R198, R200, 0x4, R140 ;  /* 0x00000004c8c67825 */ /* 0x000fe200078e028c */
[----:B------:R1:W-:Y:S03]  /*5450*/  LDGSTS.E [R157+0x8], desc[UR34][R152.64], !P2 ;  /* 0x00008000989d7fae */ /* 0x0003e6000d121862 */
[--C-:B--2---:R-:W-:Y:S01]  /*5460*/  IMAD.WIDE R146, R3, 0x4, R144.reuse ;  /* 0x0000000403927825 */ /* 0x104fe200078e0290 */
        /* <DEDUP_REMOVED lines=13> */
[----:B---3--:R-:W-:Y:S01]  /*5540*/  IMAD.WIDE R148, R5, 0x4, R144 ;  /* 0x0000000405947825 */ /* 0x008fe200078e0290 */
[----:B------:R2:W-:Y:S01]  /*5550*/  STL.64 [R1+0x100], R158 ;  /* 0x0001009e01007387 */ /* 0x0005e20000100a00 */
[----:B------:R-:W-:Y:S02]  /*5560*/  LOP3.LUT R5, R22, 0x40, RZ, 0x3c, !PT ;  /* 0x0000004016057812 */ /* 0x000fe400078e3cff */
[----:B------:R-:W-:Y:S01]  /*5570*/  IMAD.WIDE R204, R208, 0x4, R138 ;  /* 0x00000004d0cc7825 */ /* 0x000fe200078e028a */
[----:B------:R2:W-:Y:S01]  /*5580*/  LDGSTS.E [R157+0xc], desc[UR34][R158.64], !P3 ;  /* 0x0000c0009e9d7fae */ /* 0x0005e2000d921862 */
[----:B-1----:R-:W-:-:S03]  /*5590*/  LOP3.LUT R146, R22, 0x30, RZ, 0x3c, !PT ;  /* 0x0000003016927812 */ /* 0x002fc600078e3cff */
[----:B------:R1:W-:Y:S01]  /*55a0*/  STL.64 [R1+0xf8], R152 ;  /* 0x0000f89801007387 */ /* 0x0003e20000100a00 */
[----:B------:R-:W-:Y:S02]  /*55b0*/  VIADD R243, R5, UR8 ;  /* 0x0000000805f37c36 */ /* 0x000fe40008000000 */
[----:B------:R-:W-:Y:S01]  /*55c0*/  IMAD.WIDE R206, R208, 0x4, R140 ;  /* 0x00000004d0ce7825 */ /* 0x000fe200078e028c */
[----:B------:R1:W-:Y:S01]  /*55d0*/  LDGSTS.E [R157+0x400c], desc[UR34][R152.64], !P3 ;  /* 0x0400c000989d7fae */ /* 0x0003e2000d921862 */
[----:B------:R-:W3:Y:S02]  /*55e0*/  LDC R5, c[0x0][0x230] ;  /* 0x00008c00ff057b82 */ /* 0x000ee40000000800 */
[----:B------:R-:W-:Y:S01]  /*55f0*/  VIADD R242, R146, UR8 ;  /* 0x0000000892f27c36 */ /* 0x000fe20008000000 */
[----:B------:R4:W-:Y:S01]  /*5600*/  STL.64 [R1+0xf0], R150 ;  /* 0x0000f09601007387 */ /* 0x0009e20000100a00 */
[----:B------:R-:W-:-:S03]  /*5610*/  IMAD.WIDE R146, R3, 0x4, R144 ;  /* 0x0000000403927825 */ /* 0x000fc600078e0290 */
[----:B------:R4:W-:Y:S01]  /*5620*/  LDGSTS.E [R157+0x800c], desc[UR34][R150.64], !P3 ;  /* 0x0800c000969d7fae */ /* 0x0009e2000d921862 */
[----:B--2---:R-:W-:-:S03]  /*5630*/  IMAD.WIDE R158, R160, 0x4, R140 ;  /* 0x00000004a09e7825 */ /* 0x004fc600078e028c */
[----:B------:R2:W-:Y:S01]  /*5640*/  STL.64 [R1+0xe8], R148 ;  /* 0x0000e89401007387 */ /* 0x0005e20000100a00 */
[----:B-1----:R-:W-:-:S03]  /*5650*/  IMAD.WIDE R152, R3, 0x4, R136 ;  /* 0x0000000403987825 */ /* 0x002fc600078e0288 */
[----:B------:R2:W-:Y:S01]  /*5660*/  LDGSTS.E [R157+0xc00c], desc[UR34][R148.64], !P3 ;  /* 0x0c00c000949d7fae */ /* 0x0005e2000d921862 */
[----:B------:R-:W-:Y:S01]  /*5670*/  ISETP.GE.U32.AND P3, PT, R0, 0x7fffffce, PT ;  /* 0x7fffffce0000780c */ /* 0x000fe20003f66070 */
[----:B------:R-:W-:Y:S02]  /*5680*/  IMAD R0, R142, 0xd, RZ ;  /* 0x0000000d8e007824 */ /* 0x000fe400078e02ff */
[C---:B----4-:R-:W-:Y:S01]  /*5690*/  IMAD.WIDE R150, R3.reuse, 0x4, R138 ;  /* 0x0000000403967825 */ /* 0x050fe200078e028a */
[----:B------:R1:W-:Y:S03]  /*56a0*/  LDGSTS.E [R242], desc[UR34][R152.64], !P4 ;  /* 0x0000000098f27fae */ /* 0x0003e6000e121862 */
[----:B------:R-:W-:Y:S01]  /*56b0*/  IMAD.WIDE R208, R208, 0x4, R144 ;  /* 0x00000004d0d07825 */ /* 0x000fe200078e0290 */
[----:B------:R-:W-:Y:S03]  /*56c0*/  STL.64 [R1+0x14f0], R156 ;  /* 0x0014f09c01007387 */ /* 0x000fe60000100a00 */
[----:B--2---:R-:W-:Y:S01]  /*56d0*/  IMAD.WIDE R148, R3, 0x4, R140 ;  /* 0x0000000403947825 */ /* 0x004fe200078e028c */
[----:B------:R2:W-:Y:S03]  /*56e0*/  LDGSTS.E [R242+0x4000], desc[UR34][R150.64], !P4 ;  /* 0x0400000096f27fae */ /* 0x0005e6000e121862 */
[----:B------:R-:W-:Y:S01]  /*56f0*/  VIADD R3, R2, 0xffffffec ;  /* 0xffffffec02037836 */ /* 0x000fe20000000000 */
[----:B------:R1:W-:Y:S01]  /*5700*/  STL.64 [R1+0xe0], R152 ;  /* 0x0000e09801007387 */ /* 0x0003e20000100a00 */
[----:B------:R-:W-:-:S03]  /*5710*/  IMAD.WIDE R210, R218, 0x4, R136 ;  /* 0x00000004dad27825 */ /* 0x000fc600078e0288 */
[----:B------:R4:W-:Y:S01]  /*5720*/  LDGSTS.E [R242+0x8000], desc[UR34][R148.64], !P4 ;  /* 0x0800000094f27fae */ /* 0x0009e2000e121862 */
[----:B------:R-:W-:-:S03]  /*5730*/  IMAD.WIDE R214, R218, 0x4, R138 ;  /* 0x00000004dad67825 */ /* 0x000fc600078e028a */
[----:B------:R2:W-:Y:S01]  /*5740*/  STL.64 [R1+0xd8], R150 ;  /* 0x0000d89601007387 */ /* 0x0005e20000100a00 */
[----:B------:R-:W-:-:S03]  /*5750*/  IMAD.WIDE R216, R218, 0x4, R140 ;  /* 0x00000004dad87825 */ /* 0x000fc600078e028c */
[----:B------:R3:W-:Y:S01]  /*5760*/  LDGSTS.E [R242+0xc000], desc[UR34][R146.64], !P4 ;  /* 0x0c00000092f27fae */ /* 0x0007e2000e121862 */
[----:B-1----:R-:W-:Y:S01]  /*5770*/  IMAD.WIDE R152, R0, 0x4, R136 ;  /* 0x0000000400987825 */ /* 0x002fe200078e0288 */
[----:B------:R-:W-:Y:S02]  /*5780*/  ISETP.GE.U32.AND P4, PT, R3, 0x7fffffcd, PT ;  /* 0x7fffffcd0300780c */ /* 0x000fe40003f86070 */
[----:B------:R4:W-:Y:S01]  /*5790*/  STL.64 [R1+0xd0], R148 ;  /* 0x0000d09401007387 */ /* 0x0009e20000100a00 */
[----:B------:R-:W-:Y:S02]  /*57a0*/  IMAD R3, R142, 0xe, RZ ;  /* 0x0000000e8e037824 */ /* 0x000fe400078e02ff */
[----:B------:R-:W-:Y:S01]  /*57b0*/  IMAD.WIDE R218, R218, 0x4, R144 ;  /* 0x00000004dada7825 */ /* 0x000fe200078e0290 */
[----:B------:R3:W-:Y:S03]  /*57c0*/  STL.64 [R1+0xc8], R146 ;  /* 0x0000c89201007387 */ /* 0x0007e60000100a00 */
[----:B--2---:R-:W-:Y:S01]  /*57d0*/  IMAD.WIDE R150, R0, 0x4, R138 ;  /* 0x0000000400967825 */ /* 0x004fe200078e028a */
[----:B------:R1:W-:Y:S03]  /*57e0*/  STL.64 [R1+0xc0], R152 ;  /* 0x0000c09801007387 */ /* 0x0003e60000100a00 */
[----:B------:R-:W-:Y:S01]  /*57f0*/  IMAD.WIDE R212, R224, 0x4, R136 ;  /* 0x00000004e0d47825 */ /* 0x000fe200078e0288 */
[----:B------:R1:W-:Y:S03]  /*5800*/  LDGSTS.E [R242+0x4], desc[UR34][R152.64], !P5 ;  /* 0x0000400098f27fae */ /* 0x0003e6000e921862 */
[C---:B----4-:R-:W-:Y:S01]  /*5810*/  IMAD.WIDE R148, R0.reuse, 0x4, R140 ;  /* 0x0000000400947825 */ /* 0x050fe200078e028c */
[----:B------:R2:W-:Y:S03]  /*5820*/  STL.64 [R1+0xb8], R150 ;  /* 0x0000b89601007387 */ /* 0x0005e60000100a00 */
[----:B---3--:R-:W-:Y:S01]  /*5830*/  IMAD.WIDE R146, R0, 0x4, R144 ;  /* 0x0000000400927825 */ /* 0x008fe200078e0290 */
[----:B------:R2:W-:Y:S03]  /*5840*/  LDGSTS.E [R242+0x4004], desc[UR34][R150.64], !P5 ;  /* 0x0400400096f27fae */ /* 0x0005e6000e921862 */
[----:B------:R-:W-:Y:S01]  /*5850*/  VIADD R0, R2, 0xffffffeb ;  /* 0xffffffeb02007836 */ /* 0x000fe20000000000 */
        /* <DEDUP_REMOVED lines=8> */
[----:B------:R-:W-:Y:S02]  /*58e0*/  IMAD R0, R142, 0xf, RZ ;  /* 0x0000000f8e007824 */ /* 0x000fe400078e02ff */
[C---:B---3--:R-:W-:Y:S01]  /*58f0*/  IMAD.WIDE R148, R3.reuse, 0x4, R140 ;  /* 0x0000000403947825 */ /* 0x048fe200078e028c */
[----:B------:R2:W-:Y:S03]  /*5900*/  STL.64 [R1+0xa0], R152 ;  /* 0x0000a09801007387 */ /* 0x0005e60000100a00 */
[----:B------:R-:W-:Y:S01]  /*5910*/  IMAD.WIDE R156, R0, 0x4, R136 ;  /* 0x00000004009c7825 */ /* 0x000fe200078e0288 */
[----:B------:R2:W-:Y:S03]  /*5920*/  LDGSTS.E [R242+0x8], desc[UR34][R152.64], !P6 ;  /* 0x0000800098f27fae */ /* 0x0005e6000f121862 */
[----:B-1----:R-:W-:Y:S01]  /*5930*/  IMAD.WIDE R146, R3, 0x4, R144 ;  /* 0x0000000403927825 */ /* 0x002fe200078e0290 */
[----:B------:R1:W-:Y:S03]  /*5940*/  STL.64 [R1+0x98], R150 ;  /* 0x0000989601007387 */ /* 0x0003e60000100a00 */
[----:B------:R-:W-:Y:S01]  /*5950*/  VIADD R3, R2, 0xffffffea ;  /* 0xffffffea02037836 */ /* 0x000fe20000000000 */
        /* <DEDUP_REMOVED lines=12> */
[----:B------:R-:W-:Y:S03]  /*5a20*/  LDGSTS.E [R242+0xc], desc[UR34][R156.64], !P0 ;  /* 0x0000c0009cf27fae */ /* 0x000fe6000c121862 */
[----:B------:R-:W-:Y:S01]  /*5a30*/  VIADD R0, R2, 0xffffffe8 ;  /* 0xffffffe802007836 */ /* 0x000fe20000000000 */
[----:B------:R-:W-:Y:S01]  /*5a40*/  STL.64 [R1+0x80], R156 ;  /* 0x0000809c01007387 */ /* 0x000fe20000100a00 */
[----:B------:R-:W-:-:S03]  /*5a50*/  IMAD.WIDE R234, R240, 0x4, R136 ;  /* 0x00000004f0ea7825 */ /* 0x000fc600078e0288 */
[----:B------:R1:W-:Y:S01]  /*5a60*/  LDGSTS.E [R242+0x400c], desc[UR34][R152.64], !P0 ;  /* 0x0400c00098f27fae */ /* 0x0003e2000c121862 */
[----:B--2---:R-:W-:Y:S02]  /*5a70*/  IMAD.SHL.U32 R146, R142, 0x10, RZ ;  /* 0x000000108e927824 */ /* 0x004fe400078e00ff */
[----:B------:R-:W-:Y:S01]  /*5a80*/  IMAD.WIDE R236, R240, 0x4, R138 ;  /* 0x00000004f0ec7825 */ /* 0x000fe200078e028a */
[----:B------:R1:W-:Y:S03]  /*5a90*/  STL.64 [R1+0x78], R152 ;  /* 0x0000789801007387 */ /* 0x0003e60000100a00 */
[C---:B------:R-:W-:Y:S01]  /*5aa0*/  IMAD.WIDE R250, R146.reuse, 0x4, R136 ;  /* 0x0000000492fa7825 */ /* 0x040fe200078e0288 */
[----:B------:R2:W-:Y:S03]  /*5ab0*/  LDGSTS.E [R242+0x800c], desc[UR34][R150.64], !P0 ;  /* 0x0800c00096f27fae */ /* 0x0005e6000c121862 */
[C---:B------:R-:W-:Y:S01]  /*5ac0*/  IMAD.WIDE R248, R146.reuse, 0x4, R138 ;  /* 0x0000000492f87825 */ /* 0x040fe200078e028a */
[----:B------:R2:W-:Y:S03]  /*5ad0*/  STL.64 [R1+0x8], R150 ;  /* 0x0000089601007387 */ /* 0x0005e60000100a00 */
[----:B------:R-:W-:Y:S01]  /*5ae0*/  IMAD.WIDE R246, R146, 0x4, R140 ;  /* 0x0000000492f67825 */ /* 0x000fe200078e028c */
[----:B------:R3:W-:Y:S01]  /*5af0*/  LDGSTS.E [R242+0xc00c], desc[UR34][R148.64], !P0 ;  /* 0x0c00c00094f27fae */ /* 0x0007e2000c121862 */
[----:B------:R-:W-:-:S02]  /*5b00*/  ISETP.GE.U32.AND P0, PT, R3, 0x7fffffca, PT ;  /* 0x7fffffca0300780c */ /* 0x000fc40003f06070 */
[----:B------:R-:W-:Y:S01]  /*5b10*/  IMAD.WIDE R146, R146, 0x4, R144 ;  /* 0x0000000492927825 */ /* 0x000fe200078e0290 */
[----:B------:R3:W-:Y:S01]  /*5b20*/  STL.64 [R1], R148 ;  /* 0x0000009401007387 */ /* 0x0007e20000100a00 */
[----:B------:R-:W-:Y:S02]  /*5b30*/  LOP3.LUT R3, R22, 0x50, RZ, 0x3c, !PT ;  /* 0x0000005016037812 */ /* 0x000fe400078e3cff */
[----:B-1----:R-:W-:Y:S01]  /*5b40*/  IMAD.MOV.U32 R153, RZ, RZ, R155 ;  /* 0x000000ffff997224 */ /* 0x002fe200078e009b */
[----:B------:R1:W-:Y:S01]  /*5b50*/  LDGSTS.E [R243], desc[UR34][R250.64], !P1 ;  /* 0x00000000faf37fae */ /* 0x0003e2000c921862 */
[----:B--2---:R-:W-:-:S03]  /*5b60*/  IMAD.WIDE R150, R160, 0x4, R138 ;  /* 0x00000004a0967825 */ /* 0x004fc600078e028a */
[----:B------:R2:W-:Y:S01]  /*5b70*/  LDGSTS.E [R243+0x4000], desc[UR34][R248.64], !P1 ;  /* 0x04000000f8f37fae */ /* 0x0005e2000c921862 */
[----:B------:R-:W-:Y:S01]  /*5b80*/  VIADD R244, R3, UR8 ;  /* 0x0000000803f47c36 */ /* 0x000fe20008000000 */
[----:B------:R-:W-:Y:S01]  /*5b90*/  LOP3.LUT R3, R22, 0x60, RZ, 0x3c, !PT ;  /* 0x0000006016037812 */ /* 0x000fe200078e3cff */
[----:B------:R-:W-:Y:S01]  /*5ba0*/  IMAD.MOV.U32 R156, RZ, RZ, R230 ;  /* 0x000000ffff9c7224 */ /* 0x000fe200078e00e6 */
[----:B------:R4:W-:Y:S01]  /*5bb0*/  LDGSTS.E [R243+0x8000], desc[UR34][R246.64], !P1 ;  /* 0x08000000f6f37fae */ /* 0x0009e2000c921862 */
[----:B---3--:R-:W-:-:S03]  /*5bc0*/  IMAD.WIDE R148, R160, 0x4, R136 ;  /* 0x00000004a0947825 */ /* 0x008fc600078e0288 */
[----:B------:R3:W-:Y:S01]  /*5bd0*/  LDGSTS.E [R243+0xc000], desc[UR34][R146.64], !P1 ;  /* 0x0c00000092f37fae */ /* 0x0007e2000c921862 */
[----:B------:R-:W-:Y:S01]  /*5be0*/  ISETP.GE.U32.AND P1, PT, R0, 0x7fffffc9, PT ;  /* 0x7fffffc90000780c */ /* 0x000fe20003f26070 */
[----:B------:R-:W-:Y:S02]  /*5bf0*/  IMAD.WIDE R160, R160, 0x4, R144 ;  /* 0x00000004a0a07825 */ /* 0x000fe400078e0290 */
[----:B------:R3:W-:Y:S02]  /*5c00*/  LDGSTS.E [R243+0x4], desc[UR34][R148.64], !P2 ;  /* 0x0000400094f37fae */ /* 0x0007e4000d121862 */
[----:B------:R-:W-:Y:S02]  /*5c10*/  VIADD R0, R2, 0xffffffe7 ;  /* 0xffffffe702007836 */ /* 0x000fe40000000000 */
[----:B------:R-:W-:Y:S01]  /*5c20*/  LDGSTS.E [R243+0x4004], desc[UR34][R150.64], !P2 ;  /* 0x0400400096f37fae */ /* 0x000fe2000d121862 */
[----:B------:R-:W-:Y:S02]  /*5c30*/  VIADD R245, R3, UR8 ;  /* 0x0000000803f57c36 */ /* 0x000fe40008000000 */
[----:B------:R-:W-:Y:S01]  /*5c40*/  IMAD.MOV.U32 R157, RZ, RZ, R231 ;  /* 0x000000ffff9d7224 */ /* 0x000fe200078e00e7 */
[----:B------:R3:W-:Y:S01]  /*5c50*/  LDGSTS.E [R243+0x8004], desc[UR34][R158.64], !P2 ;  /* 0x080040009ef37fae */ /* 0x0007e2000d121862 */
[----:B------:R-:W-:-:S02]  /*5c60*/  IMAD.MOV.U32 R155, RZ, RZ, R233 ;  /* 0x000000ffff9b7224 */ /* 0x000fc400078e00e9 */
[----:B------:R-:W-:Y:S01]  /*5c70*/  IMAD.WIDE R238, R240, 0x4, R140 ;  /* 0x00000004f0ee7825 */ /* 0x000fe200078e028c */
[----:B------:R3:W-:Y:S01]  /*5c80*/  LDGSTS.E [R243+0xc004], desc[UR34][R160.64], !P2 ;  /* 0x0c004000a0f37fae */ /* 0x0007e2000d121862 */
[----:B------:R-:W-:Y:S02]  /*5c90*/  ISETP.GE.U32.AND P2, PT, R0, 0x7fffffc8, PT ;  /* 0x7fffffc80000780c */ /* 0x000fe40003f46070 */
[----:B------:R-:W-:Y:S01]  /*5ca0*/  VIADD R0, R2, 0xffffffe6 ;  /* 0xffffffe602007836 */ /* 0x000fe20000000000 */
[----:B------:R-:W-:Y:S01]  /*5cb0*/  LDGSTS.E [R243+0x8], desc[UR34][R162.64], !P3 ;  /* 0x00008000a2f37fae */ /* 0x000fe2000d921862 */
[----:B------:R-:W-:-:S03]  /*5cc0*/  IMAD.WIDE R240, R240, 0x4, R144 ;  /* 0x00000004f0f07825 */ /* 0x000fc600078e0290 */
[----:B------:R-:W-:Y:S01]  /*5cd0*/  LDGSTS.E [R243+0x4008], desc[UR34][R164.64], !P3 ;  /* 0x04008000a4f37fae */ /* 0x000fe2000d921862 */
[----:B------:R-:W-:-:S03]  /*5ce0*/  IMAD.MOV.U32 R152, RZ, RZ, R154 ;  /* 0x000000ffff987224 */ /* 0x000fc600078e009a */
[----:B------:R-:W-:Y:S04]  /*5cf0*/  LDGSTS.E [R243+0x8008], desc[UR34][R166.64], !P3 ;  /* 0x08008000a6f37fae */ /* 0x000fe8000d921862 */
[----:B------:R-:W-:Y:S01]  /*5d00*/  LDGSTS.E [R243+0xc008], desc[UR34][R168.64], !P3 ;  /* 0x0c008000a8f37fae */ /* 0x000fe2000d921862 */
[----:B------:R-:W-:Y:S01]  /*5d10*/  ISETP.GE.U32.AND P3, PT, R0, 0x7fffffc7, PT ;  /* 0x7fffffc70000780c */ /* 0x000fe20003f66070 */
[----:B------:R-:W-:Y:S02]  /*5d20*/  VIADD R0, R2, 0xffffffe5 ;  /* 0xffffffe502007836 */ /* 0x000fe40000000000 */
[----:B------:R-:W-:Y:S04]  /*5d30*/  LDGSTS.E [R243+0xc], desc[UR34][R170.64], !P4 ;  /* 0x0000c000aaf37fae */ /* 0x000fe8000e121862 */
[----:B------:R-:W-:Y:S04]  /*5d40*/  LDGSTS.E [R243+0x400c], desc[UR34][R172.64], !P4 ;  /* 0x0400c000acf37fae */ /* 0x000fe8000e121862 */
[----:B------:R-:W-:Y:S04]  /*5d50*/  LDGSTS.E [R243+0x800c], desc[UR34][R174.64], !P4 ;  /* 0x0800c000aef37fae */ /* 0x000fe8000e121862 */
[----:B------:R-:W-:Y:S01]  /*5d60*/  LDGSTS.E [R243+0xc00c], desc[UR34][R176.64], !P4 ;  /* 0x0c00c000b0f37fae */ /* 0x000fe2000e121862 */
[----:B------:R-:W-:Y:S01]  /*5d70*/  ISETP.GE.U32.AND P4, PT, R0, 0x7fffffc6, PT ;  /* 0x7fffffc60000780c */ /* 0x000fe20003f86070 */
[----:B------:R-:W-:-:S02]  /*5d80*/  VIADD R0, R2, 0xffffffe4 ;  /* 0xffffffe402007836 */ /* 0x000fc40000000000 */
[----:B------:R-:W-:Y:S04]  /*5d90*/  LDGSTS.E [R244], desc[UR34][R178.64], !P5 ;  /* 0x00000000b2f47fae */ /* 0x000fe8000e921862 */
[----:B------:R-:W-:Y:S04]  /*5da0*/  LDGSTS.E [R244+0x4000], desc[UR34][R180.64], !P5 ;  /* 0x04000000b4f47fae */ /* 0x000fe8000e921862 */
[----:B------:R-:W-:Y:S04]  /*5db0*/  LDGSTS.E [R244+0x8000], desc[UR34][R182.64], !P5 ;  /* 0x08000000b6f47fae */ /* 0x000fe8000e921862 */
[----:B------:R-:W-:Y:S01]  /*5dc0*/  LDGSTS.E [R244+0xc000], desc[UR34][R184.64], !P5 ;  /* 0x0c000000b8f47fae */ /* 0x000fe2000e921862 */
[----:B------:R-:W-:Y:S01]  /*5dd0*/  ISETP.GE.U32.AND P5, PT, R0, 0x7fffffc5, PT ;  /* 0x7fffffc50000780c */ /* 0x000fe20003fa6070 */
[----:B------:R-:W-:-:S02]  /*5de0*/  VIADD R0, R2, 0xffffffe3 ;  /* 0xffffffe302007836 */ /* 0x000fc40000000000 */
[----:B------:R-:W-:Y:S04]  /*5df0*/  LDGSTS.E [R244+0x4], desc[UR34][R186.64], !P6 ;  /* 0x00004000baf47fae */ /* 0x000fe8000f121862 */
        /* <DEDUP_REMOVED lines=14> */
[----:B------:R1:W-:Y:S04]  /*5ee0*/  STL.64 [R1+0x1480], R250 ;  /* 0x001480fa01007387 */ /* 0x0003e80000100a00 */
[----:B------:R-:W-:Y:S01]  /*5ef0*/  LDGSTS.E [R244+0xc00c], desc[UR34][R208.64], !P1 ;  /* 0x0c00c000d0f47fae */ /* 0x000fe2000c921862 */
[----:B------:R-:W-:Y:S01]  /*5f00*/  ISETP.GE.U32.AND P1, PT, R0, 0x7fffffc2, PT ;  /* 0x7fffffc20000780c */ /* 0x000fe20003f26070 */
[----:B------:R-:W-:-:S02]  /*5f10*/  VIADD R0, R2, 0xffffffe0 ;  /* 0xffffffe002007836 */ /* 0x000fc40000000000 */
[----:B------:R2:W-:Y:S04]  /*5f20*/  STL.64 [R1+0x1488], R248 ;  /* 0x001488f801007387 */ /* 0x0005e80000100a00 */
[----:B------:R-:W-:Y:S01]  /*5f30*/  LDGSTS.E [R245], desc[UR34][R210.64], !P2 ;  /* 0x00000000d2f57fae */ /* 0x000fe2000d121862 */
[----:B-1----:R-:W-:Y:S02]  /*5f40*/  IMAD.MOV.U32 R250, RZ, RZ, R226 ;  /* 0x000000fffffa7224 */ /* 0x002fe400078e00e2 */
[----:B------:R-:W-:Y:S01]  /*5f50*/  IMAD.MOV.U32 R251, RZ, RZ, R227 ;  /* 0x000000fffffb7224 */ /* 0x000fe200078e00e3 */
[----:B------:R4:W-:Y:S04]  /*5f60*/  STL.64 [R1+0x1490], R246 ;  /* 0x001490f601007387 */ /* 0x0009e80000100a00 */
[----:B------:R-:W-:Y:S01]  /*5f70*/  LDGSTS.E [R245+0x4000], desc[UR34][R214.64], !P2 ;  /* 0x04000000d6f57fae */ /* 0x000fe2000d121862 */
[----:B--2---:R-:W-:-:S02]  /*5f80*/  IMAD.MOV.U32 R248, RZ, RZ, R28 ;  /* 0x000000fffff87224 */ /* 0x004fc400078e001c */
[----:B------:R-:W-:Y:S01]  /*5f90*/  IMAD.MOV.U32 R249, RZ, RZ, R29 ;  /* 0x000000fffff97224 */ /* 0x000fe200078e001d */
[----:B------:R3:W-:Y:S01]  /*5fa0*/  STL.64 [R1+0x1498], R146 ;  /* 0x0014989201007387 */ /* 0x0007e20000100a00 */
[----:B------:R-:W1:Y:S01]  /*5fb0*/  LDC R28, c[0x0][0x230] ;  /* 0x00008c00ff1c7b82 */ /* 0x000e620000000800 */
[----:B------:R-:W-:Y:S02]  /*5fc0*/  LOP3.LUT R29, R22, 0x70, RZ, 0x3c, !PT ;  /* 0x00000070161d7812 */ /* 0x000fe400078e3cff */
[----:B------:R-:W-:Y:S01]  /*5fd0*/  LDGSTS.E [R245+0x8000], desc[UR34][R216.64], !P2 ;  /* 0x08000000d8f57fae */ /* 0x000fe2000d121862 */
[----:B----4-:R-:W-:Y:S02]  /*5fe0*/  IMAD.MOV.U32 R246, RZ, RZ, R228 ;  /* 0x000000fffff67224 */ /* 0x010fe400078e00e4 */
[----:B------:R-:W-:Y:S01]  /*5ff0*/  IMAD.MOV.U32 R247, RZ, RZ, R229 ;  /* 0x000000fffff77224 */ /* 0x000fe200078e00e5 */
[----:B------:R-:W-:Y:S01]  /*6000*/  LDGSTS.E [R245+0xc000], desc[UR34][R218.64], !P2 ;  /* 0x0c000000daf57fae */ /* 0x000fe2000d121862 */
[----:B------:R-:W-:Y:S01]  /*6010*/  ISETP.GE.AND P2, PT, R232, R0, PT ;  /* 0x00000000e800720c */ /* 0x000fe20003f46270 */
[----:B---3--:R-:W-:-:S02]  /*6020*/  VIADD R146, R2, 0x1f ;  /* 0x0000001f02927836 */ /* 0x008fc40000000000 */
[----:B------:R-:W-:Y:S01]  /*6030*/  LDGSTS.E [R245+0x4], desc[UR34][R212.64], !P3 ;  /* 0x00004000d4f57fae */ /* 0x000fe2000d921862 */
[----:B------:R-:W-:Y:S02]  /*6040*/  SEL R3, RZ, 0x4, P2 ;  /* 0x00000004ff037807 */ /* 0x000fe40001000000 */
[----:B------:R-:W-:Y:S01]  /*6050*/  ISETP.GE.U32.AND P2, PT, R0, 0x7fffffc1, PT ;  /* 0x7fffffc10000780c */ /* 0x000fe20003f46070 */
[----:B------:R-:W-:Y:S04]  /*6060*/  LDGSTS.E [R245+0x4004], desc[UR34][R220.64], !P3 ;  /* 0x04004000dcf57fae */ /* 0x000fe8000d921862 */
[----:B------:R-:W-:Y:S04]  /*6070*/  LDGSTS.E [R245+0x8004], desc[UR34][R222.64], !P3 ;  /* 0x08004000def57fae */ /* 0x000fe8000d921862 */
[----:B------:R-:W-:Y:S01]  /*6080*/  LDGSTS.E [R245+0xc004], desc[UR34][R224.64], !P3 ;  /* 0x0c004000e0f57fae */ /* 0x000fe2000d921862 */
[----:B------:R-:W-:-:S03]  /*6090*/  ISETP.GT.AND P3, PT, R146, 0x1f, PT ;  /* 0x0000001f9200780c */ /* 0x000fc60003f64270 */
[----:B------:R2:W-:Y:S01]  /*60a0*/  STL.64 [R1+0x14a0], R148 ;  /* 0x0014a09401007387 */ /* 0x0005e20000100a00 */
[----:B------:R-:W-:Y:S02]  /*60b0*/  SEL R0, RZ, 0x4, !P3 ;  /* 0x00000004ff007807 */ /* 0x000fe40005800000 */
[----:B------:R-:W-:Y:S01]  /*60c0*/  ISETP.GE.AND P3, PT, R232, R2, PT ;  /* 0x00000002e800720c */ /* 0x000fe20003f66270 */
[----:B------:R-:W-:Y:S01]  /*60d0*/  IMAD R232, R142, 0x1a, RZ ;  /* 0x0000001a8ee87824 */ /* 0x000fe200078e02ff */
[----:B------:R-:W-:Y:S02]  /*60e0*/  STL.64 [R1+0x14a8], R150 ;  /* 0x0014a89601007387 */ /* 0x000fe40000100a00 */
[----:B------:R-:W-:Y:S01]  /*60f0*/  SEL R2, R0, RZ, !P3 ;  /* 0x000000ff00027207 */ /* 0x000fe20005800000 */
[----:B------:R-:W-:Y:S01]  /*6100*/  IMAD.WIDE R226, R232, 0x4, R136 ;  /* 0x00000004e8e27825 */ /* 0x000fe200078e0288 */
[----:B------:R-:W-:Y:S01]  /*6110*/  ISETP.GT.AND P3, PT, R146, 0x3f, PT ;  /* 0x0000003f9200780c */ /* 0x000fe20003f64270 */
[----:B------:R3:W-:Y:S02]  /*6120*/  STL.64 [R1+0x14b0], R158 ;  /* 0x0014b09e01007387 */ /* 0x0007e40000100a00 */
[C---:B------:R-:W-:Y:S01]  /*6130*/  IMAD.WIDE R228, R232.reuse, 0x4, R138 ;  /* 0x00000004e8e47825 */ /* 0x040fe200078e028a */
[----:B------:R-:W-:Y:S01]  /*6140*/  SEL R0, R3, RZ, P3 ;  /* 0x000000ff03007207 */ /* 0x000fe20001800000 */
[----:B------:R-:W-:Y:S01]  /*6150*/  LDGSTS.E [R245+0x8], desc[UR34][R226.64], !P4 ;  /* 0x00008000e2f57fae */ /* 0x000fe2000e121862 */
[----:B------:R-:W4:Y:S01]  /*6160*/  LDC R3, c[0x0][0x230] ;  /* 0x00008c00ff037b82 */ /* 0x000f220000000800 */
[----:B------:R-:W-:Y:S01]  /*6170*/  IMAD.WIDE R230, R232, 0x4, R140 ;  /* 0x00000004e8e67825 */ /* 0x000fe200078e028c */
[----:B------:R-:W-:Y:S01]  /*6180*/  ISETP.NE.U32.AND P3, PT, R0, RZ, PT ;  /* 0x000000ff0000720c */ /* 0x000fe20003f65070 */
[----:B------:R-:W-:Y:S02]  /*6190*/  LDGSTS.E [R245+0x4008], desc[UR34][R228.64], !P4 ;  /* 0x04008000e4f57fae */ /* 0x000fe4000e121862 */
[----:B------:R-:W-:-:S02]  /*61a0*/  IMAD.WIDE R232, R232, 0x4, R144 ;  /* 0x00000004e8e87825 */ /* 0x000fc400078e0290 */
[----:B------:R-:W-:Y:S02]  /*61b0*/  LDGSTS.E [R245+0x8008], desc[UR34][R230.64], !P4 ;  /* 0x08008000e6f57fae */ /* 0x000fe4000e121862 */
[----:B------:R-:W-:Y:S02]  /*61c0*/  VIADD R0, R5, 0xffffffdf ;  /* 0xffffffdf05007836 */ /* 0x000fe40000000000 */
[----:B------:R-:W-:Y:S01]  /*61d0*/  LDGSTS.E [R245+0xc008], desc[UR34][R232.64], !P4 ;  /* 0x0c008000e8f57fae */ /* 0x000fe2000e121862 */
[----:B------:R-:W-:Y:S01]  /*61e0*/  VIADD R5, R29, UR8 ;  /* 0x000000081d057c36 */ /* 0x000fe20008000000 */
[----:B------:R-:W-:Y:S01]  /*61f0*/  ISETP.NE.U32.AND P4, PT, R2, RZ, PT ;  /* 0x000000ff0200720c */ /* 0x000fe20003f85070 */
[----:B------:R-:W-:Y:S01]  /*6200*/  IMAD R2, R142, 0x1d, RZ ;  /* 0x0000001d8e027824 */ /* 0x000fe200078e02ff */
[----:B------:R-:W-:Y:S01]  /*6210*/  LDGSTS.E [R245+0xc], desc[UR34][R234.64], !P5 ;  /* 0x0000c000eaf57fae */ /* 0x000fe2000e921862 */
[----:B------:R-:W-:Y:S02]  /*6220*/  IMAD.MOV.U32 R29, RZ, RZ, R155 ;  /* 0x000000ffff1d7224 */ /* 0x000fe400078e009b */
[----:B------:R-:W-:Y:S01]  /*6230*/  IMAD.WIDE R154, R2, 0x4, R144 ;  /* 0x00000004029a7825 */ /* 0x000fe200078e0290 */
[----:B------:R-:W-:Y:S03]  /*6240*/  LDGSTS.E [R245+0x400c], desc[UR34][R236.64], !P5 ;  /* 0x0400c000ecf57fae */ /* 0x000fe6000e921862 */
[----:B--2---:R-:W-:Y:S01]  /*6250*/  IMAD.MOV.U32 R148, RZ, RZ, R246 ;  /* 0x000000ffff947224 */ /* 0x004fe200078e00f6 */
[----:B------:R-:W-:Y:S01]  /*6260*/  LDGSTS.E [R245+0x800c], desc[UR34][R238.64], !P5 ;  /* 0x0800c000eef57fae */ /* 0x000fe2000e921862 */
[----:B------:R-:W-:-:S02]  /*6270*/  IMAD.MOV.U32 R149, RZ, RZ, R247 ;  /* 0x000000ffff957224 */ /* 0x000fc400078e00f7 */
[----:B------:R-:W-:Y:S01]  /*6280*/  IMAD.MOV.U32 R246, RZ, RZ, R152 ;  /* 0x000000fffff67224 */ /* 0x000fe200078e0098 */
[----:B------:R-:W-:Y:S01]  /*6290*/  LDGSTS.E [R245+0xc00c], desc[UR34][R240.64], !P5 ;  /* 0x0c00c000f0f57fae */ /* 0x000fe2000e921862 */
[----:B------:R-:W-:Y:S01]  /*62a0*/  ISETP.GE.U32.AND P5, PT, R0, 0x7fffffc0, PT ;  /* 0x7fffffc00000780c */ /* 0x000fe20003fa6070 */
[----:B------:R-:W-:Y:S02]  /*62b0*/  IMAD R0, R142, 0x1c, RZ ;  /* 0x0000001c8e007824 */ /* 0x000fe400078e02ff */
[----:B------:R2:W-:Y:S01]  /*62c0*/  STL.64 [R1+0x14b8], R160 ;  /* 0x0014b8a001007387 */ /* 0x0005e20000100a00 */
[----:B------:R-:W-:Y:S02]  /*62d0*/  IMAD.MOV.U32 R247, RZ, RZ, R153 ;  /* 0x000000fffff77224 */ /* 0x000fe400078e0099 */
[C---:B---3--:R-:W-:Y:S01]  /*62e0*/  IMAD.WIDE R158, R0.reuse, 0x4, R136 ;  /* 0x00000004009e7825 */ /* 0x048fe200078e0288 */
[----:B------:R-:W-:Y:S03]  /*62f0*/  STL.64 [R1+0x14c0], R162 ;  /* 0x0014c0a201007387 */ /* 0x000fe60000100a00 */
[----:B------:R-:W-:Y:S01]  /*6300*/  IMAD.WIDE R150, R0, 0x4, R138 ;  /* 0x0000000400967825 */ /* 0x000fe200078e028a */
[----:B------:R-:W-:Y:S04]  /*6310*/  STL.64 [R1+0x14c8], R164 ;  /* 0x0014c8a401007387 */ /* 0x000fe80000100a00 */
[----:B------:R-:W-:Y:S01]  /*6320*/  STL.64 [R1+0x14d0], R166 ;  /* 0x0014d0a601007387 */ /* 0x000fe20000100a00 */
[----:B--2---:R-:W-:-:S02]  /*6330*/  IMAD.MOV.U32 R160, RZ, RZ, R148 ;  /* 0x000000ffffa07224 */ /* 0x004fc400078e0094 */
[----:B------:R-:W-:Y:S01]  /*6340*/  IMAD.MOV.U32 R161, RZ, RZ, R149 ;  /* 0x000000ffffa17224 */ /* 0x000fe200078e0095 */
[----:B------:R-:W-:Y:S01]  /*6350*/  STL.64 [R1+0x14d8], R168 ;  /* 0x0014d8a801007387 */ /* 0x000fe20000100a00 */
[----:B------:R-:W-:Y:S02]  /*6360*/  IMAD.MOV.U32 R148, RZ, RZ, R248 ;  /* 0x000000ffff947224 */ /* 0x000fe400078e00f8 */
[----:B------:R-:W-:Y:S01]  /*6370*/  IMAD.MOV.U32 R149, RZ, RZ, R249 ;  /* 0x000000ffff957224 */ /* 0x000fe200078e00f9 */
[----:B------:R-:W-:Y:S04]  /*6380*/  STL.64 [R1+0x14e0], R170 ;  /* 0x0014e0aa01007387 */ /* 0x000fe80000100a00 */
[----:B------:R2:W-:Y:S04]  /*6390*/  STL [R1+0x12b8], R146 ;  /* 0x0012b89201007387 */ /* 0x0005e80000100800 */
[----:B------:R3:W-:Y:S04]  /*63a0*/  STL.64 [R1+0x1460], R22 ;  /* 0x0014601601007387 */ /* 0x0007e80000100a00 */
[----:B------:R1:W-:Y:S01]  /*63b0*/  LDGSTS.E [R5], desc[UR34][R158.64], !P6 ;  /* 0x000000009e057fae */ /* 0x0003e2000f121862 */
[----:B--2---:R-:W-:-:S03]  /*63c0*/  IMAD.WIDE R146, R0, 0x4, R140 ;  /* 0x0000000400927825 */ /* 0x004fc600078e028c */
[----:B------:R2:W-:Y:S01]  /*63d0*/  LDGSTS.E [R5+0x4000], desc[UR34][R150.64], !P6 ;  /* 0x0400000096057fae */ /* 0x0005e2000f121862 */
[----:B---3--:R-:W-:-:S03]  /*63e0*/  IMAD.WIDE R22, R0, 0x4, R144 ;  /* 0x0000000400167825 */ /* 0x008fc600078e0290 */
[----:B------:R1:W-:Y:S01]  /*63f0*/  STL.64 [R1+0x70], R158 ;  /* 0x0000709e01007387 */ /* 0x0003e20000100a00 */
[----:B------:R-:W-:-:S03]  /*6400*/  VIADD R0, R252, 0xffffffde ;  /* 0xffffffdefc007836 */ /* 0x000fc60000000000 */
[----:B------:R3:W-:Y:S01]  /*6410*/  LDGSTS.E [R5+0x8000], desc[UR34][R146.64], !P6 ;  /* 0x0800000092057fae */ /* 0x0007e2000f121862 */
[----:B------:R-:W-:-:S03]  /*6420*/  IMAD R252, R142, 0x1f, RZ ;  /* 0x0000001f8efc7824 */ /* 0x000fc600078e02ff */
[----:B------:R2:W-:Y:S04]  /*6430*/  STL.64 [R1+0x68], R150 ;  /* 0x0000689601007387 */ /* 0x0005e80000100a00 */
[----:B------:R4:W-:Y:S01]  /*6440*/  LDGSTS.E [R5+0xc000], desc[UR34][R22.64], !P6 ;  /* 0x0c00000016057fae */ /* 0x0009e2000f121862 */
[----:B------:R-:W-:Y:S01]  /*6450*/  ISETP.GE.U32.AND P6, PT, R0, 0x7fffffbf, PT ;  /* 0x7fffffbf0000780c */ /* 0x000fe20003fc6070 */
[----:B------:R-:W-:Y:S02]  /*6460*/  IMAD R0, R142, 0x1e, RZ ;  /* 0x0000001e8e007824 */ /* 0x000fe400078e02ff */
[----:B------:R3:W-:Y:S02]  /*6470*/  STL.64 [R1+0x60], R146 ;  /* 0x0000609201007387 */ /* 0x0007e40000100a00 */
[----:B-1----:R-:W-:-:S02]  /*6480*/  IMAD.WIDE R158, R0, 0x4, R136 ;  /* 0x00000004009e7825 */ /* 0x002fc400078e0288 */
[----:B------:R4:W-:Y:S02]  /*6490*/  STL.64 [R1+0x58], R22 ;  /* 0x0000581601007387 */ /* 0x0009e40000100a00 */
[----:B--2---:R-:W-:-:S04]  /*64a0*/  IMAD.WIDE R150, R2, 0x4, R136 ;  /* 0x0000000402967825 */ /* 0x004fc800078e0288 */
[----:B------:R-:W-:Y:S01]  /*64b0*/  IMAD.WIDE R152, R0, 0x4, R140 ;  /* 0x0000000400987825 */ /* 0x000fe200078e028c */
[----:B------:R1:W-:Y:S03]  /*64c0*/  STL.64 [R1+0x50], R150 ;  /* 0x0000509601007387 */ /* 0x0003e60000100a00 */
[C---:B---3--:R-:W-:Y:S01]  /*64d0*/  IMAD.WIDE R146, R2.reuse, 0x4, R138 ;  /* 0x0000000402927825 */ /* 0x048fe200078e028a */
[----:B------:R1:W-:Y:S03]  /*64e0*/  LDGSTS.E [R5+0x4], desc[UR34][R150.64], !P0 ;  /* 0x0000400096057fae */ /* 0x0003e6000c121862 */
[----:B----4-:R-:W-:Y:S01]  /*64f0*/  IMAD.WIDE R22, R2, 0x4, R140 ;  /* 0x0000000402167825 */ /* 0x010fe200078e028c */
[----:B------:R2:W-:Y:S03]  /*6500*/  STL.64 [R1+0x48], R146 ;  /* 0x0000489201007387 */ /* 0x0005e60000100a00 */
[----:B------:R-:W-:Y:S01]  /*6510*/  VIADD R2, R3, 0xffffffdd ;  /* 0xffffffdd03027836 */ /* 0x000fe20000000000 */
[----:B------:R2:W-:Y:S01]  /*6520*/  LDGSTS.E [R5+0x4004], desc[UR34][R146.64], !P0 ;  /* 0x0400400092057fae */ /* 0x0005e2000c121862 */
[----:B------:R-:W-:Y:S01]  /*6530*/  LOP3.LUT R3, R29, 0x40, RZ, 0x3c, !PT ;  /* 0x000000401d037812 */ /* 0x000fe200078e3cff */
[----:B-1----:R-:W-:-:S02]  /*6540*/  IMAD.WIDE R150, R0, 0x4, R138 ;  /* 0x0000000400967825 */ /* 0x002fc400078e028a */
[----:B------:R1:W-:Y:S02]  /*6550*/  LDGSTS.E [R5+0x8004], desc[UR34][R22.64], !P0 ;  /* 0x0800400016057fae */ /* 0x0003e4000c121862 */
[----:B------:R-:W-:Y:S02]  /*6560*/  VIADD R3, R3, UR8 ;  /* 0x0000000803037c36 */ /* 0x000fe40008000000 */
[----:B------:R-:W-:Y:S01]  /*6570*/  LDGSTS.E [R5+0xc004], desc[UR34][R154.64], !P0 ;  /* 0x0c0040009a057fae */ /* 0x000fe2000c121862 */
[----:B------:R-:W-:Y:S01]  /*6580*/  ISETP.GE.U32.AND P0, PT, R2, 0x7fffffbe, PT ;  /* 0x7fffffbe0200780c */ /* 0x000fe20003f06070 */
[----:B------:R-:W-:Y:S02]  /*6590*/  IMAD.SHL.U32 R2, R142, 0x20, RZ ;  /* 0x000000208e027824 */ /* 0x000fe400078e00ff */
[--C-:B--2---:R-:W-:Y:S01]  /*65a0*/  IMAD.WIDE R146, R0, 0x4, R144.reuse ;  /* 0x0000000400927825 */ /* 0x104fe200078e0290 */
[----:B------:R2:W-:Y:S03]  /*65b0*/  LDGSTS.E [R5+0x8], desc[UR34][R158.64], !P1 ;  /* 0x000080009e057fae */ /* 0x0005e6000c921862 */
[----:B------:R-:W-:Y:S01]  /*65c0*/  VIADD R0, R28, 0xffffffdc ;  /* 0xffffffdc1c007836 */ /* 0x000fe20000000000 */
[----:B------:R3:W-:Y:S01]  /*65d0*/  LDGSTS.E [R5+0x4008], desc[UR34][R150.64], !P1 ;  /* 0x0400800096057fae */ /* 0x0007e2000c921862 */
[----:B------:R-:W-:-:S03]  /*65e0*/  IMAD.WIDE R248, R2, 0x4, R144 ;  /* 0x0000000402f87825 */ /* 0x000fc600078e0290 */
[----:B------:R1:W-:Y:S01]  /*65f0*/  STL.64 [R1+0x1470], R22 ;  /* 0x0014701601007387 */ /* 0x0003e20000100a00 */
[----:B------:R-:W-:-:S03]  /*6600*/  IMAD.WIDE R246, R2, 0x4, R246 ;  /* 0x0000000402f67825 */ /* 0x000fc600078e02f6 */
[----:B------:R4:W-:Y:S01]  /*6610*/  LDGSTS.E [R5+0x8008], desc[UR34][R152.64], !P1 ;  /* 0x0800800098057fae */ /* 0x0009e2000c921862 */
[----:B------:R-:W-:-:S03]  /*6620*/  IMAD.WIDE R164, R2, 0x4, R160 ;  /* 0x0000000402a47825 */ /* 0x000fc600078e02a0 */
[----:B------:R-:W-:Y:S01]  /*6630*/  STL.64 [R1+0x1478], R154 ;  /* 0x0014789a01007387 */ /* 0x000fe20000100a00 */
[----:B------:R-:W-:-:S03]  /*6640*/  IMAD.WIDE R148, R2, 0x4, R148 ;  /* 0x0000000402947825 */ /* 0x000fc600078e0294 */
[----:B------:R4:W-:Y:S01]  /*6650*/  LDGSTS.E [R5+0xc008], desc[UR34][R146.64], !P1 ;  /* 0x0c00800092057fae */ /* 0x0009e2000c921862 */
[----:B------:R-:W-:Y:S01]  /*6660*/  ISETP.GE.U32.AND P1, PT, R0, 0x7fffffbd, PT ;  /* 0x7fffffbd0000780c */ /* 0x000fe20003f26070 */
[----:B------:R-:W-:Y:S01]  /*6670*/  VIADD R0, R29, UR8 ;  /* 0x000000081d007c36 */ /* 0x000fe20008000000 */
[----:B-1----:R-:W1:Y:S01]  /*6680*/  LDC R23, c[0x0][0x230] ;  /* 0x00008c00ff177b82 */ /* 0x002e620000000800 */
[----:B------:R2:W-:Y:S01]  /*6690*/  STL.64 [R1+0x30], R158 ;  /* 0x0000309e01007387 */ /* 0x0005e20000100a00 */
[----:B------:R-:W-:-:S03]  /*66a0*/  IMAD.WIDE R28, R252, 0x4, R136 ;  /* 0x00000004fc1c7825 */ /* 0x000fc600078e0288 */
[----:B------:R3:W-:Y:S01]  /*66b0*/  STL.64 [R1+0x28], R150 ;  /* 0x0000289601007387 */ /* 0x0007e20000100a00 */
[----:B------:R-:W-:Y:S02]  /*66c0*/  IMAD.WIDE R166, R2, 0x4, R96 ;  /* 0x0000000402a67825 */ /* 0x000fe400078e0260 */
[----:B------:R-:W1:Y:S01]  /*66d0*/  LDC R22, c[0x0][0x230] ;  /* 0x00008c00ff167b82 */ /* 0x000e620000000800 */
[----:B------:R4:W-:Y:S01]  /*66e0*/  STL.64 [R1+0x20], R152 ;  /* 0x0000209801007387 */ /* 0x0009e20000100a00 */
[----:B--2---:R-:W-:-:S03]  /*66f0*/  IMAD.MOV.U32 R158, RZ, RZ, R250 ;  /* 0x000000ffff9e7224 */ /* 0x004fc600078e00fa */
[----:B------:R2:W-:Y:S01]  /*6700*/  STL.64 [R1+0x18], R146 ;  /* 0x0000189201007387 */ /* 0x0005e20000100a00 */
[----:B------:R-:W-:Y:S02]  /*6710*/  IMAD.MOV.U32 R159, RZ, RZ, R251 ;  /* 0x000000ffff9f7224 */ /* 0x000fe400078e00fb */
[----:B---3--:R-:W-:Y:S01]  /*6720*/  IMAD.MOV.U32 R150, RZ, RZ, R156 ;  /* 0x000000ffff967224 */ /* 0x008fe200078e009c */
[----:B------:R3:W-:Y:S01]  /*6730*/  STL.64 [R1+0x10], R28 ;  /* 0x0000101c01007387 */ /* 0x0007e20000100a00 */
[----:B------:R-:W-:Y:S02]  /*6740*/  IMAD.MOV.U32 R151, RZ, RZ, R157 ;  /* 0x000000ffff977224 */ /* 0x000fe400078e009d */
[C---:B------:R-:W-:Y:S01]  /*6750*/  IMAD.WIDE R156, R2.reuse, 0x4, R136 ;  /* 0x00000004029c7825 */ /* 0x040fe200078e0288 */
[----:B------:R-:W-:Y:S03]  /*6760*/  LDGSTS.E [R5+0xc], desc[UR34][R28.64], !P2 ;  /* 0x0000c0001c057fae */ /* 0x000fe6000d121862 */
[C---:B----4-:R-:W-:Y:S01]  /*6770*/  IMAD.WIDE R152, R2.reuse, 0x4, R138 ;  /* 0x0000000402987825 */ /* 0x050fe200078e028a */
[----:B------:R4:W-:Y:S01]  /*6780*/  STL.64 [R1+0xe50], R156 ;  /* 0x000e509c01007387 */ /* 0x0009e20000100a00 */
[----:B--2---:R-:W2:Y:S02]  /*6790*/  LDC R147, c[0x0][0x230] ;  /* 0x00008c00ff937b82 */ /* 0x004ea40000000800 */
[C---:B------:R-:W-:Y:S01]  /*67a0*/  IMAD.WIDE R250, R2.reuse, 0x4, R140 ;  /* 0x0000000402fa7825 */ /* 0x040fe200078e028c */
[----:B------:R4:W-:Y:S03]  /*67b0*/  STL.64 [R1+0xe58], R152 ;  /* 0x000e589801007387 */ /* 0x0009e60000100a00 */
[C---:B------:R-:W-:Y:S01]  /*67c0*/  IMAD.WIDE R170, R2.reuse, 0x4, R158 ;  /* 0x0000000402aa7825 */ /* 0x040fe200078e029e */
[----:B------:R4:W-:Y:S01]  /*67d0*/  STL.64 [R1+0xe68], R250 ;  /* 0x000e68fa01007387 */ /* 0x0009e20000100a00 */
[----:B------:R-:W2:Y:S02]  /*67e0*/  LDC R146, c[0x0][0x230] ;  /* 0x00008c00ff927b82 */ /* 0x000ea40000000800 */
[C---:B------:R-:W-:Y:S01]  /*67f0*/  IMAD.WIDE R168, R2.reuse, 0x4, R150 ;  /* 0x0000000402a87825 */ /* 0x040fe200078e0296 */
[----:B------:R-:W-:Y:S03]  /*6800*/  STL.64 [R1+0xe60], R248 ;  /* 0x000e60f801007387 */ /* 0x000fe60000100a00 */
[C---:B------:R-:W-:Y:S01]  /*6810*/  IMAD.WIDE R162, R2.reuse, 0x4, R34 ;  /* 0x0000000402a27825 */ /* 0x040fe200078e0222 */
[----:B------:R-:W-:Y:S03]  /*6820*/  STL.64 [R1+0xe10], R246 ;  /* 0x000e10f601007387 */ /* 0x000fe60000100a00 */
[C---:B------:R-:W-:Y:S01]  /*6830*/  IMAD.WIDE R160, R2.reuse, 0x4, R94 ;  /* 0x0000000402a07825 */ /* 0x040fe200078e025e */
[----:B------:R-:W-:Y:S03]  /*6840*/  STL.64 [R1+0xe38], R164 ;  /* 0x000e38a401007387 */ /* 0x000fe60000100a00 */
[----:B------:R-:W-:Y:S01]  /*6850*/  IMAD.WIDE R154, R2, 0x4, R92 ;  /* 0x00000004029a7825 */ /* 0x000fe200078e025c */
[----:B------:R-:W4:Y:S03]  /*6860*/  LDL.LU.64 R96, [R1+0x1530] ;  /* 0x0015300001607983 */ /* 0x000f260000300a00 */
[----:B------:R-:W-:Y:S01]  /*6870*/  IMAD.WIDE R136, R252, 0x4, R138 ;  /* 0x00000004fc887825 */ /* 0x000fe200078e028a */
[----:B------:R-:W-:Y:S03]  /*6880*/  STL.64 [R1+0xe00], R170 ;  /* 0x000e00aa01007387 */ /* 0x000fe60000100a00 */
[----:B------:R-:W-:Y:S01]  /*6890*/  IMAD.WIDE R158, R2, 0x4, R32 ;  /* 0x00000004029e7825 */ /* 0x000fe200078e0220 */
[----:B------:R-:W-:Y:S03]  /*68a0*/  STL.64 [R1+0xea8], R148 ;  /* 0x000ea89401007387 */ /* 0x000fe60000100a00 */
[----:B------:R-:W-:Y:S01]  /*68b0*/  IMAD.WIDE R138, R252, 0x4, R140 ;  /* 0x00000004fc8a7825 */ /* 0x000fe200078e028c */
[----:B------:R2:W-:Y:S03]  /*68c0*/  STL.64 [R1+0xe08], R168 ;  /* 0x000e08a801007387 */ /* 0x0005e60000100a00 */
[----:B------:R-:W-:Y:S01]  /*68d0*/  IMAD.WIDE R150, R2, 0x4, R30 ;  /* 0x0000000402967825 */ /* 0x000fe200078e021e */
[----:B------:R-:W2:Y:S03]  /*68e0*/  LDL.LU.64 R34, [R1+0x1528] ;  /* 0x0015280001227983 */ /* 0x000ea60000300a00 */
[----:B------:R-:W-:Y:S01]  /*68f0*/  IMAD.WIDE R140, R252, 0x4, R144 ;  /* 0x00000004fc8c7825 */ /* 0x000fe200078e0290 */
[----:B------:R-:W4:Y:S04]  /*6900*/  LDL.LU.64 R94, [R1+0x1520] ;  /* 0x00152000015e7983 */ /* 0x000f280000300a00 */
[----:B------:R-:W-:Y:S04]  /*6910*/  STL.64 [R1+0xe18], R166 ;  /* 0x000e18a601007387 */ /* 0x000fe80000100a00 */
[----:B------:R-:W2:Y:S01]  /*6920*/  LDL.LU.64 R32, [R1+0x1518] ;  /* 0x0015180001207983 */ /* 0x000ea20000300a00 */
[----:B------:R-:W-:-:S03]  /*6930*/  IMAD.WIDE R144, R2, 0x4, R26 ;  /* 0x0000000402907825 */ /* 0x000fc600078e021a */
[----:B------:R-:W4:Y:S04]  /*6940*/  LDL.LU.64 R92, [R1+0x1510] ;  /* 0x00151000015c7983 */ /* 0x000f280000300a00 */
[----:B------:R-:W-:Y:S04]  /*6950*/  STL.64 [R1+0xe20], R162 ;  /* 0x000e20a201007387 */ /* 0x000fe80000100a00 */
[----:B------:R-:W2:Y:S04]  /*6960*/  LDL.LU.64 R30, [R1+0x1508] ;  /* 0x00150800011e7983 */ /* 0x000ea80000300a00 */
[----:B------:R4:W-:Y:S04]  /*6970*/  STL.64 [R1+0xe28], R160 ;  /* 0x000e28a001007387 */ /* 0x0009e80000100a00 */
[----:B------:R-:W4:Y:S04]  /*6980*/  LDL.LU.64 R26, [R1+0x1500] ;  /* 0x00150000011a7983 */ /* 0x000f280000300a00 */
[----:B------:R4:W-:Y:S04]  /*6990*/  STL.64 [R1+0xe30], R158 ;  /* 0x000e309e01007387 */ /* 0x0009e80000100a00 */
[----:B---3--:R-:W3:Y:S04]  /*69a0*/  LDL.LU.64 R28, [R1+0x14f8] ;  /* 0x0014f800011c7983 */ /* 0x008ee80000300a00 */
[----:B------:R-:W-:Y:S04]  /*69b0*/  LDGSTS.E [R5+0x400c], desc[UR34][R136.64], !P2 ;  /* 0x0400c00088057fae */ /* 0x000fe8000d121862 */
[----:B------:R-:W-:Y:S04]  /*69c0*/  LDGSTS.E [R5+0x800c], desc[UR34][R138.64], !P2 ;  /* 0x0800c0008a057fae */ /* 0x000fe8000d121862 */
[----:B------:R-:W-:Y:S04]  /*69d0*/  LDGSTS.E [R5+0xc00c], desc[UR34][R140.64], !P2 ;  /* 0x0c00c0008c057fae */ /* 0x000fe8000d121862 */
[----:B------:R-:W0:Y:S04]  /*69e0*/  LDGDEPBAR ;  /* 0x00000000000079af */ /* 0x000e280000000000 */
[----:B------:R4:W-:Y:S04]  /*69f0*/  STL.64 [R1+0xe48], R154 ;  /* 0x000e489a01007387 */ /* 0x0009e80000100a00 */
[----:B------:R4:W-:Y:S04]  /*6a00*/  STL.64 [R1+0xeb8], R150 ;  /* 0x000eb89601007387 */ /* 0x0009e80000100a00 */
[----:B------:R4:W-:Y:S01]  /*6a10*/  STL.64 [R1+0xec0], R144 ;  /* 0x000ec09001007387 */ /* 0x0009e20000100a00 */
[----:B-1----:R-:W-:-:S03]  /*6a20*/  VIADD R142, R23, 0xffffffd9 ;  /* 0xffffffd9178e7836 */ /* 0x002fc60000000000 */
[----:B---3--:R-:W-:Y:S04]  /*6a30*/  LDGSTS.E [R0+0x30000], desc[UR34][R28.64], P4 ;  /* 0x300000001c007fae */ /* 0x008fe8000a121862 */
[----:B--2---:R-:W-:Y:S04]  /*6a40*/  LDGSTS.E [R0+0x30400], desc[UR34][R30.64], P4 ;  /* 0x304000001e007fae */ /* 0x004fe8000a121862 */
[----:B------:R-:W-:Y:S04]  /*6a50*/  LDGSTS.E [R0+0x30800], desc[UR34][R32.64], P4 ;  /* 0x3080000020007fae */ /* 0x000fe8000a121862 */
        /* <DEDUP_REMOVED lines=29> */
[----:B----4-:R-:W-:Y:S04]  /*6c30*/  LDGSTS.E [R3+0x30200], desc[UR34][R26.64], P4 ;  /* 0x302000001a037fae */ /* 0x010fe8000a121862 */
        /* <DEDUP_REMOVED lines=31> */
[----:B------:R-:W0:Y:S01]  /*6e30*/  LDGDEPBAR ;  /* 0x00000000000079af */ /* 0x000e220000000000 */
[----:B------:R-:W-:Y:S06]  /*6e40*/  BAR.SYNC.DEFER_BLOCKING 0x0 ;  /* 0x0000000000007b1d */ /* 0x000fec0000010000 */
[----:B------:R1:W-:Y:S04]  /*6e50*/  STL.64 [R1+0x1468], R28 ;  /* 0x0014681c01007387 */ /* 0x0003e80000100a00 */
[----:B------:R-:W-:Y:S01]  /*6e60*/  @!PT LDS RZ, [RZ] ;  /* 0x00000000fffff984 */ /* 0x000fe20000000800 */
[----:B------:R-:W-:Y:S01]  /*6e70*/  @!PT LDS RZ, [RZ] ;  /* 0x00000000fffff984 */ /* 0x000fe20000000800 */
[----:B------:R-:W-:Y:S01]  /*6e80*/  @!PT LDS RZ, [RZ] ;  /* 0x00000000fffff984 */ /* 0x000fe20000000800 */
[----:B------:R-:W-:Y:S04]  /*6e90*/  LDGSTS.E [R4+0x10000], desc[UR34][R156.64], !P5 ;  /* 0x100000009c047fae */ /* 0x000fe8000e921862 */
[----:B------:R-:W-:Y:S04]  /*6ea0*/  LDGSTS.E [R4+0x14000], desc[UR34][R152.64], !P5 ;  /* 0x1400000098047fae */ /* 0x000fe8000e921862 */
[----:B------:R-:W-:Y:S04]  /*6eb0*/  LDGSTS.E [R4+0x18000], desc[UR34][R250.64], !P5 ;  /* 0x18000000fa047fae */ /* 0x000fe8000e921862 */
[----:B------:R-:W-:Y:S04]  /*6ec0*/  LDGSTS.E [R4+0x1c000], desc[UR34][R248.64], !P5 ;  /* 0x1c000000f8047fae */ /* 0x000fe8000e921862 */
[----:B------:R-:W-:Y:S04]  /*6ed0*/  LDGSTS.E [R4+0x10004], desc[UR34][R246.64], !P6 ;  /* 0x10004000f6047fae */ /* 0x000fe8000f121862 */
[----:B------:R-:W-:Y:S04]  /*6ee0*/  LDGSTS.E [R4+0x14004], desc[UR34][R170.64], !P6 ;  /* 0x14004000aa047fae */ /* 0x000fe8000f121862 */
[----:B------:R-:W-:Y:S04]  /*6ef0*/  LDGSTS.E [R4+0x18004], desc[UR34][R168.64], !P6 ;  /* 0x18004000a8047fae */ /* 0x000fe8000f121862 */
[----:B------:R-:W-:Y:S04]  /*6f00*/  LDGSTS.E [R4+0x1c004], desc[UR34][R166.64], !P6 ;  /* 0x1c004000a6047fae */ /* 0x000fe8000f121862 */
[----:B------:R-:W2:Y:S04]  /*6f10*/  LDL.LU.64 R156, [R1+0x14f0] ;  /* 0x0014f000019c7983 */ /* 0x000ea80000300a00 */
[----:B------:R-:W-:Y:S04]  /*6f20*/  LDGSTS.E [R4+0x10008], desc[UR34][R164.64], !P0 ;  /* 0x10008000a4047fae */ /* 0x000fe8000c121862 */
[----:B------:R-:W3:Y:S04]  /*6f30*/  LDL.LU.64 R152, [R1+0x14e8] ;  /* 0x0014e80001987983 */ /* 0x000ee80000300a00 */
[----:B------:R-:W-:Y:S04]  /*6f40*/  LDGSTS.E [R4+0x14008], desc[UR34][R162.64], !P0 ;  /* 0x14008000a2047fae */ /* 0x000fe8000c121862 */
[----:B------:R-:W-:Y:S04]  /*6f50*/  LDGSTS.E [R4+0x18008], desc[UR34][R160.64], !P0 ;  /* 0x18008000a0047fae */ /* 0x000fe8000c121862 */
[----:B------:R-:W4:Y:S04]  /*6f60*/  LDL.LU.64 R250, [R1+0x1e0] ;  /* 0x0001e00001fa7983 */ /* 0x000f280000300a00 */
[----:B------:R-:W-:Y:S04]  /*6f70*/  LDGSTS.E [R4+0x1c008], desc[UR34][R158.64], !P0 ;  /* 0x1c0080009e047fae */ /* 0x000fe8000c121862 */
[----:B------:R-:W2:Y:S04]  /*6f80*/  LDL.LU.64 R168, [R1+0x1c0] ;  /* 0x0001c00001a87983 */ /* 0x000ea80000300a00 */
[----:B------:R-:W-:Y:S04]  /*6f90*/  LDGSTS.E [R4+0x1000c], desc[UR34][R148.64], !P1 ;  /* 0x1000c00094047fae */ /* 0x000fe8000c921862 */
[----:B------:R-:W3:Y:S04]  /*6fa0*/  LDL.LU.64 R160, [R1+0x1a0] ;  /* 0x0001a00001a07983 */ /* 0x000ee80000300a00 */
[----:B------:R-:W-:Y:S04]  /*6fb0*/  LDGSTS.E [R4+0x1400c], desc[UR34][R154.64], !P1 ;  /* 0x1400c0009a047fae */ /* 0x000fe8000c921862 */
[----:B------:R-:W3:Y:S04]  /*6fc0*/  LDL.LU.64 R148, [R1+0x180] ;  /* 0x0001800001947983 */ /* 0x000ee80000300a00 */
[----:B------:R-:W3:Y:S04]  /*6fd0*/  LDL.LU.64 R248, [R1+0x1d8] ;  /* 0x0001d80001f87983 */ /* 0x000ee80000300a00 */
[----:B------:R-:W3:Y:S04]  /*6fe0*/  LDL.LU.64 R246, [R1+0x1d0] ;  /* 0x0001d00001f67983 */ /* 0x000ee80000300a00 */
[----:B------:R-:W3:Y:S04]  /*6ff0*/  LDL.LU.64 R170, [R1+0x1c8] ;  /* 0x0001c80001aa7983 */ /* 0x000ee80000300a00 */
[----:B------:R-:W3:Y:S04]  /*7000*/  LDL.LU.64 R166, [R1+0x1b8] ;  /* 0x0001b80001a67983 */ /* 0x000ee80000300a00 */
[----:B------:R-:W3:Y:S04]  /*7010*/  LDL.LU.64 R164, [R1+0x1b0] ;  /* 0x0001b00001a47983 */ /* 0x000ee80000300a00 */
[----:B------:R-:W3:Y:S04]  /*7020*/  LDL.LU.64 R162, [R1+0x1a8] ;  /* 0x0001a80001a27983 */ /* 0x000ee80000300a00 */
[----:B------:R-:W-:Y:S04]  /*7030*/  LDGSTS.E [R4+0x1800c], desc[UR34][R150.64], !P1 ;  /* 0x1800c00096047fae */ /* 0x000fe8000c921862 */
[----:B------:R-:W3:Y:S04]  /*7040*/  LDL.LU.64 R158, [R1+0x198] ;  /* 0x00019800019e7983 */ /* 0x000ee80000300a00 */
[----:B------:R1:W-:Y:S04]  /*7050*/  LDGSTS.E [R4+0x1c00c], desc[UR34][R144.64], !P1 ;  /* 0x1c00c00090047fae */ /* 0x0003e8000c921862 */
[----:B------:R-:W3:Y:S04]  /*7060*/  LDL.LU.64 R154, [R1+0x190] ;  /* 0x00019000019a7983 */ /* 0x000ee80000300a00 */
[----:B------:R-:W3:Y:S01]  /*7070*/  LDL.LU.64 R150, [R1+0x188] ;  /* 0x0001880001967983 */ /* 0x000ee20000300a00 */
[----:B-1----:R-:W-:-:S02]  /*7080*/  VIADD R145, R147, 0xffffffdb ;  /* 0xffffffdb93917836 */ /* 0x002fc40000000000 */
[----:B------:R-:W-:Y:S02]  /*7090*/  VIADD R144, R146, 0xffffffda ;  /* 0xffffffda92907836 */ /* 0x000fe40000000000 */
[----:B------:R-:W3:Y:S01]  /*70a0*/  LDL.LU.64 R146, [R1+0x178] ;  /* 0x0001780001927983 */ /* 0x000ee20000300a00 */
[----:B------:R-:W-:-:S03]  /*70b0*/  VIADD R4, R22, 0xffffffd8 ;  /* 0xffffffd816047836 */ /* 0x000fc60000000000 */
[----:B------:R-:W3:Y:S04]  /*70c0*/  LDL.LU.64 R28, [R1+0x170] ;  /* 0x00017000011c7983 */ /* 0x000ee80000300a00 */
[----:B------:R-:W3:Y:S01]  /*70d0*/  LDL.LU.64 R22, [R1+0x168] ;  /* 0x0001680001167983 */ /* 0x000ee20000300a00 */
[----:B------:R-:W-:Y:S02]  /*70e0*/  ISETP.GE.U32.AND P0, PT, R145, 0x7fffffbc, PT ;  /* 0x7fffffbc9100780c */ /* 0x000fe40003f06070 */
[----:B------:R-:W-:Y:S01]  /*70f0*/  ISETP.GE.U32.AND P1, PT, R144, 0x7fffffbb, PT ;  /* 0x7fffffbb9000780c */ /* 0x000fe20003f26070 */
[----:B------:R-:W1:Y:S01]  /*7100*/  LDC R145, c[0x0][0x230] ;  /* 0x00008c00ff917b82 */ /* 0x000e620000000800 */
[----:B------:R-:W-:Y:S02]  /*7110*/  ISETP.GE.U32.AND P2, PT, R142, 0x7fffffba, PT ;  /* 0x7fffffba8e00780c */ /* 0x000fe40003f46070 */
[----:B------:R-:W-:-:S05]  /*7120*/  ISETP.GE.U32.AND P4, PT, R4, 0x7fffffb9, PT ;  /* 0x7fffffb90400780c */ /* 0x000fca0003f86070 */
[----:B------:R-:W1:Y:S08]  /*7130*/  LDC R144, c[0x0][0x230] ;  /* 0x00008c00ff907b82 */ /* 0x000e700000000800 */
[----:B------:R-:W1:Y:S08]  /*7140*/  LDC R142, c[0x0][0x230] ;  /* 0x00008c00ff8e7b82 */ /* 0x000e700000000800 */
[----:B------:R-:W1:Y:S01]  /*7150*/  LDC R4, c[0x0][0x230] ;  /* 0x00008c00ff047b82 */ /* 0x000e620000000800 */
[----:B----4-:R-:W-:-:S04]  /*7160*/  IMAD.WIDE R250, R2, 0x4, R250 ;  /* 0x0000000402fa7825 */ /* 0x010fc800078e02fa */
[C---:B--2---:R-:W-:Y:S01]  /*7170*/  IMAD.WIDE R168, R2.reuse, 0x4, R168 ;  /* 0x0000000402a87825 */ /* 0x044fe200078e02a8 */
[----:B------:R2:W-:Y:S03]  /*7180*/  STL.64 [R1+0xec8], R250 ;  /* 0x000ec8fa01007387 */ /* 0x0005e60000100a00 */
[C---:B---3--:R-:W-:Y:S01]  /*7190*/  IMAD.WIDE R160, R2.reuse, 0x4, R160 ;  /* 0x0000000402a07825 */ /* 0x048fe200078e02a0 */
[----:B------:R3:W-:Y:S04]  /*71a0*/  STL.64 [R1+0xee8], R168 ;  /* 0x000ee8a801007387 */ /* 0x0007e80000100a00 */
[----:B------:R4:W-:Y:S01]  /*71b0*/  STL.64 [R1+0xf08], R160 ;  /* 0x000f08a001007387 */ /* 0x0009e20000100a00 */
[----:B------:R-:W-:-:S03]  /*71c0*/  IMAD.WIDE R148, R2, 0x4, R148 ;  /* 0x0000000402947825 */ /* 0x000fc600078e0294 */
[----:B------:R1:W-:Y:S01]  /*71d0*/  LDGSTS.E [R153+0x10000], desc[UR34][R250.64], !P0 ;  /* 0x10000000fa997fae */ /* 0x0003e2000c121862 */
[----:B------:R-:W-:-:S04]  /*71e0*/  IMAD.WIDE R248, R2, 0x4, R248 ;  /* 0x0000000402f87825 */ /* 0x000fc800078e02f8 */
[C---:B------:R-:W-:Y:S01]  /*71f0*/  IMAD.WIDE R246, R2.reuse, 0x4, R246 ;  /* 0x0000000402f67825 */ /* 0x040fe200078e02f6 */
[----:B------:R-:W-:Y:S03]  /*7200*/  STL.64 [R1+0xe40], R248 ;  /* 0x000e40f801007387 */ /* 0x000fe60000100a00 */
[C---:B------:R-:W-:Y:S01]  /*7210*/  IMAD.WIDE R170, R2.reuse, 0x4, R170 ;  /* 0x0000000402aa7825 */ /* 0x040fe200078e02aa */
[----:B------:R1:W-:Y:S03]  /*7220*/  STL.64 [R1+0xf28], R148 ;  /* 0x000f289401007387 */ /* 0x0003e60000100a00 */
[C---:B------:R-:W-:Y:S01]  /*7230*/  IMAD.WIDE R166, R2.reuse, 0x4, R166 ;  /* 0x0000000402a67825 */ /* 0x040fe200078e02a6 */
[----:B------:R1:W-:Y:S03]  /*7240*/  STL.64 [R1+0xed8], R246 ;  /* 0x000ed8f601007387 */ /* 0x0003e60000100a00 */
[C---:B------:R-:W-:Y:S01]  /*7250*/  IMAD.WIDE R164, R2.reuse, 0x4, R164 ;  /* 0x0000000402a47825 */ /* 0x040fe200078e02a4 */
[----:B------:R1:W-:Y:S03]  /*7260*/  STL.64 [R1+0xee0], R170 ;  /* 0x000ee0aa01007387 */ /* 0x0003e60000100a00 */
[C---:B------:R-:W-:Y:S01]  /*7270*/  IMAD.WIDE R162, R2.reuse, 0x4, R162 ;  /* 0x0000000402a27825 */ /* 0x040fe200078e02a2 */
[----:B------:R1:W-:Y:S04]  /*7280*/  STL.64 [R1+0xef0], R166 ;  /* 0x000ef0a601007387 */ /* 0x0003e80000100a00 */
[----:B------:R-:W-:Y:S01]  /*7290*/  LDGSTS.E [R153+0x14000], desc[UR34][R248.64], !P0 ;  /* 0x14000000f8997fae */ /* 0x000fe2000c121862 */
[----:B------:R-:W-:-:S03]  /*72a0*/  IMAD.WIDE R158, R2, 0x4, R158 ;  /* 0x00000004029e7825 */ /* 0x000fc600078e029e */
[----:B------:R1:W-:Y:S04]  /*72b0*/  STL.64 [R1+0xef8], R164 ;  /* 0x000ef8a401007387 */ /* 0x0003e80000100a00 */
[----:B------:R-:W-:Y:S01]  /*72c0*/  LDGSTS.E [R153+0x18000], desc[UR34][R246.64], !P0 ;  /* 0x18000000f6997fae */ /* 0x000fe2000c121862 */
[----:B------:R-:W-:-:S03]  /*72d0*/  IMAD.WIDE R154, R2, 0x4, R154 ;  /* 0x00000004029a7825 */ /* 0x000fc600078e029a */
[----:B------:R1:W-:Y:S01]  /*72e0*/  STL.64 [R1+0xf00], R162 ;  /* 0x000f00a201007387 */ /* 0x0003e20000100a00 */
[----:B------:R-:W-:-:S03]  /*72f0*/  IMAD.WIDE R150, R2, 0x4, R150 ;  /* 0x0000000402967825 */ /* 0x000fc600078e0296 */
[----:B------:R-:W-:Y:S04]  /*7300*/  LDGSTS.E [R153+0x1c000], desc[UR34][R170.64], !P0 ;  /* 0x1c000000aa997fae */ /* 0x000fe8000c121862 */
[----:B------:R1:W-:Y:S01]  /*7310*/  STL.64 [R1+0xf10], R158 ;  /* 0x000f109e01007387 */ /* 0x0003e20000100a00 */
[----:B------:R-:W-:-:S03]  /*7320*/  IMAD.WIDE R146, R2, 0x4, R146 ;  /* 0x0000000402927825 */ /* 0x000fc600078e0292 */
[----:B------:R1:W-:Y:S01]  /*7330*/  LDGSTS.E [R153+0x10004], desc[UR34][R168.64], !P1 ;  /* 0x10004000a8997fae */ /* 0x0003e2000c921862 */
[----:B------:R-:W-:-:S03]  /*7340*/  IMAD.WIDE R28, R2, 0x4, R28 ;  /* 0x00000004021c7825 */ /* 0x000fc600078e021c */
[----:B------:R1:W-:Y:S01]  /*7350*/  STL.64 [R1+0xf18], R154 ;  /* 0x000f189a01007387 */ /* 0x0003e20000100a00 */
[----:B------:R-:W-:-:S03]  /*7360*/  IMAD.WIDE R22, R2, 0x4, R22 ;  /* 0x0000000402167825 */ /* 0x000fc600078e0216 */
[----:B------:R-:W-:Y:S04]  /*7370*/  LDGSTS.E [R153+0x14004], desc[UR34][R166.64], !P1 ;  /* 0x14004000a6997fae */ /* 0x000fe8000c921862 */
[----:B------:R1:W-:Y:S04]  /*7380*/  STL.64 [R1+0xf20], R150 ;  /* 0x000f209601007387 */ /* 0x0003e80000100a00 */
[----:B------:R-:W-:Y:S04]  /*7390*/  LDGSTS.E [R153+0x18004], desc[UR34][R164.64], !P1 ;  /* 0x18004000a4997fae */ /* 0x000fe8000c921862 */
[----:B------:R1:W-:Y:S04]  /*73a0*/  STL.64 [R1+0xf30], R146 ;  /* 0x000f309201007387 */ /* 0x0003e80000100a00 */
[----:B------:R-:W-:Y:S04]  /*73b0*/  LDGSTS.E [R153+0x1c004], desc[UR34][R162.64], !P1 ;  /* 0x1c004000a2997fae */ /* 0x000fe8000c921862 */
[----:B------:R1:W-:Y:S04]  /*73c0*/  STL.64 [R1+0xf38], R28 ;  /* 0x000f381c01007387 */ /* 0x0003e80000100a00 */
[----:B------:R1:W-:Y:S04]  /*73d0*/  LDGSTS.E [R153+0x10008], desc[UR34][R160.64], !P2 ;  /* 0x10008000a0997fae */ /* 0x0003e8000d121862 */
[----:B------:R1:W-:Y:S04]  /*73e0*/  STL.64 [R1+0xf40], R22 ;  /* 0x000f401601007387 */ /* 0x0003e80000100a00 */
[----:B------:R-:W-:Y:S04]  /*73f0*/  LDGSTS.E [R153+0x14008], desc[UR34][R158.64], !P2 ;  /* 0x140080009e997fae */ /* 0x000fe8000d121862 */
[----:B------:R-:W-:Y:S04]  /*7400*/  LDGSTS.E [R153+0x18008], desc[UR34][R154.64], !P2 ;  /* 0x180080009a997fae */ /* 0x000fe8000d121862 */
[----:B--2---:R-:W2:Y:S04]  /*7410*/  LDL.LU.64 R250, [R1+0x160] ;  /* 0x0001600001fa7983 */ /* 0x004ea80000300a00 */
[----:B------:R-:W-:Y:S04]  /*7420*/  LDGSTS.E [R153+0x1c008], desc[UR34][R150.64], !P2 ;  /* 0x1c00800096997fae */ /* 0x000fe8000d121862 */
[----:B---3--:R-:W3:Y:S04]  /*7430*/  LDL.LU.64 R168, [R1+0x140] ;  /* 0x0001400001a87983 */ /* 0x008ee80000300a00 */
[----:B------:R3:W-:Y:S04]  /*7440*/  LDGSTS.E [R153+0x1000c], desc[UR34][R148.64], !P4 ;  /* 0x1000c00094997fae */ /* 0x0007e8000e121862 */
[----:B----4-:R-:W4:Y:S04]  /*7450*/  LDL.LU.64 R160, [R1+0x120] ;  /* 0x0001200001a07983 */ /* 0x010f280000300a00 */
[----:B------:R4:W-:Y:S04]  /*7460*/  LDGSTS.E [R153+0x1400c], desc[UR34][R146.64], !P4 ;  /* 0x1400c00092997fae */ /* 0x0009e8000e121862 */
[----:B-1----:R-:W4:Y:S04]  /*7470*/  LDL.LU.64 R148, [R1+0x100] ;  /* 0x0001000001947983 */ /* 0x002f280000300a00 */
[----:B------:R-:W4:Y:S04]  /*7480*/  LDL.LU.64 R248, [R1+0x158] ;  /* 0x0001580001f87983 */ /* 0x000f280000300a00 */
        /* <DEDUP_REMOVED lines=8> */
[----:B------:R1:W-:Y:S04]  /*7510*/  LDGSTS.E [R153+0x1800c], desc[UR34][R28.64], !P4 ;  /* 0x1800c0001c997fae */ /* 0x0003e8000e121862 */
[----:B------:R-:W4:Y:S04]  /*7520*/  LDL.LU.64 R146, [R1+0xf8] ;  /* 0x0000f80001927983 */ /* 0x000f280000300a00 */
[----:B------:R1:W-:Y:S04]  /*7530*/  LDGSTS.E [R153+0x1c00c], desc[UR34][R22.64], !P4 ;  /* 0x1c00c00016997fae */ /* 0x0003e8000e121862 */
[----:B------:R-:W1:Y:S04]  /*7540*/  LDL.LU.64 R28, [R1+0xf0] ;  /* 0x0000f000011c7983 */ /* 0x000e680000300a00 */
[----:B------:R-:W4:Y:S01]  /*7550*/  LDL.LU.64 R22, [R1+0xe8] ;  /* 0x0000e80001167983 */ /* 0x000f220000300a00 */
[----:B------:R-:W-:-:S02]  /*7560*/  VIADD R145, R145, 0xffffffd7 ;  /* 0xffffffd791917836 */ /* 0x000fc40000000000 */
[----:B------:R-:W-:-:S03]  /*7570*/  VIADD R144, R144, 0xffffffd6 ;  /* 0xffffffd690907836 */ /* 0x000fc60000000000 */
[----:B------:R-:W-:Y:S01]  /*7580*/  ISETP.GE.U32.AND P0, PT, R145, 0x7fffffb8, PT ;  /* 0x7fffffb89100780c */ /* 0x000fe20003f06070 */
[----:B------:R-:W-:Y:S01]  /*7590*/  VIADD R142, R142, 0xffffffd5 ;  /* 0xffffffd58e8e7836 */ /* 0x000fe20000000000 */
[----:B------:R-:W-:Y:S01]  /*75a0*/  ISETP.GE.U32.AND P1, PT, R144, 0x7fffffb7, PT ;  /* 0x7fffffb79000780c */ /* 0x000fe20003f26070 */
[----:B------:R-:W-:Y:S01]  /*75b0*/  VIADD R4, R4, 0xffffffd4 ;  /* 0xffffffd404047836 */ /* 0x000fe20000000000 */
[----:B------:R-:W1:Y:S02]  /*75c0*/  LDC R145, c[0x0][0x230] ;  /* 0x00008c00ff917b82 */ /* 0x000e640000000800 */
[----:B------:R-:W-:Y:S02]  /*75d0*/  ISETP.GE.U32.AND P2, PT, R142, 0x7fffffb6, PT ;  /* 0x7fffffb68e00780c */ /* 0x000fe40003f46070 */
[----:B------:R-:W-:-:S04]  /*75e0*/  ISETP.GE.U32.AND P4, PT, R4, 0x7fffffb5, PT ;  /* 0x7fffffb50400780c */ /* 0x000fc80003f86070 */
[----:B------:R-:W1:Y:S08]  /*75f0*/  LDC R144, c[0x0][0x230] ;  /* 0x00008c00ff907b82 */ /* 0x000e700000000800 */
[----:B------:R-:W1:Y:S08]  /*7600*/  LDC R142, c[0x0][0x230] ;  /* 0x00008c00ff8e7b82 */ /* 0x000e700000000800 */
[----:B------:R-:W1:Y:S01]  /*7610*/  LDC R4, c[0x0][0x230] ;  /* 0x00008c00ff047b82 */ /* 0x000e620000000800 */
[----:B--2---:R-:W-:-:S04]  /*7620*/  IMAD.WIDE R250, R2, 0x4, R250 ;  /* 0x0000000402fa7825 */ /* 0x004fc800078e02fa */
[C---:B---3--:R-:W-:Y:S01]  /*7630*/  IMAD.WIDE R168, R2.reuse, 0x4, R168 ;  /* 0x0000000402a87825 */ /* 0x048fe200078e02a8 */
[----:B------:R-:W-:Y:S03]  /*7640*/  STL.64 [R1+0xf48], R250 ;  /* 0x000f48fa01007387 */ /* 0x000fe60000100a00 */
[C---:B----4-:R-:W-:Y:S01]  /*7650*/  IMAD.WIDE R160, R2.reuse, 0x4, R160 ;  /* 0x0000000402a07825 */ /* 0x050fe200078e02a0 */
[----:B------:R-:W-:Y:S04]  /*7660*/  STL.64 [R1+0xf68], R168 ;  /* 0x000f68a801007387 */ /* 0x000fe80000100a00 */
[----:B------:R-:W-:Y:S01]  /*7670*/  STL.64 [R1+0xf88], R160 ;  /* 0x000f88a001007387 */ /* 0x000fe20000100a00 */
[----:B------:R-:W-:-:S03]  /*7680*/  IMAD.WIDE R148, R2, 0x4, R148 ;  /* 0x0000000402947825 */ /* 0x000fc600078e0294 */
[----:B------:R-:W-:Y:S01]  /*7690*/  LDGSTS.E [R157+0x10000], desc[UR34][R250.64], !P0 ;  /* 0x10000000fa9d7fae */ /* 0x000fe2000c121862 */
[----:B------:R-:W-:-:S04]  /*76a0*/  IMAD.WIDE R248, R2, 0x4, R248 ;  /* 0x0000000402f87825 */ /* 0x000fc800078e02f8 */
[C---:B------:R-:W-:Y:S01]  /*76b0*/  IMAD.WIDE R246, R2.reuse, 0x4, R246 ;  /* 0x0000000402f67825 */ /* 0x040fe200078e02f6 */
[----:B------:R-:W-:Y:S03]  /*76c0*/  STL.64 [R1+0xf50], R248 ;  /* 0x000f50f801007387 */ /* 0x000fe60000100a00 */
[C---:B------:R-:W-:Y:S01]  /*76d0*/  IMAD.WIDE R170, R2.reuse, 0x4, R170 ;  /* 0x0000000402aa7825 */ /* 0x040fe200078e02aa */
[----:B------:R-:W-:Y:S03]  /*76e0*/  STL.64 [R1+0xfa8], R148 ;  /* 0x000fa89401007387 */ /* 0x000fe60000100a00 */
[C---:B------:R-:W-:Y:S01]  /*76f0*/  IMAD.WIDE R166, R2.reuse, 0x4, R166 ;  /* 0x0000000402a67825 */ /* 0x040fe200078e02a6 */
[----:B------:R-:W-:Y:S03]  /*7700*/  STL.64 [R1+0xf58], R246 ;  /* 0x000f58f601007387 */ /* 0x000fe60000100a00 */
[C---:B------:R-:W-:Y:S01]  /*7710*/  IMAD.WIDE R164, R2.reuse, 0x4, R164 ;  /* 0x0000000402a47825 */ /* 0x040fe200078e02a4 */
[----:B------:R2:W-:Y:S03]  /*7720*/  STL.64 [R1+0xf60], R170 ;  /* 0x000f60aa01007387 */ /* 0x0005e60000100a00 */
[C---:B------:R-:W-:Y:S01]  /*7730*/  IMAD.WIDE R162, R2.reuse, 0x4, R162 ;  /* 0x0000000402a27825 */ /* 0x040fe200078e02a2 */
[----:B------:R-:W-:Y:S03]  /*7740*/  LDGSTS.E [R157+0x14000], desc[UR34][R248.64], !P0 ;  /* 0x14000000f89d7fae */ /* 0x000fe6000c121862 */
[C---:B------:R-:W-:Y:S01]  /*7750*/  IMAD.WIDE R158, R2.reuse, 0x4, R158 ;  /* 0x00000004029e7825 */ /* 0x040fe200078e029e */
[----:B------:R-:W-:Y:S03]  /*7760*/  STL.64 [R1+0xf70], R166 ;  /* 0x000f70a601007387 */ /* 0x000fe60000100a00 */
[C---:B------:R-:W-:Y:S01]  /*7770*/  IMAD.WIDE R154, R2.reuse, 0x4, R154 ;  /* 0x00000004029a7825 */ /* 0x040fe200078e029a */
[----:B------:R-:W-:Y:S03]  /*7780*/  LDGSTS.E [R157+0x18000], desc[UR34][R246.64], !P0 ;  /* 0x18000000f69d7fae */ /* 0x000fe6000c121862 */
[C---:B------:R-:W-:Y:S01]  /*7790*/  IMAD.WIDE R150, R2.reuse, 0x4, R150 ;  /* 0x0000000402967825 */ /* 0x040fe200078e0296 */
[----:B------:R-:W-:Y:S04]  /*77a0*/  STL.64 [R1+0xf78], R164 ;  /* 0x000f78a401007387 */ /* 0x000fe80000100a00 */
[----:B------:R3:W-:Y:S01]  /*77b0*/  LDGSTS.E [R157+0x1c000], desc[UR34][R170.64], !P0 ;  /* 0x1c000000aa9d7fae */ /* 0x0007e2000c121862 */
[----:B------:R-:W-:-:S03]  /*77c0*/  IMAD.WIDE R146, R2, 0x4, R146 ;  /* 0x0000000402927825 */ /* 0x000fc600078e0292 */
[----:B------:R4:W-:Y:S04]  /*77d0*/  STL.64 [R1+0xf80], R162 ;  /* 0x000f80a201007387 */ /* 0x0009e80000100a00 */
[----:B------:R-:W-:Y:S01]  /*77e0*/  LDGSTS.E [R157+0x10004], desc[UR34][R168.64], !P1 ;  /* 0x10004000a89d7fae */ /* 0x000fe2000c921862 */
[----:B-1----:R-:W-:-:S03]  /*77f0*/  IMAD.WIDE R28, R2, 0x4, R28 ;  /* 0x00000004021c7825 */ /* 0x002fc600078e021c */
[----:B------:R1:W-:Y:S04]  /*7800*/  STL.64 [R1+0xf90], R158 ;  /* 0x000f909e01007387 */ /* 0x0003e80000100a00 */
[----:B------:R-:W-:Y:S01]  /*7810*/  LDGSTS.E [R157+0x14004], desc[UR34][R166.64], !P1 ;  /* 0x14004000a69d7fae */ /* 0x000fe2000c921862 */
[----:B------:R-:W-:-:S03]  /*7820*/  IMAD.WIDE R22, R2, 0x4, R22 ;  /* 0x0000000402167825 */ /* 0x000fc600078e0216 */
[----:B------:R-:W-:Y:S04]  /*7830*/  STL.64 [R1+0xf98], R154 ;  /* 0x000f989a01007387 */ /* 0x000fe80000100a00 */
[----:B------:R-:W-:Y:S04]  /*7840*/  LDGSTS.E [R157+0x18004], desc[UR34][R164.64], !P1 ;  /* 0x18004000a49d7fae */ /* 0x000fe8000c921862 */
[----:B------:R3:W-:Y:S04]  /*7850*/  STL.64 [R1+0xfa0], R150 ;  /* 0x000fa09601007387 */ /* 0x0007e80000100a00 */
[----:B------:R3:W-:Y:S04]  /*7860*/  LDGSTS.E [R157+0x1c004], desc[UR34][R162.64], !P1 ;  /* 0x1c004000a29d7fae */ /* 0x0007e8000c921862 */
[----:B------:R3:W-:Y:S04]  /*7870*/  STL.64 [R1+0xfb0], R146 ;  /* 0x000fb09201007387 */ /* 0x0007e80000100a00 */
[----:B------:R-:W-:Y:S04]  /*7880*/  LDGSTS.E [R157+0x10008], desc[UR34][R160.64], !P2 ;  /* 0x10008000a09d7fae */ /* 0x000fe8000d121862 */
[----:B------:R3:W-:Y:S04]  /*7890*/  STL.64 [R1+0xfb8], R28 ;  /* 0x000fb81c01007387 */ /* 0x0007e80000100a00 */
[----:B------:R-:W-:Y:S04]  /*78a0*/  LDGSTS.E [R157+0x14008], desc[UR34][R158.64], !P2 ;  /* 0x140080009e9d7fae */ /* 0x000fe8000d121862 */
[----:B------:R3:W-:Y:S04]  /*78b0*/  STL.64 [R1+0xfc0], R22 ;  /* 0x000fc01601007387 */ /* 0x0007e80000100a00 */
[----:B------:R-:W-:Y:S04]  /*78c0*/  LDGSTS.E [R157+0x18008], desc[UR34][R154.64], !P2 ;  /* 0x180080009a9d7fae */ /* 0x000fe8000d121862 */
[----:B------:R-:W-:Y:S04]  /*78d0*/  LDGSTS.E [R157+0x1c008], desc[UR34][R150.64], !P2 ;  /* 0x1c008000969d7fae */ /* 0x000fe8000d121862 */
[----:B--2---:R-:W2:Y:S04]  /*78e0*/  LDL.LU.64 R170, [R1+0xe0] ;  /* 0x0000e00001aa7983 */ /* 0x004ea80000300a00 */
[----:B------:R2:W-:Y:S04]  /*78f0*/  LDGSTS.E [R157+0x1000c], desc[UR34][R148.64], !P4 ;  /* 0x1000c000949d7fae */ /* 0x0005e8000e121862 */
[----:B----4-:R-:W4:Y:S04]  /*7900*/  LDL.LU.64 R162, [R1+0xc0] ;  /* 0x0000c00001a27983 */ /* 0x010f280000300a00 */
[----:B------:R4:W-:Y:S04]  /*7910*/  LDGSTS.E [R157+0x1400c], desc[UR34][R146.64], !P4 ;  /* 0x1400c000929d7fae */ /* 0x0009e8000e121862 */
[----:B------:R-:W4:Y:S04]  /*7920*/  LDL.LU.64 R148, [R1+0xa0] ;  /* 0x0000a00001947983 */ /* 0x000f280000300a00 */
[----:B------:R-:W4:Y:S04]  /*7930*/  LDL.LU.64 R250, [R1+0x80] ;  /* 0x0000800001fa7983 */ /* 0x000f280000300a00 */
[----:B------:R-:W4:Y:S04]  /*7940*/  LDL.LU.64 R168, [R1+0xd8] ;  /* 0x0000d80001a87983 */ /* 0x000f280000300a00 */
[----:B------:R-:W4:Y:S04]  /*7950*/  LDL.LU.64 R166, [R1+0xd0] ;  /* 0x0000d00001a67983 */ /* 0x000f280000300a00 */
[----:B------:R-:W4:Y:S04]  /*7960*/  LDL.LU.64 R164, [R1+0xc8] ;  /* 0x0000c80001a47983 */ /* 0x000f280000300a00 */
[----:B------:R-:W4:Y:S04]  /*7970*/  LDL.LU.64 R160, [R1+0xb8] ;  /* 0x0000b80001a07983 */ /* 0x000f280000300a00 */
[----:B-1----:R-:W4:Y:S04]  /*7980*/  LDL.LU.64 R158, [R1+0xb0] ;  /* 0x0000b000019e7983 */ /* 0x002f280000300a00 */
[----:B---3--:R-:W3:Y:S04]  /*7990*/  LDL.LU.64 R150, [R1+0xa8] ;  /* 0x0000a80001967983 */ /* 0x008ee80000300a00 */
[----:B------:R-:W3:Y:S04]  /*79a0*/  LDL.LU.64 R146, [R1+0x98] ;  /* 0x0000980001927983 */ /* 0x000ee80000300a00 */
[----:B------:R-:W3:Y:S04]  /*79b0*/  LDL.LU.64 R246, [R1+0x90] ;  /* 0x0000900001f67983 */ /* 0x000ee80000300a00 */
[----:B------:R-:W3:Y:S04]  /*79c0*/  LDL.LU.64 R248, [R1+0x88] ;  /* 0x0000880001f87983 */ /* 0x000ee80000300a00 */
[----:B------:R-:W3:Y:S04]  /*79d0*/  LDL.LU.64 R154, [R1+0x78] ;  /* 0x00007800019a7983 */ /* 0x000ee80000300a00 */
[----:B------:R1:W-:Y:S04]  /*79e0*/  LDGSTS.E [R157+0x1800c], desc[UR34][R28.64], !P4 ;  /* 0x1800c0001c9d7fae */ /* 0x0003e8000e121862 */
[----:B------:R1:W-:Y:S04]  /*79f0*/  LDGSTS.E [R157+0x1c00c], desc[UR34][R22.64], !P4 ;  /* 0x1c00c000169d7fae */ /* 0x0003e8000e121862 */
[----:B------:R-:W1:Y:S04]  /*7a00*/  LDL.LU.64 R28, [R1+0x8] ;  /* 0x00000800011c7983 */ /* 0x000e680000300a00 */
[----:B------:R-:W3:Y:S01]  /*7a10*/  LDL.LU.64 R22, [R1] ;  /* 0x0000000001167983 */ /* 0x000ee20000300a00 */
        /* <DEDUP_REMOVED lines=13> */
[C---:B----4-:R-:W-:Y:S01]  /*7af0*/  IMAD.WIDE R162, R2.reuse, 0x4, R162 ;  /* 0x0000000402a27825 */ /* 0x050fe200078e02a2 */
[----:B------:R2:W-:Y:S03]  /*7b00*/  STL.64 [R1+0xfc8], R170 ;  /* 0x000fc8aa01007387 */ /* 0x0005e60000100a00 */
[C---:B------:R-:W-:Y:S01]  /*7b10*/  IMAD.WIDE R148, R2.reuse, 0x4, R148 ;  /* 0x0000000402947825 */ /* 0x040fe200078e0294 */
[----:B------:R-:W-:Y:S03]  /*7b20*/  STL.64 [R1+0xfe8], R162 ;  /* 0x000fe8a201007387 */ /* 0x000fe60000100a00 */
[----:B------:R-:W-:-:S04]  /*7b30*/  IMAD.WIDE R250, R2, 0x4, R250 ;  /* 0x0000000402fa7825 */ /* 0x000fc800078e02fa */
[C---:B------:R-:W-:Y:S01]  /*7b40*/  IMAD.WIDE R168, R2.reuse, 0x4, R168 ;  /* 0x0000000402a87825 */ /* 0x040fe200078e02a8 */
[----:B------:R-:W-:Y:S03]  /*7b50*/  STL.64 [R1+0x1008], R148 ;  /* 0x0010089401007387 */ /* 0x000fe60000100a00 */
[C---:B------:R-:W-:Y:S01]  /*7b60*/  IMAD.WIDE R166, R2.reuse, 0x4, R166 ;  /* 0x0000000402a67825 */ /* 0x040fe200078e02a6 */
[----:B------:R4:W-:Y:S03]  /*7b70*/  STL.64 [R1+0xfd0], R168 ;  /* 0x000fd0a801007387 */ /* 0x0009e60000100a00 */
[C---:B------:R-:W-:Y:S01]  /*7b80*/  IMAD.WIDE R164, R2.reuse, 0x4, R164 ;  /* 0x0000000402a47825 */ /* 0x040fe200078e02a4 */
[----:B------:R-:W-:Y:S03]  /*7b90*/  STL.64 [R1+0x1028], R250 ;  /* 0x001028fa01007387 */ /* 0x000fe60000100a00 */
[C---:B------:R-:W-:Y:S01]  /*7ba0*/  IMAD.WIDE R160, R2.reuse, 0x4, R160 ;  /* 0x0000000402a07825 */ /* 0x040fe200078e02a0 */
[----:B------:R4:W-:Y:S03]  /*7bb0*/  STL.64 [R1+0xfd8], R166 ;  /* 0x000fd8a601007387 */ /* 0x0009e60000100a00 */
[C---:B------:R-:W-:Y:S01]  /*7bc0*/  IMAD.WIDE R158, R2.reuse, 0x4, R158 ;  /* 0x00000004029e7825 */ /* 0x040fe200078e029e */
[----:B------:R4:W-:Y:S03]  /*7bd0*/  STL.64 [R1+0xfe0], R164 ;  /* 0x000fe0a401007387 */ /* 0x0009e60000100a00 */
[C---:B---3--:R-:W-:Y:S01]  /*7be0*/  IMAD.WIDE R150, R2.reuse, 0x4, R150 ;  /* 0x0000000402967825 */ /* 0x048fe200078e0296 */
[----:B------:R3:W-:Y:S03]  /*7bf0*/  STL.64 [R1+0xff0], R160 ;  /* 0x000ff0a001007387 */ /* 0x0007e60000100a00 */
        /* <DEDUP_REMOVED lines=8> */
[----:B------:R3:W-:Y:S04]  /*7c80*/  STL.64 [R1+0x1020], R248 ;  /* 0x001020f801007387 */ /* 0x0007e80000100a00 */
[----:B------:R-:W-:Y:S04]  /*7c90*/  LDGSTS.E [R242+0x10000], desc[UR34][R170.64], !P0 ;  /* 0x10000000aaf27fae */ /* 0x000fe8000c121862 */
[----:B------:R-:W-:Y:S01]  /*7ca0*/  LDGSTS.E [R242+0x14000], desc[UR34][R168.64], !P0 ;  /* 0x14000000a8f27fae */ /* 0x000fe2000c121862 */
[----:B-1----:R-:W-:-:S03]  /*7cb0*/  IMAD.WIDE R28, R2, 0x4, R28 ;  /* 0x00000004021c7825 */ /* 0x002fc600078e021c */
[----:B------:R-:W-:Y:S01]  /*7cc0*/  LDGSTS.E [R242+0x18000], desc[UR34][R166.64], !P0 ;  /* 0x18000000a6f27fae */ /* 0x000fe2000c121862 */
[----:B------:R-:W-:-:S03]  /*7cd0*/  IMAD.WIDE R22, R2, 0x4, R22 ;  /* 0x0000000402167825 */ /* 0x000fc600078e0216 */
[----:B--2---:R-:W2:Y:S04]  /*7ce0*/  LDL.LU.64 R170, [R1+0x14e0] ;  /* 0x0014e00001aa7983 */ /* 0x004ea80000300a00 */
[----:B------:R-:W-:Y:S04]  /*7cf0*/  STL.64 [R1+0x1030], R154 ;  /* 0x0010309a01007387 */ /* 0x000fe80000100a00 */
[----:B----4-:R-:W4:Y:S04]  /*7d00*/  LDL.LU.64 R168, [R1+0x14d8] ;  /* 0x0014d80001a87983 */ /* 0x010f280000300a00 */
[----:B------:R-:W-:Y:S04]  /*7d10*/  STL.64 [R1+0x1038], R28 ;  /* 0x0010381c01007387 */ /* 0x000fe80000100a00 */
[----:B------:R-:W4:Y:S04]  /*7d20*/  LDL.LU.64 R166, [R1+0x14d0] ;  /* 0x0014d00001a67983 */ /* 0x000f280000300a00 */
[----:B------:R2:W-:Y:S04]  /*7d30*/  STL.64 [R1+0x1040], R22 ;  /* 0x0010401601007387 */ /* 0x0005e80000100a00 */
[----:B------:R-:W-:Y:S04]  /*7d40*/  LDGSTS.E [R242+0x1c000], desc[UR34][R164.64], !P0 ;  /* 0x1c000000a4f27fae */ /* 0x000fe8000c121862 */
[----:B------:R-:W-:Y:S04]  /*7d50*/  LDGSTS.E [R242+0x10004], desc[UR34][R162.64], !P1 ;  /* 0x10004000a2f27fae */ /* 0x000fe8000c921862 */
[----:B------:R-:W-:Y:S04]  /*7d60*/  LDGSTS.E [R242+0x14004], desc[UR34][R160.64], !P1 ;  /* 0x14004000a0f27fae */ /* 0x000fe8000c921862 */
[----:B------:R-:W4:Y:S04]  /*7d70*/  LDL.LU.64 R164, [R1+0x14c8] ;  /* 0x0014c80001a47983 */ /* 0x000f280000300a00 */
[----:B------:R-:W4:Y:S04]  /*7d80*/  LDL.LU.64 R162, [R1+0x14c0] ;  /* 0x0014c00001a27983 */ /* 0x000f280000300a00 */
[----:B---3--:R-:W3:Y:S04]  /*7d90*/  LDL.LU.64 R160, [R1+0x14b8] ;  /* 0x0014b80001a07983 */ /* 0x008ee80000300a00 */
[----:B------:R-:W-:Y:S04]  /*7da0*/  LDGSTS.E [R242+0x18004], desc[UR34][R158.64], !P1 ;  /* 0x180040009ef27fae */ /* 0x000fe8000c921862 */
[----:B------:R-:W-:Y:S04]  /*7db0*/  LDGSTS.E [R242+0x1c004], desc[UR34][R150.64], !P1 ;  /* 0x1c00400096f27fae */ /* 0x000fe8000c921862 */
[----:B------:R-:W-:Y:S04]  /*7dc0*/  LDGSTS.E [R242+0x10008], desc[UR34][R148.64], !P2 ;  /* 0x1000800094f27fae */ /* 0x000fe8000d121862 */
[----:B------:R-:W3:Y:S04]  /*7dd0*/  LDL.LU.64 R158, [R1+0x14b0] ;  /* 0x0014b000019e7983 */ /* 0x000ee80000300a00 */
[----:B------:R-:W3:Y:S04]  /*7de0*/  LDL.LU.64 R150, [R1+0x14a8] ;  /* 0x0014a80001967983 */ /* 0x000ee80000300a00 */
[----:B------:R-:W3:Y:S04]  /*7df0*/  LDL.LU.64 R148, [R1+0x14a0] ;  /* 0x0014a00001947983 */ /* 0x000ee80000300a00 */
[----:B------:R-:W-:Y:S04]  /*7e00*/  LDGSTS.E [R242+0x14008], desc[UR34][R146.64], !P2 ;  /* 0x1400800092f27fae */ /* 0x000fe8000d121862 */
[----:B------:R-:W-:Y:S04]  /*7e10*/  LDGSTS.E [R242+0x18008], desc[UR34][R246.64], !P2 ;  /* 0x18008000f6f27fae */ /* 0x000fe8000d121862 */
[----:B------:R-:W-:Y:S04]  /*7e20*/  LDGSTS.E [R242+0x1c008], desc[UR34][R248.64], !P2 ;  /* 0x1c008000f8f27fae */ /* 0x000fe8000d121862 */
[----:B------:R-:W3:Y:S04]  /*7e30*/  LDL.LU.64 R146, [R1+0x1498] ;  /* 0x0014980001927983 */ /* 0x000ee80000300a00 */
[----:B------:R-:W3:Y:S04]  /*7e40*/  LDL.LU.64 R246, [R1+0x1490] ;  /* 0x0014900001f67983 */ /* 0x000ee80000300a00 */
[----:B------:R-:W3:Y:S04]  /*7e50*/  LDL.LU.64 R248, [R1+0x1488] ;  /* 0x0014880001f87983 */ /* 0x000ee80000300a00 */
[----:B------:R-:W-:Y:S01]  /*7e60*/  LDGSTS.E [R242+0x1000c], desc[UR34][R250.64], !P4 ;  /* 0x1000c000faf27fae */ /* 0x000fe2000e121862 */
[----:B------:R-:W-:-:S02]  /*7e70*/  VIADD R145, R145, 0xffffffcf ;  /* 0xffffffcf91917836 */ /* 0x000fc40000000000 */
[----:B------:R-:W-:Y:S01]  /*7e80*/  VIADD R4, R4, 0xffffffcc ;  /* 0xffffffcc04047836 */ /* 0x000fe20000000000 */
[----:B------:R-:W-:Y:S04]  /*7e90*/  LDGSTS.E [R242+0x1400c], desc[UR34][R154.64], !P4 ;  /* 0x1400c0009af27fae */ /* 0x000fe8000e121862 */
[----:B------:R-:W3:Y:S01]  /*7ea0*/  LDL.LU.64 R250, [R1+0x1480] ;  /* 0x0014800001fa7983 */ /* 0x000ee20000300a00 */
[----:B------:R-:W-:Y:S01]  /*7eb0*/  VIADD R142, R142, 0xffffffcd ;  /* 0xffffffcd8e8e7836 */ /* 0x000fe20000000000 */
[----:B------:R-:W-:Y:S01]  /*7ec0*/  ISETP.GE.U32.AND P0, PT, R145, 0x7fffffb0, PT ;  /* 0x7fffffb09100780c */ /* 0x000fe20003f06070 */
[----:B------:R-:W-:Y:S01]  /*7ed0*/  VIADD R144, R144, 0xffffffce ;  /* 0xffffffce90907836 */ /* 0x000fe20000000000 */
[----:B------:R-:W-:Y:S01]  /*7ee0*/  LDGSTS.E [R242+0x1800c], desc[UR34][R28.64], !P4 ;  /* 0x1800c0001cf27fae */ /* 0x000fe2000e121862 */
[----:B------:R-:W1:Y:S01]  /*7ef0*/  LDC R145, c[0x0][0x230] ;  /* 0x00008c00ff917b82 */ /* 0x000e620000000800 */
[----:B------:R-:W-:-:S02]  /*7f00*/  ISETP.GE.U32.AND P2, PT, R142, 0x7fffffae, PT ;  /* 0x7fffffae8e00780c */ /* 0x000fc40003f46070 */
[----:B------:R2:W-:Y:S01]  /*7f10*/  LDGSTS.E [R242+0x1c00c], desc[UR34][R22.64], !P4 ;  /* 0x1c00c00016f27fae */ /* 0x0005e2000e121862 */
[----:B------:R-:W-:-:S04]  /*7f20*/  ISETP.GE.U32.AND P4, PT, R4, 0x7fffffad, PT ;  /* 0x7fffffad0400780c */ /* 0x000fc80003f86070 */
[----:B------:R-:W1:Y:S01]  /*7f30*/  LDC R4, c[0x0][0x230] ;  /* 0x00008c00ff047b82 */ /* 0x000e620000000800 */
[----:B------:R-:W-:-:S07]  /*7f40*/  ISETP.GE.U32.AND P1, PT, R144, 0x7fffffaf, PT ;  /* 0x7fffffaf9000780c */ /* 0x000fce0003f26070 */
[----:B------:R-:W1:Y:S08]  /*7f50*/  LDC R142, c[0x0][0x230] ;  /* 0x00008c00ff8e7b82 */ /* 0x000e700000000800 */
[----:B------:R-:W1:Y:S01]  /*7f60*/  LDC R144, c[0x0][0x230] ;  /* 0x00008c00ff907b82 */ /* 0x000e620000000800 */
[----:B------:R-:W-:-:S04]  /*7f70*/  IMAD.WIDE R172, R2, 0x4, R172 ;  /* 0x0000000402ac7825 */ /* 0x000fc800078e02ac */
[----:B------:R-:W-:-:S04]  /*7f80*/  IMAD.WIDE R174, R2, 0x4, R174 ;  /* 0x0000000402ae7825 */ /* 0x000fc800078e02ae */
[----:B------:R-:W-:-:S04]  /*7f90*/  IMAD.WIDE R176, R2, 0x4, R176 ;  /* 0x0000000402b07825 */ /* 0x000fc800078e02b0 */
[----:B-1----:R-:W-:Y:S02]  /*7fa0*/  VIADD R145, R145, 0xffffffcb ;  /* 0xffffffcb91917836 */ /* 0x002fe40000000000 */
[----:B------:R-:W-:Y:S02]  /*7fb0*/  VIADD R4, R4, 0xffffffc8 ;  /* 0xffffffc804047836 */ /* 0x000fe40000000000 */
[----:B------:R-:W-:Y:S02]  /*7fc0*/  VIADD R142, R142, 0xffffffc9 ;  /* 0xffffffc98e8e7836 */ /* 0x000fe40000000000 */
[----:B------:R-:W-:Y:S02]  /*7fd0*/  VIADD R144, R144, 0xffffffca ;  /* 0xffffffca90907836 */ /* 0x000fe40000000000 */
[----:B------:R-:W-:-:S04]  /*7fe0*/  IMAD.WIDE R178, R2, 0x4, R178 ;  /* 0x0000000402b27825 */ /* 0x000fc800078e02b2 */
        /* <DEDUP_REMOVED lines=19> */
[----:B--2---:R-:W-:-:S04]  /*8120*/  IMAD.WIDE R22, R2, 0x4, R170 ;  /* 0x0000000402167825 */ /* 0x004fc800078e02aa */
[----:B----4-:R-:W-:-:S04]  /*8130*/  IMAD.WIDE R168, R2, 0x4, R168 ;  /* 0x0000000402a87825 */ /* 0x010fc800078e02a8 */
[----:B------:R-:W-:-:S04]  /*8140*/  IMAD.WIDE R166, R2, 0x4, R166 ;  /* 0x0000000402a67825 */ /* 0x000fc800078e02a6 */
[----:B------:R-:W-:-:S04]  /*8150*/  IMAD.WIDE R28, R2, 0x4, R162 ;  /* 0x00000004021c7825 */ /* 0x000fc800078e02a2 */
[----:B---3--:R-:W-:-:S04]  /*8160*/  IMAD.WIDE R160, R2, 0x4, R160 ;  /* 0x0000000402a07825 */ /* 0x008fc800078e02a0 */
[----:B------:R-:W-:-:S04]  /*8170*/  IMAD.WIDE R164, R2, 0x4, R164 ;  /* 0x0000000402a47825 */ /* 0x000fc800078e02a4 */
[----:B------:R-:W-:-:S04]  /*8180*/  IMAD.WIDE R158, R2, 0x4, R158 ;  /* 0x00000004029e7825 */ /* 0x000fc800078e029e */
[----:B------:R-:W-:-:S04]  /*8190*/  IMAD.WIDE R170, R2, 0x4, R150 ;  /* 0x0000000402aa7825 */ /* 0x000fc800078e0296 */
[----:B------:R-:W-:-:S04]  /*81a0*/  IMAD.WIDE R148, R2, 0x4, R148 ;  /* 0x0000000402947825 */ /* 0x000fc800078e0294 */
[C---:B------:R-:W-:Y:S02]  /*81b0*/  IMAD.WIDE R162, R2.reuse, 0x4, R146 ;  /* 0x0000000402a27825 */ /* 0x040fe400078e0292 */
[----:B------:R-:W1:Y:S02]  /*81c0*/  LDC R146, c[0x0][0x230] ;  /* 0x00008c00ff927b82 */ /* 0x000e640000000800 */
[----:B------:R-:W-:-:S04]  /*81d0*/  IMAD.WIDE R246, R2, 0x4, R246 ;  /* 0x0000000402f67825 */ /* 0x000fc800078e02f6 */
[----:B------:R-:W-:-:S04]  /*81e0*/  IMAD.WIDE R248, R2, 0x4, R248 ;  /* 0x0000000402f87825 */ /* 0x000fc800078e02f8 */
[----:B------:R-:W-:-:S05]  /*81f0*/  IMAD.WIDE R250, R2, 0x4, R250 ;  /* 0x0000000402fa7825 */ /* 0x000fca00078e02fa */
[----:B------:R-:W-:Y:S04]  /*8200*/  LDGSTS.E [R243+0x10000], desc[UR34][R250.64], !P0 ;  /* 0x10000000faf37fae */ /* 0x000fe8000c121862 */
[----:B------:R-:W-:Y:S04]  /*8210*/  LDGSTS.E [R243+0x14000], desc[UR34][R248.64], !P0 ;  /* 0x14000000f8f37fae */ /* 0x000fe8000c121862 */
[----:B------:R-:W-:Y:S04]  /*8220*/  LDGSTS.E [R243+0x18000], desc[UR34][R246.64], !P0 ;  /* 0x18000000f6f37fae */ /* 0x000fe8000c121862 */
[----:B------:R-:W-:Y:S04]  /*8230*/  LDGSTS.E [R243+0x1c000], desc[UR34][R162.64], !P0 ;  /* 0x1c000000a2f37fae */ /* 0x000fe8000c121862 */
[----:B------:R2:W-:Y:S04]  /*8240*/  LDGSTS.E [R243+0x10004], desc[UR34][R148.64], !P1 ;  /* 0x1000400094f37fae */ /* 0x0005e8000c921862 */
[----:B------:R-:W-:Y:S04]  /*8250*/  LDGSTS.E [R243+0x14004], desc[UR34][R170.64], !P1 ;  /* 0x14004000aaf37fae */ /* 0x000fe8000c921862 */
[----:B------:R-:W-:Y:S04]  /*8260*/  LDGSTS.E [R243+0x18004], desc[UR34][R158.64], !P1 ;  /* 0x180040009ef37fae */ /* 0x000fe8000c921862 */
[----:B------:R-:W-:Y:S04]  /*8270*/  LDGSTS.E [R243+0x1c004], desc[UR34][R160.64], !P1 ;  /* 0x1c004000a0f37fae */ /* 0x000fe8000c921862 */
[----:B------:R-:W-:Y:S04]  /*8280*/  LDGSTS.E [R243+0x10008], desc[UR34][R28.64], !P2 ;  /* 0x100080001cf37fae */ /* 0x000fe8000d121862 */
[----:B------:R-:W-:Y:S04]  /*8290*/  LDGSTS.E [R243+0x14008], desc[UR34][R164.64], !P2 ;  /* 0x14008000a4f37fae */ /* 0x000fe8000d121862 */
[----:B------:R-:W-:Y:S04]  /*82a0*/  LDGSTS.E [R243+0x18008], desc[UR34][R166.64], !P2 ;  /* 0x18008000a6f37fae */ /* 0x000fe8000d121862 */
[----:B------:R-:W-:Y:S04]  /*82b0*/  LDGSTS.E [R243+0x1c008], desc[UR34][R168.64], !P2 ;  /* 0x1c008000a8f37fae */ /* 0x000fe8000d121862 */
[----:B------:R3:W-:Y:S01]  /*82c0*/  LDGSTS.E [R243+0x1000c], desc[UR34][R22.64], !P4 ;  /* 0x1000c00016f37fae */ /* 0x0007e2000e121862 */
[----:B------:R-:W-:-:S02]  /*82d0*/  ISETP.GE.U32.AND P0, PT, R145, 0x7fffffac, PT ;  /* 0x7fffffac9100780c */ /* 0x000fc40003f06070 */
[----:B------:R-:W-:Y:S01]  /*82e0*/  ISETP.GE.U32.AND P2, PT, R142, 0x7fffffaa, PT ;  /* 0x7fffffaa8e00780c */ /* 0x000fe20003f46070 */
[----:B------:R-:W-:Y:S01]  /*82f0*/  LDGSTS.E [R243+0x1400c], desc[UR34][R172.64], !P4 ;  /* 0x1400c000acf37fae */ /* 0x000fe2000e121862 */
[----:B------:R-:W4:Y:S03]  /*8300*/  LDC R145, c[0x0][0x230] ;  /* 0x00008c00ff917b82 */ /* 0x000f260000000800 */
[----:B------:R-:W-:Y:S04]  /*8310*/  LDGSTS.E [R243+0x1800c], desc[UR34][R174.64], !P4 ;  /* 0x1800c000aef37fae */ /* 0x000fe8000e121862 */
[----:B------:R1:W-:Y:S01]  /*8320*/  LDGSTS.E [R243+0x1c00c], desc[UR34][R176.64], !P4 ;  /* 0x1c00c000b0f37fae */ /* 0x0003e2000e121862 */
[----:B------:R-:W-:Y:S01]  /*8330*/  ISETP.GE.U32.AND P4, PT, R4, 0x7fffffa9, PT ;  /* 0x7fffffa90400780c */ /* 0x000fe20003f86070 */
[----:B------:R-:W2:Y:S01]  /*8340*/  LDC R142, c[0x0][0x230] ;  /* 0x00008c00ff8e7b82 */ /* 0x000ea20000000800 */
[----:B------:R-:W-:Y:S01]  /*8350*/  ISETP.GE.U32.AND P1, PT, R144, 0x7fffffab, PT ;  /* 0x7fffffab9000780c */ /* 0x000fe20003f26070 */
[----:B------:R-:W-:Y:S04]  /*8360*/  LDGSTS.E [R244+0x10000], desc[UR34][R178.64], !P0 ;  /* 0x10000000b2f47fae */ /* 0x000fe8000c121862 */
[----:B------:R-:W-:Y:S02]  /*8370*/  LDGSTS.E [R244+0x14000], desc[UR34][R180.64], !P0 ;  /* 0x14000000b4f47fae */ /* 0x000fe4000c121862 */
[----:B------:R-:W3:Y:S02]  /*8380*/  LDC R4, c[0x0][0x230] ;  /* 0x00008c00ff047b82 */ /* 0x000ee40000000800 */
[----:B------:R-:W-:Y:S04]  /*8390*/  LDGSTS.E [R244+0x18000], desc[UR34][R182.64], !P0 ;  /* 0x18000000b6f47fae */ /* 0x000fe8000c121862 */
[----:B------:R-:W-:Y:S02]  /*83a0*/  LDGSTS.E [R244+0x1c000], desc[UR34][R184.64], !P0 ;  /* 0x1c000000b8f47fae */ /* 0x000fe4000c121862 */
[----:B------:R-:W1:Y:S02]  /*83b0*/  LDC R144, c[0x0][0x230] ;  /* 0x00008c00ff907b82 */ /* 0x000e640000000800 */
[----:B------:R-:W-:Y:S04]  /*83c0*/  LDGSTS.E [R244+0x10004], desc[UR34][R186.64], !P1 ;  /* 0x10004000baf47fae */ /* 0x000fe8000c921862 */
[----:B------:R-:W-:Y:S04]  /*83d0*/  LDGSTS.E [R244+0x14004], desc[UR34][R188.64], !P1 ;  /* 0x14004000bcf47fae */ /* 0x000fe8000c921862 */
[----:B------:R-:W-:Y:S04]  /*83e0*/  LDGSTS.E [R244+0x18004], desc[UR34][R190.64], !P1 ;  /* 0x18004000bef47fae */ /* 0x000fe8000c921862 */
[----:B------:R-:W-:Y:S01]  /*83f0*/  LDGSTS.E [R244+0x1c004], desc[UR34][R192.64], !P1 ;  /* 0x1c004000c0f47fae */ /* 0x000fe2000c921862 */
[----:B----4-:R-:W-:-:S03]  /*8400*/  VIADD R145, R145, 0xffffffc7 ;  /* 0xffffffc791917836 */ /* 0x010fc60000000000 */
[----:B------:R-:W-:Y:S01]  /*8410*/  LDGSTS.E [R244+0x10008], desc[UR34][R194.64], !P2 ;  /* 0x10008000c2f47fae */ /* 0x000fe2000d121862 */
[----:B---3--:R-:W-:-:S03]  /*8420*/  VIADD R4, R4, 0xffffffc4 ;  /* 0xffffffc404047836 */ /* 0x008fc60000000000 */
[----:B------:R-:W-:Y:S01]  /*8430*/  LDGSTS.E [R244+0x14008], desc[UR34][R196.64], !P2 ;  /* 0x14008000c4f47fae */ /* 0x000fe2000d121862 */
[----:B--2---:R-:W-:-:S03]  /*8440*/  VIADD R142, R142, 0xffffffc5 ;  /* 0xffffffc58e8e7836 */ /* 0x004fc60000000000 */
[----:B------:R-:W-:Y:S04]  /*8450*/  LDGSTS.E [R244+0x18008], desc[UR34][R198.64], !P2 ;  /* 0x18008000c6f47fae */ /* 0x000fe8000d121862 */
[----:B------:R-:W-:Y:S01]  /*8460*/  LDGSTS.E [R244+0x1c008], desc[UR34][R200.64], !P2 ;  /* 0x1c008000c8f47fae */ /* 0x000fe2000d121862 */
[----:B-1----:R-:W-:-:S03]  /*8470*/  VIADD R144, R144, 0xffffffc6 ;  /* 0xffffffc690907836 */ /* 0x002fc60000000000 */
[----:B------:R-:W-:Y:S01]  /*8480*/  LDGSTS.E [R244+0x1000c], desc[UR34][R202.64], !P4 ;  /* 0x1000c000caf47fae */ /* 0x000fe2000e121862 */
[----:B------:R-:W-:Y:S02]  /*8490*/  ISETP.GE.U32.AND P0, PT, R145, 0x7fffffa8, PT ;  /* 0x7fffffa89100780c */ /* 0x000fe40003f06070 */
[----:B------:R-:W-:Y:S01]  /*84a0*/  ISETP.GE.U32.AND P2, PT, R142, 0x7fffffa6, PT ;  /* 0x7fffffa68e00780c */ /* 0x000fe20003f46070 */
[----:B------:R-:W-:Y:S01]  /*84b0*/  LDGSTS.E [R244+0x1400c], desc[UR34][R204.64], !P4 ;  /* 0x1400c000ccf47fae */ /* 0x000fe2000e121862 */
[----:B------:R-:W1:Y:S03]  /*84c0*/  LDC R142, c[0x0][0x230] ;  /* 0x00008c00ff8e7b82 */ /* 0x000e660000000800 */
[----:B------:R-:W-:Y:S04]  /*84d0*/  LDGSTS.E [R244+0x1800c], desc[UR34][R206.64], !P4 ;  /* 0x1800c000cef47fae */ /* 0x000fe8000e121862 */
[----:B------:R-:W-:Y:S01]  /*84e0*/  LDGSTS.E [R244+0x1c00c], desc[UR34][R208.64], !P4 ;  /* 0x1c00c000d0f47fae */ /* 0x000fe2000e121862 */
[----:B------:R-:W-:Y:S01]  /*84f0*/  ISETP.GE.U32.AND P4, PT, R4, 0x7fffffa5, PT ;  /* 0x7fffffa50400780c */ /* 0x000fe20003f86070 */
[----:B------:R-:W2:Y:S01]  /*8500*/  LDC R145, c[0x0][0x230] ;  /* 0x00008c00ff917b82 */ /* 0x000ea20000000800 */
[----:B------:R-:W-:Y:S01]  /*8510*/  ISETP.GE.U32.AND P1, PT, R144, 0x7fffffa7, PT ;  /* 0x7fffffa79000780c */ /* 0x000fe20003f26070 */
[C---:B------:R-:W-:Y:S01]  /*8520*/  IMAD.WIDE R212, R2.reuse, 0x4, R212 ;  /* 0x0000000402d47825 */ /* 0x040fe200078e02d4 */
[----:B------:R-:W-:Y:S03]  /*8530*/  LDGSTS.E [R245+0x10000], desc[UR34][R210.64], !P0 ;  /* 0x10000000d2f57fae */ /* 0x000fe6000c121862 */
[C---:B------:R-:W-:Y:S01]  /*8540*/  IMAD.WIDE R220, R2.reuse, 0x4, R220 ;  /* 0x0000000402dc7825 */ /* 0x040fe200078e02dc */
[----:B------:R3:W-:Y:S01]  /*8550*/  STL.64 [R1+0x1068], R148 ;  /* 0x0010689401007387 */ /* 0x0007e20000100a00 */
[----:B------:R-:W4:Y:S02]  /*8560*/  LDC R4, c[0x0][0x230] ;  /* 0x00008c00ff047b82 */ /* 0x000f240000000800 */
[C---:B------:R-:W-:Y:S01]  /*8570*/  IMAD.WIDE R222, R2.reuse, 0x4, R222 ;  /* 0x0000000402de7825 */ /* 0x040fe200078e02de */
[----:B------:R-:W-:Y:S03]  /*8580*/  LDGSTS.E [R245+0x14000], desc[UR34][R214.64], !P0 ;  /* 0x14000000d6f57fae */ /* 0x000fe6000c121862 */
[C---:B------:R-:W-:Y:S01]  /*8590*/  IMAD.WIDE R224, R2.reuse, 0x4, R224 ;  /* 0x0000000402e07825 */ /* 0x040fe200078e02e0 */
[----:B------:R3:W-:Y:S04]  /*85a0*/  STL.64 [R1+0x1088], R28 ;  /* 0x0010881c01007387 */ /* 0x0007e80000100a00 */
[----:B------:R-:W-:Y:S01]  /*85b0*/  LDGSTS.E [R245+0x18000], desc[UR34][R216.64], !P0 ;  /* 0x18000000d8f57fae */ /* 0x000fe2000c121862 */
[----:B---3--:R-:W-:-:S03]  /*85c0*/  IMAD.WIDE R148, R2, 0x4, R226 ;  /* 0x0000000402947825 */ /* 0x008fc600078e02e2 */
[----:B------:R3:W-:Y:S01]  /*85d0*/  STL.64 [R1+0x10a8], R22 ;  /* 0x0010a81601007387 */ /* 0x0007e20000100a00 */
[----:B------:R-:W-:-:S03]  /*85e0*/  IMAD.WIDE R154, R2, 0x4, R234 ;  /* 0x00000004029a7825 */ /* 0x000fc600078e02ea */
[----:B------:R-:W-:Y:S01]  /*85f0*/  LDGSTS.E [R245+0x1c000], desc[UR34][R218.64], !P0 ;  /* 0x1c000000daf57fae */ /* 0x000fe2000c121862 */
[----:B------:R-:W-:-:S03]  /*8600*/  IMAD.WIDE R228, R2, 0x4, R228 ;  /* 0x0000000402e47825 */ /* 0x000fc600078e02e4 */
[----:B------:R-:W2:Y:S01]  /*8610*/  LDL.LU.64 R28, [R1+0x50] ;  /* 0x00005000011c7983 */ /* 0x000ea20000300a00 */
[----:B------:R-:W-:-:S03]  /*8620*/  IMAD.WIDE R230, R2, 0x4, R230 ;  /* 0x0000000402e67825 */ /* 0x000fc600078e02e6 */
[----:B------:R-:W-:Y:S01]  /*8630*/  LDGSTS.E [R245+0x10004], desc[UR34][R212.64], !P1 ;  /* 0x10004000d4f57fae */ /* 0x000fe2000c921862 */
[----:B------:R-:W-:-:S03]  /*8640*/  IMAD.WIDE R232, R2, 0x4, R232 ;  /* 0x0000000402e87825 */ /* 0x000fc600078e02e8 */
[----:B------:R-:W2:Y:S01]  /*8650*/  LDL.LU.64 R150, [R1+0x30] ;  /* 0x0000300001967983 */ /* 0x000ea20000300a00 */
[----:B---3--:R-:W-:-:S03]  /*8660*/  IMAD.WIDE R22, R2, 0x4, R240 ;  /* 0x0000000402167825 */ /* 0x008fc600078e02f0 */
[----:B------:R-:W-:Y:S01]  /*8670*/  LDGSTS.E [R245+0x14004], desc[UR34][R220.64], !P1 ;  /* 0x14004000dcf57fae */ /* 0x000fe2000c921862 */
[----:B------:R-:W-:-:S03]  /*8680*/  IMAD.WIDE R236, R2, 0x4, R236 ;  /* 0x0000000402ec7825 */ /* 0x000fc600078e02ec */
[----:B------:R-:W3:Y:S01]  /*8690*/  LDL.LU.64 R226, [R1+0x68] ;  /* 0x0000680001e27983 */ /* 0x000ee20000300a00 */
[----:B------:R-:W-:-:S03]  /*86a0*/  IMAD.WIDE R242, R2, 0x4, R238 ;  /* 0x0000000402f27825 */ /* 0x000fc600078e02ee */
[----:B------:R-:W-:Y:S04]  /*86b0*/  LDGSTS.E [R245+0x18004], desc[UR34][R222.64], !P1 ;  /* 0x18004000def57fae */ /* 0x000fe8000c921862 */
[----:B------:R-:W3:Y:S04]  /*86c0*/  LDL.LU.64 R234, [R1+0x60] ;  /* 0x0000600001ea7983 */ /* 0x000ee80000300a00 */
[----:B------:R-:W-:Y:S04]  /*86d0*/  LDGSTS.E [R245+0x1c004], desc[UR34][R224.64], !P1 ;  /* 0x1c004000e0f57fae */ /* 0x000fe8000c921862 */
[----:B------:R1:W-:Y:S04]  /*86e0*/  STL.64 [R1+0x1188], R148 ;  /* 0x0011889401007387 */ /* 0x0003e80000100a00 */
[----:B------:R3:W-:Y:S01]  /*86f0*/  LDGSTS.E [R245+0x10008], desc[UR34][R148.64], !P2 ;  /* 0x1000800094f57fae */ /* 0x0007e2000d121862 */
[----:B------:R-:W-:-:S03]  /*8700*/  VIADD R144, R146, 0xffffffc3 ;  /* 0xffffffc392907836 */ /* 0x000fc60000000000 */
[----:B------:R2:W-:Y:S01]  /*8710*/  STL.64 [R1+0x11a8], R154 ;  /* 0x0011a89a01007387 */ /* 0x0005e20000100a00 */
[----:B----4-:R-:W-:-:S03]  /*8720*/  VIADD R4, R4, 0xffffffc1 ;  /* 0xffffffc104047836 */ /* 0x010fc60000000000 */
[----:B------:R-:W-:Y:S01]  /*8730*/  LDGSTS.E [R245+0x14008], desc[UR34][R228.64], !P2 ;  /* 0x14008000e4f57fae */ /* 0x000fe2000d121862 */
[----:B-1----:R-:W-:-:S03]  /*8740*/  VIADD R142, R142, 0xffffffc2 ;  /* 0xffffffc28e8e7836 */ /* 0x002fc60000000000 */
[----:B------:R-:W4:Y:S04]  /*8750*/  LDL.LU.64 R238, [R1+0x58] ;  /* 0x0000580001ee7983 */ /* 0x000f280000300a00 */
[----:B------:R-:W-:Y:S04]  /*8760*/  LDGSTS.E [R245+0x18008], desc[UR34][R230.64], !P2 ;  /* 0x18008000e6f57fae */ /* 0x000fe8000d121862 */
[----:B------:R-:W4:Y:S04]  /*8770*/  LDL.LU.64 R240, [R1+0x70] ;  /* 0x0000700001f07983 */ /* 0x000f280000300a00 */
[----:B------:R-:W-:Y:S04]  /*8780*/  LDGSTS.E [R245+0x1c008], desc[UR34][R232.64], !P2 ;  /* 0x1c008000e8f57fae */ /* 0x000fe8000d121862 */
[----:B------:R1:W-:Y:S04]  /*8790*/  STL.64 [R1+0x11c0], R22 ;  /* 0x0011c01601007387 */ /* 0x0003e80000100a00 */
[----:B------:R4:W-:Y:S04]  /*87a0*/  LDGSTS.E [R245+0x1000c], desc[UR34][R154.64], !P4 ;  /* 0x1000c0009af57fae */ /* 0x0009e8000e121862 */
[----:B------:R-:W4:Y:S04]  /*87b0*/  LDL.LU.64 R148, [R1+0x28] ;  /* 0x0000280001947983 */ /* 0x000f280000300a00 */
[----:B------:R-:W-:Y:S01]  /*87c0*/  LDGSTS.E [R245+0x1400c], desc[UR34][R236.64], !P4 ;  /* 0x1400c000ecf57fae */ /* 0x000fe2000e121862 */
[----:B------:R-:W-:-:S03]  /*87d0*/  ISETP.GE.U32.AND P0, PT, R144, 0x7fffffa4, PT ;  /* 0x7fffffa49000780c */ /* 0x000fc60003f06070 */
[----:B------:R-:W4:Y:S01]  /*87e0*/  LDL.LU.64 R146, [R1+0x20] ;  /* 0x0000200001927983 */ /* 0x000f220000300a00 */
[----:B--2---:R-:W-:-:S03]  /*87f0*/  VIADD R153, R145, 0xffffffc0 ;  /* 0xffffffc091997836 */ /* 0x004fc60000000000 */
[----:B------:R-:W-:Y:S01]  /*8800*/  LDGSTS.E [R245+0x1800c], desc[UR34][R242.64], !P4 ;  /* 0x1800c000f2f57fae */ /* 0x000fe2000e121862 */
[----:B------:R-:W-:-:S03]  /*8810*/  ISETP.GE.U32.AND P2, PT, R4, 0x7fffffa2, PT ;  /* 0x7fffffa20400780c */ /* 0x000fc60003f46070 */
[----:B------:R-:W2:Y:S01]  /*8820*/  LDL.LU.64 R154, [R1+0x1478] ;  /* 0x00147800019a7983 */ /* 0x000ea20000300a00 */
[----:B------:R-:W-:-:S03]  /*8830*/  ISETP.GE.U32.AND P1, PT, R142, 0x7fffffa3, PT ;  /* 0x7fffffa38e00780c */ /* 0x000fc60003f26070 */
[----:B------:R2:W-:Y:S01]  /*8840*/  LDGSTS.E [R245+0x1c00c], desc[UR34][R22.64], !P4 ;  /* 0x1c00c00016f57fae */ /* 0x0005e2000e121862 */
[----:B------:R-:W-:-:S03]  /*8850*/  IMAD.SHL.U32 R4, R143, 0x20, RZ ;  /* 0x000000208f047824 */ /* 0x000fc600078e00ff */
[----:B-1----:R-:W2:Y:S04]  /*8860*/  LDL.LU.64 R22, [R1+0x1470] ;  /* 0x0014700001167983 */ /* 0x002ea80000300a00 */
[----:B------:R-:W2:Y:S04]  /*8870*/  LDL.LU.64 R244, [R1+0x48] ;  /* 0x0000480001f47983 */ /* 0x000ea80000300a00 */
[----:B------:R-:W2:Y:S04]  /*8880*/  LDL.LU.64 R144, [R1+0x18] ;  /* 0x0000180001907983 */ /* 0x000ea80000300a00 */
[----:B------:R-:W2:Y:S01]  /*8890*/  LDL.LU.64 R142, [R1+0x10] ;  /* 0x00001000018e7983 */ /* 0x000ea20000300a00 */
[----:B------:R-:W-:-:S04]  /*88a0*/  IMAD.WIDE R136, R2, 0x4, R136 ;  /* 0x0000000402887825 */ /* 0x000fc800078e0288 */
[----:B------:R-:W-:-:S04]  /*88b0*/  IMAD.WIDE R138, R2, 0x4, R138 ;  /* 0x00000004028a7825 */ /* 0x000fc800078e028a */
[----:B------:R-:W-:-:S04]  /*88c0*/  IMAD.WIDE R140, R2, 0x4, R140 ;  /* 0x00000004028c7825 */ /* 0x000fc800078e028c */
[----:B------:R-:W-:-:S04]  /*88d0*/  IMAD.WIDE R28, R2, 0x4, R28 ;  /* 0x00000004021c7825 */ /* 0x000fc800078e021c */
[C---:B------:R-:W-:Y:S01]  /*88e0*/  IMAD.WIDE R150, R2.reuse, 0x4, R150 ;  /* 0x0000000402967825 */ /* 0x040fe200078e0296 */
[----:B------:R1:W-:Y:S04]  /*88f0*/  STL.64 [R1+0x11e8], R28 ;  /* 0x0011e81c01007387 */ /* 0x0003e80000100a00 */
[----:B------:R-:W-:Y:S01]  /*8900*/  STL.64 [R1+0x1208], R150 ;  /* 0x0012089601007387 */ /* 0x000fe20000100a00 */
[----:B---3--:R-:W-:-:S04]  /*8910*/  IMAD.WIDE R226, R2, 0x4, R226 ;  /* 0x0000000402e27825 */ /* 0x008fc800078e02e2 */
[----:B------:R-:W-:-:S04]  /*8920*/  IMAD.WIDE R234, R2, 0x4, R234 ;  /* 0x0000000402ea7825 */ /* 0x000fc800078e02ea */
[----:B----4-:R-:W-:-:S04]  /*8930*/  IMAD.WIDE R238, R2, 0x4, R238 ;  /* 0x0000000402ee7825 */ /* 0x010fc800078e02ee */
[----:B------:R-:W-:-:S05]  /*8940*/  IMAD.WIDE R240, R2, 0x4, R240 ;  /* 0x0000000402f07825 */ /* 0x000fca00078e02f0 */
[----:B------:R-:W-:Y:S04]  /*8950*/  LDGSTS.E [R5+0x10000], desc[UR34][R240.64], !P0 ;  /* 0x10000000f0057fae */ /* 0x000fe8000c121862 */
[----:B------:R-:W-:Y:S04]  /*8960*/  LDGSTS.E [R5+0x14000], desc[UR34][R226.64], !P0 ;  /* 0x14000000e2057fae */ /* 0x000fe8000c121862 */
[----:B------:R-:W-:Y:S01]  /*8970*/  LDGSTS.E [R5+0x18000], desc[UR34][R234.64], !P0 ;  /* 0x18000000ea057fae */ /* 0x000fe2000c121862 */
[----:B------:R-:W-:-:S03]  /*8980*/  IMAD.WIDE R148, R2, 0x4, R148 ;  /* 0x0000000402947825 */ /* 0x000fc600078e0294 */
[----:B------:R-:W-:Y:S04]  /*8990*/  LDGSTS.E [R5+0x1c000], desc[UR34][R238.64], !P0 ;  /* 0x1c000000ee057fae */ /* 0x000fe8000c121862 */
[----:B------:R3:W-:Y:S01]  /*89a0*/  LDGSTS.E [R5+0x10004], desc[UR34][R28.64], !P1 ;  /* 0x100040001c057fae */ /* 0x0007e2000c921862 */
[----:B------:R-:W-:-:S04]  /*89b0*/  IMAD.WIDE R146, R2, 0x4, R146 ;  /* 0x0000000402927825 */ /* 0x000fc800078e0292 */
[----:B--2---:R-:W-:-:S04]  /*89c0*/  IMAD.WIDE R154, R2, 0x4, R154 ;  /* 0x00000004029a7825 */ /* 0x004fc800078e029a */
[----:B------:R-:W-:-:S04]  /*89d0*/  IMAD.WIDE R22, R2, 0x4, R22 ;  /* 0x0000000402167825 */ /* 0x000fc800078e0216 */
[----:B------:R-:W-:-:S04]  /*89e0*/  IMAD.WIDE R142, R2, 0x4, R142 ;  /* 0x00000004028e7825 */ /* 0x000fc800078e028e */
[C---:B------:R-:W-:Y:S01]  /*89f0*/  IMAD.WIDE R144, R2.reuse, 0x4, R144 ;  /* 0x0000000402907825 */ /* 0x040fe200078e0290 */
[----:B------:R-:W-:Y:S04]  /*8a00*/  STL.64 [R1+0x1228], R142 ;  /* 0x0012288e01007387 */ /* 0x000fe80000100a00 */
[----:B------:R2:W-:Y:S04]  /*8a10*/  STL.64 [R1+0x11f8], R22 ;  /* 0x0011f81601007387 */ /* 0x0005e80000100a00 */
[----:B------:R4:W-:Y:S04]  /*8a20*/  STL.64 [R1+0x1200], R154 ;  /* 0x0012009a01007387 */ /* 0x0009e80000100a00 */
[----:B------:R-:W-:Y:S04]  /*8a30*/  STL.64 [R1+0x1210], R148 ;  /* 0x0012109401007387 */ /* 0x000fe80000100a00 */
[----:B------:R-:W-:Y:S04]  /*8a40*/  STL.64 [R1+0x1218], R146 ;  /* 0x0012189201007387 */ /* 0x000fe80000100a00 */
[----:B------:R-:W-:Y:S04]  /*8a50*/  STL.64 [R1+0x1220], R144 ;  /* 0x0012209001007387 */ /* 0x000fe80000100a00 */
[----:B------:R-:W-:Y:S04]  /*8a60*/  STL.64 [R1+0x1230], R136 ;  /* 0x0012308801007387 */ /* 0x000fe80000100a00 */
[----:B------:R-:W-:Y:S04]  /*8a70*/  STL.64 [R1+0x1238], R138 ;  /* 0x0012388a01007387 */ /* 0x000fe80000100a00 */
[----:B------:R-:W-:Y:S04]  /*8a80*/  STL.64 [R1+0x1240], R140 ;  /* 0x0012408c01007387 */ /* 0x000fe80000100a00 */
[----:B-1----:R-:W3:Y:S01]  /*8a90*/  LDL.LU.64 R28, [R1+0x1468] ;  /* 0x00146800011c7983 */ /* 0x002ee20000300a00 */
[----:B------:R-:W-:Y:S01]  /*8aa0*/  ISETP.GE.U32.AND P4, PT, R153, 0x7fffffa1, PT ;  /* 0x7fffffa19900780c */ /* 0x000fe20003f86070 */
[----:B------:R-:W-:-:S05]  /*8ab0*/  IMAD.WIDE R244, R2, 0x4, R244 ;  /* 0x0000000402f47825 */ /* 0x000fca00078e02f4 */
[----:B------:R-:W-:Y:S01]  /*8ac0*/  LDGSTS.E [R5+0x14004], desc[UR34][R244.64], !P1 ;  /* 0x14004000f4057fae */ /* 0x000fe2000c921862 */
[----:B------:R-:W-:-:S03]  /*8ad0*/  IMAD.WIDE R30, R4, 0x4, R30 ;  /* 0x00000004041e7825 */ /* 0x000fc600078e021e */
[----:B------:R-:W-:Y:S01]  /*8ae0*/  LDGSTS.E [R5+0x18004], desc[UR34][R22.64], !P1 ;  /* 0x1800400016057fae */ /* 0x000fe2000c921862 */
[----:B------:R-:W-:-:S03]  /*8af0*/  IMAD.WIDE R32, R4, 0x4, R32 ;  /* 0x0000000404207825 */ /* 0x000fc600078e0220 */
[----:B------:R-:W-:Y:S01]  /*8b00*/  LDGSTS.E [R5+0x1c004], desc[UR34][R154.64], !P1 ;  /* 0x1c0040009a057fae */ /* 0x000fe2000c921862 */
[----:B------:R-:W-:-:S03]  /*8b10*/  IMAD.WIDE R34, R4, 0x4, R34 ;  /* 0x0000000404227825 */ /* 0x000fc600078e0222 */
[----:B------:R-:W-:Y:S01]  /*8b20*/  LDGSTS.E [R5+0x10008], desc[UR34][R150.64], !P2 ;  /* 0x1000800096057fae */ /* 0x000fe2000d121862 */
[----:B------:R-:W-:-:S03]  /*8b30*/  IMAD.WIDE R36, R4, 0x4, R36 ;  /* 0x0000000404247825 */ /* 0x000fc600078e0224 */
[----:B--2---:R-:W5:Y:S01]  /*8b40*/  LDL.LU.64 R22, [R1+0x1460] ;  /* 0x0014600001167983 */ /* 0x004f620000300a00 */
[----:B------:R-:W-:-:S03]  /*8b50*/  IMAD.WIDE R38, R4, 0x4, R38 ;  /* 0x0000000404267825 */ /* 0x000fc600078e0226 */
[----:B----4-:R-:W5:Y:S01]  /*8b60*/  LDL.LU.64 R154, [R1+0x1458] ;  /* 0x00145800019a7983 */ /* 0x010f620000300a00 */
[----:B------:R-:W-:-:S03]  /*8b70*/  IMAD.WIDE R40, R4, 0x4, R40 ;  /* 0x0000000404287825 */ /* 0x000fc600078e0228 */
[----:B------:R-:W-:Y:S04]  /*8b80*/  LDGSTS.E [R5+0x14008], desc[UR34][R148.64], !P2 ;  /* 0x1400800094057fae */ /* 0x000fe8000d121862 */
[----:B------:R-:W-:Y:S01]  /*8b90*/  STL [R1+0xc00], RZ ;  /* 0x000c00ff01007387 */ /* 0x000fe20000100800 */
[----:B------:R-:W-:-:S03]  /*8ba0*/  IMAD.WIDE R42, R4, 0x4, R42 ;  /* 0x00000004042a7825 */ /* 0x000fc600078e022a */
[----:B------:R-:W-:Y:S04]  /*8bb0*/  LDGSTS.E [R5+0x18008], desc[UR34][R146.64], !P2 ;  /* 0x1800800092057fae */ /* 0x000fe8000d121862 */
[----:B------:R-:W-:Y:S01]  /*8bc0*/  STL [R1+0xc04], RZ ;  /* 0x000c04ff01007387 */ /* 0x000fe20000100800 */
[----:B------:R-:W-:-:S03]  /*8bd0*/  IMAD.WIDE R44, R4, 0x4, R44 ;  /* 0x00000004042c7825 */ /* 0x000fc600078e022c */
        /* <DEDUP_REMOVED lines=10> */
[----:B------:R-:W0:Y:S01]  /*8c80*/  LDGDEPBAR ;  /* 0x00000000000079af */ /* 0x000e220000000000 */
        /* <DEDUP_REMOVED lines=20> */
[----:B---3--:R-:W-:-:S05]  /*8dd0*/  IMAD.WIDE R28, R4, 0x4, R28 ;  /* 0x00000004041c7825 */ /* 0x008fca00078e021c */
[----:B------:R-:W-:Y:S04]  /*8de0*/  STL.64 [R1+0x1248], R28 ;  /* 0x0012481c01007387 */ /* 0x000fe80000100a00 */
[----:B------:R-:W-:Y:S04]  /*8df0*/  STL.64 [R1+0x1330], R30 ;  /* 0x0013301e01007387 */ /* 0x000fe80000100a00 */
[----:B------:R-:W-:Y:S04]  /*8e00*/  STL.64 [R1+0x1338], R32 ;  /* 0x0013382001007387 */ /* 0x000fe80000100a00 */
[----:B------:R-:W-:Y:S04]  /*8e10*/  STL.64 [R1+0x1340], R34 ;  /* 0x0013402201007387 */ /* 0x000fe80000100a00 */
[----:B------:R-:W-:Y:S04]  /*8e20*/  STL.64 [R1+0x1348], R36 ;  /* 0x0013482401007387 */ /* 0x000fe80000100a00 */
[----:B------:R-:W-:Y:S04]  /*8e30*/  STL.64 [R1+0x1350], R38 ;  /* 0x0013502601007387 */ /* 0x000fe80000100a00 */
[----:B------:R-:W-:Y:S04]  /*8e40*/  STL.64 [R1+0x1358], R40 ;  /* 0x0013582801007387 */ /* 0x000fe80000100a00 */
[----:B------:R-:W-:Y:S04]  /*8e50*/  LDGSTS.E [R0+0x38000], desc[UR34][R28.64], P3 ;  /* 0x380000001c007fae */ /* 0x000fe80009921862 */
        /* <DEDUP_REMOVED lines=24> */
[----:B------:R1:W-:Y:S04]  /*8fe0*/  STL.64 [R1+0x13c8], R66 ;  /* 0x0013c84201007387 */ /* 0x0003e80000100a00 */
[----:B------:R-:W-:Y:S04]  /*8ff0*/  LDGSTS.E [R0+0x3b400], desc[UR34][R54.64], P3 ;  /* 0x3b40000036007fae */ /* 0x000fe80009921862 */
[----:B------:R2:W-:Y:S04]  /*9000*/  STL.64 [R1+0x13d0], R68 ;  /* 0x0013d04401007387 */ /* 0x0005e80000100a00 */
[----:B------:R-:W-:Y:S04]  /*9010*/  LDGSTS.E [R0+0x3b800], desc[UR34][R56.64], P3 ;  /* 0x3b80000038007fae */ /* 0x000fe80009921862 */
[----:B------:R3:W-:Y:S04]  /*9020*/  STL.64 [R1+0x13d8], R70 ;  /* 0x0013d84601007387 */ /* 0x0007e80000100a00 */
[----:B------:R-:W-:Y:S04]  /*9030*/  LDGSTS.E [R0+0x3bc00], desc[UR34][R58.64], P3 ;  /* 0x3bc000003a007fae */ /* 0x000fe80009921862 */
[----:B------:R4:W-:Y:S04]  /*9040*/  STL.64 [R1+0x13e0], R72 ;  /* 0x0013e04801007387 */ /* 0x0009e80000100a00 */
[----:B------:R-:W-:Y:S04]  /*9050*/  LDGSTS.E [R0+0x3c000], desc[UR34][R60.64], P3 ;  /* 0x3c0000003c007fae */ /* 0x000fe80009921862 */
[----:B------:R-:W-:Y:S04]  /*9060*/  STL.64 [R1+0x13e8], R74 ;  /* 0x0013e84a01007387 */ /* 0x000fe80000100a00 */
[----:B------:R-:W-:Y:S04]  /*9070*/  LDGSTS.E [R0+0x3c400], desc[UR34][R62.64], P3 ;  /* 0x3c4000003e007fae */ /* 0x000fe80009921862 */
[----:B------:R-:W-:Y:S04]  /*9080*/  STL.64 [R1+0x13f0], R76 ;  /* 0x0013f04c01007387 */ /* 0x000fe80000100a00 */
[----:B------:R-:W-:Y:S04]  /*9090*/  LDGSTS.E [R0+0x3c800], desc[UR34][R64.64], P3 ;  /* 0x3c80000040007fae */ /* 0x000fe80009921862 */
[----:B------:R-:W-:Y:S04]  /*90a0*/  STL.64 [R1+0x13f8], R78 ;  /* 0x0013f84e01007387 */ /* 0x000fe80000100a00 */
[----:B------:R1:W-:Y:S04]  /*90b0*/  LDGSTS.E [R0+0x3cc00], desc[UR34][R66.64], P3 ;  /* 0x3cc0000042007fae */ /* 0x0003e80009921862 */
[----:B------:R-:W-:Y:S04]  /*90c0*/  STL.64 [R1+0x1400], R80 ;  /* 0x0014005001007387 */ /* 0x000fe80000100a00 */
[----:B------:R2:W-:Y:S04]  /*90d0*/  LDGSTS.E [R0+0x3d000], desc[UR34][R68.64], P3 ;  /* 0x3d00000044007fae */ /* 0x0005e80009921862 */
[----:B------:R-:W-:Y:S01]  /*90e0*/  STL.64 [R1+0x1408], R82 ;  /* 0x0014085201007387 */ /* 0x000fe20000100a00 */
[----:B-1----:R-:W-:-:S03]  /*90f0*/  IMAD.WIDE R66, R4, 0x4, R96 ;  /* 0x0000000404427825 */ /* 0x002fc600078e0260 */
[----:B------:R3:W-:Y:S01]  /*9100*/  LDGSTS.E [R0+0x3d400], desc[UR34][R70.64], P3 ;  /* 0x3d40000046007fae */ /* 0x0007e20009921862 */
[----:B------:R-:W-:-:S03]  /*9110*/  IMAD.WIDE R64, R4, 0x4, R98 ;  /* 0x0000000404407825 */ /* 0x000fc600078e0262 */
[----:B------:R-:W-:Y:S01]  /*9120*/  STL.64 [R1+0x1410], R84 ;  /* 0x0014105401007387 */ /* 0x000fe20000100a00 */
[----:B--2---:R-:W-:-:S03]  /*9130*/  IMAD.WIDE R68, R4, 0x4, R94 ;  /* 0x0000000404447825 */ /* 0x004fc600078e025e */
[----:B------:R-:W-:Y:S01]  /*9140*/  STL.64 [R1+0x1418], R86 ;  /* 0x0014185601007387 */ /* 0x000fe20000100a00 */
[----:B---3--:R-:W-:-:S03]  /*9150*/  IMAD.WIDE R70, R4, 0x4, R92 ;  /* 0x0000000404467825 */ /* 0x008fc600078e025c */
[----:B------:R-:W-:Y:S01]  /*9160*/  STL.64 [R1+0x1420], R88 ;  /* 0x0014205801007387 */ /* 0x000fe20000100a00 */
[----:B------:R-:W-:-:S03]  /*9170*/  IMAD.WIDE R62, R4, 0x4, R100 ;  /* 0x00000004043e7825 */ /* 0x000fc600078e0264 */
        /* <DEDUP_REMOVED lines=34> */
[----:B------:R-:W-:Y:S04]  /*93a0*/  STL.64 [R1+0x12e0], R40 ;  /* 0x0012e02801007387 */ /* 0x000fe80000100a00 */
[----:B------:R-:W-:Y:S04]  /*93b0*/  STL.64 [R1+0x12e8], R38 ;  /* 0x0012e82601007387 */ /* 0x000fe80000100a00 */
[----:B------:R-:W-:Y:S04]  /*93c0*/  STL.64 [R1+0x12f0], R36 ;  /* 0x0012f02401007387 */ /* 0x000fe80000100a00 */
[----:B------:R-:W-:Y:S04]  /*93d0*/  STL.64 [R1+0x12f8], R34 ;  /* 0x0012f82201007387 */ /* 0x000fe80000100a00 */
[----:B------:R-:W-:Y:S04]  /*93e0*/  STL.64 [R1+0x1300], R32 ;  /* 0x0013002001007387 */ /* 0x000fe80000100a00 */
[----:B------:R4:W-:Y:S04]  /*93f0*/  LDGSTS.E [R0+0x3d800], desc[UR34][R72.64], P3 ;  /* 0x3d80000048007fae */ /* 0x0009e80009921862 */
[----:B------:R-:W-:Y:S04]  /*9400*/  STL.64 [R1+0x1308], R30 ;  /* 0x0013081e01007387 */ /* 0x000fe80000100a00 */
[----:B------:R-:W-:Y:S01]  /*9410*/  STL.64 [R1+0x1310], R28 ;  /* 0x0013101c01007387 */ /* 0x000fe20000100a00 */
[----:B----4-:R-:W-:-:S03]  /*9420*/  IMAD.WIDE R72, R4, 0x4, R18 ;  /* 0x0000000404487825 */ /* 0x010fc600078e0212 */
[----:B------:R1:W-:Y:S04]  /*9430*/  STL.64 [R1+0x1318], R24 ;  /* 0x0013181801007387 */ /* 0x0003e80000100a00 */
[----:B------:R-:W2:Y:S04]  /*9440*/  LDL.64 R18, [R1+0x1318] ;  /* 0x0013180001127983 */ /* 0x000ea80000100a00 */
[----:B------:R-:W-:Y:S01]  /*9450*/  STL.64 [R1+0x1320], R72 ;  /* 0x0013204801007387 */ /* 0x000fe20000100a00 */
[----:B-1----:R-:W-:-:S03]  /*9460*/  IMAD.WIDE R24, R4, 0x4, R10 ;  /* 0x0000000404187825 */ /* 0x002fc600078e020a */
[----:B------:R-:W-:Y:S04]  /*9470*/  LDGSTS.E [R0+0x3dc00], desc[UR34][R74.64], P3 ;  /* 0x3dc000004a007fae */ /* 0x000fe80009921862 */
[----:B------:R-:W3:Y:S04]  /*9480*/  LDL.64 R10, [R1+0x1320] ;  /* 0x00132000010a7983 */ /* 0x000ee80000100a00 */
[----:B------:R1:W-:Y:S04]  /*9490*/  STL.64 [R1+0x1328], R24 ;  /* 0x0013281801007387 */ /* 0x0003e80000100a00 */
[----:B------:R4:W-:Y:S04]  /*94a0*/  STL [R1+0xc08], RZ ;  /* 0x000c08ff01007387 */ /* 0x0009e80000100800 */
        /* <DEDUP_REMOVED lines=765> */
[----:B------:R4:W-:Y:S04]  /*c480*/  STL [R1], RZ ;  /* 0x000000ff01007387 */ /* 0x0009e80000100800 */
        /* <DEDUP_REMOVED lines=127> */
[----:B------:R-:W4:Y:S04]  /*cc80*/  LDL R5, [R1+0x12b8] ;  /* 0x0012b80001057983 */ /* 0x000f280000100800 */
        /* <DEDUP_REMOVED lines=8> */
[----:B------:R1:W-:Y:S04]  /*cd10*/  LDGSTS.E [R3+0x38200], desc[UR34][R26.64], P3 ;  /* 0x382000001a037fae */ /* 0x0003e80009921862 */
        /* <DEDUP_REMOVED lines=13> */
[----:B------:R-:W-:Y:S01]  /*cdf0*/  LDGSTS.E [R3+0x3ba00], desc[UR34][R44.64], P3 ;  /* 0x3ba000002c037fae */ /* 0x000fe20009921862 */
[----:B------:R-:W-:-:S03]  /*ce00*/  IMAD.WIDE R6, R4, 0x4, R6 ;  /* 0x0000000404067825 */ /* 0x000fc600078e0206 */
[----:B------:R-:W-:Y:S01]  /*ce10*/  LDGSTS.E [R3+0x3be00], desc[UR34][R42.64], P3 ;  /* 0x3be000002a037fae */ /* 0x000fe20009921862 */
[----:B------:R-:W-:-:S03]  /*ce20*/  IMAD.WIDE R14, R4, 0x4, R14 ;  /* 0x00000004040e7825 */ /* 0x000fc600078e020e */
[----:B------:R-:W-:Y:S01]  /*ce30*/  LDGSTS.E [R3+0x3c200], desc[UR34][R40.64], P3 ;  /* 0x3c20000028037fae */ /* 0x000fe20009921862 */
[----:B------:R-:W-:-:S03]  /*ce40*/  IMAD.WIDE R20, R4, 0x4, R20 ;  /* 0x0000000404147825 */ /* 0x000fc600078e0214 */
[----:B------:R-:W-:Y:S01]  /*ce50*/  LDGSTS.E [R3+0x3c600], desc[UR34][R38.64], P3 ;  /* 0x3c60000026037fae */ /* 0x000fe20009921862 */
[----:B------:R-:W-:-:S03]  /*ce60*/  IMAD.WIDE R16, R4, 0x4, R16 ;  /* 0x0000000404107825 */ /* 0x000fc600078e0210 */
[----:B------:R-:W-:Y:S04]  /*ce70*/  LDGSTS.E [R3+0x3ca00], desc[UR34][R36.64], P3 ;  /* 0x3ca0000024037fae */ /* 0x000fe80009921862 */
[----:B------:R-:W-:Y:S01]  /*ce80*/  LDGSTS.E [R3+0x3ce00], desc[UR34][R34.64], P3 ;  /* 0x3ce0000022037fae */ /* 0x000fe20009921862 */
[----:B------:R-:W-:-:S03]  /*ce90*/  IMAD.WIDE R8, R4, 0x4, R8 ;  /* 0x0000000404087825 */ /* 0x000fc600078e0208 */
[----:B------:R-:W-:Y:S01]  /*cea0*/  LDGSTS.E [R3+0x3d200], desc[UR34][R32.64], P3 ;  /* 0x3d20000020037fae */ /* 0x000fe20009921862 */
[----:B------:R-:W-:-:S03]  /*ceb0*/  IMAD.WIDE R12, R4, 0x4, R12 ;  /* 0x00000004040c7825 */ /* 0x000fc600078e020c */
[----:B------:R-:W-:Y:S04]  /*cec0*/  LDGSTS.E [R3+0x3d600], desc[UR34][R30.64], P3 ;  /* 0x3d6000001e037fae */ /* 0x000fe80009921862 */
[----:B------:R1:W-:Y:S04]  /*ced0*/  LDGSTS.E [R3+0x3da00], desc[UR34][R28.64], P3 ;  /* 0x3da000001c037fae */ /* 0x0003e80009921862 */
[----:B------:R-:W-:Y:S04]  /*cee0*/  LDGSTS.E [R3+0x3de00], desc[UR34][R6.64], P3 ;  /* 0x3de0000006037fae */ /* 0x000fe80009921862 */
[----:B------:R-:W-:Y:S04]  /*cef0*/  LDGSTS.E [R3+0x3e200], desc[UR34][R14.64], P3 ;  /* 0x3e2000000e037fae */ /* 0x000fe80009921862 */
[----:B------:R-:W-:Y:S04]  /*cf00*/  LDGSTS.E [R3+0x3e600], desc[UR34][R20.64], P3 ;  /* 0x3e60000014037fae */ /* 0x000fe80009921862 */
[----:B------:R-:W-:Y:S04]  /*cf10*/  LDGSTS.E [R3+0x3ea00], desc[UR34][R16.64], P3 ;  /* 0x3ea0000010037fae */ /* 0x000fe80009921862 */
[----:B--2---:R-:W-:Y:S04]  /*cf20*/  LDGSTS.E [R3+0x3ee00], desc[UR34][R18.64], P3 ;  /* 0x3ee0000012037fae */ /* 0x004fe80009921862 */
[----:B------:R-:W-:Y:S04]  /*cf30*/  LDGSTS.E [R3+0x3f200], desc[UR34][R8.64], P3 ;  /* 0x3f20000008037fae */ /* 0x000fe80009921862 */
[----:B------:R-:W-:Y:S04]  /*cf40*/  LDGSTS.E [R3+0x3f600], desc[UR34][R12.64], P3 ;  /* 0x3f6000000c037fae */ /* 0x000fe80009921862 */
[----:B---3--:R-:W-:Y:S04]  /*cf50*/  LDGSTS.E [R3+0x3fa00], desc[UR34][R10.64], P3 ;  /* 0x3fa000000a037fae */ /* 0x008fe80009921862 */
[----:B------:R2:W-:Y:S01]  /*cf60*/  LDGSTS.E [R3+0x3fe00], desc[UR34][R24.64], P3 ;  /* 0x3fe0000018037fae */ /* 0x0005e20009921862 */
[----:B-1----:R-:W-:-:S03]  /*cf70*/  CS2R R26, SRZ ;  /* 0x00000000001a7805 */ /* 0x002fc6000001ff00 */
[----:B------:R-:W0:Y:S01]  /*cf80*/  LDGDEPBAR ;  /* 0x00000000000079af */ /* 0x000e220000000000 */
[----:B------:R-:W-:Y:S02]  /*cf90*/  CS2R R28, SRZ ;  /* 0x00000000001c7805 */ /* 0x000fe4000001ff00 */
[----:B------:R-:W-:Y:S02]  /*cfa0*/  CS2R R30, SRZ ;  /* 0x00000000001e7805 */ /* 0x000fe4000001ff00 */
[----:B------:R-:W-:Y:S02]  /*cfb0*/  CS2R R32, SRZ ;  /* 0x0000000000207805 */ /* 0x000fe4000001ff00 */
[----:B------:R-:W-:Y:S02]  /*cfc0*/  CS2R R34, SRZ ;  /* 0x0000000000227805 */ /* 0x000fe4000001ff00 */
[----:B------:R-:W-:Y:S02]  /*cfd0*/  CS2R R36, SRZ ;  /* 0x0000000000247805 */ /* 0x000fe4000001ff00 */
[----:B------:R-:W-:-:S02]  /*cfe0*/  CS2R R38, SRZ ;  /* 0x0000000000267805 */ /* 0x000fc4000001ff00 */
[----:B------:R-:W-:Y:S02]  /*cff0*/  CS2R R40, SRZ ;  /* 0x0000000000287805 */ /* 0x000fe4000001ff00 */
[----:B--2---:R-:W-:Y:S02]  /*d000*/  CS2R R24, SRZ ;  /* 0x0000000000187805 */ /* 0x004fe4000001ff00 */
[----:B------:R-:W-:Y:S02]  /*d010*/  CS2R R42, SRZ ;  /* 0x00000000002a7805 */ /* 0x000fe4000001ff00 */
[----:B------:R-:W-:Y:S02]  /*d020*/  CS2R R44, SRZ ;  /* 0x00000000002c7805 */ /* 0x000fe4000001ff00 */
[----:B------:R-:W-:Y:S02]  /*d030*/  CS2R R46, SRZ ;  /* 0x00000000002e7805 */ /* 0x000fe4000001ff00 */
[----:B------:R-:W-:-:S02]  /*d040*/  CS2R R48, SRZ ;  /* 0x0000000000307805 */ /* 0x000fc4000001ff00 */
[----:B------:R-:W-:Y:S02]  /*d050*/  CS2R R50, SRZ ;  /* 0x0000000000327805 */ /* 0x000fe4000001ff00 */
[----:B------:R-:W-:Y:S02]  /*d060*/  CS2R R52, SRZ ;  /* 0x0000000000347805 */ /* 0x000fe4000001ff00 */
        /* <DEDUP_REMOVED lines=49> */
[----:B----4-:R-:W-:-:S13]  /*d380*/  ISETP.GE.AND P0, PT, R5, 0x20, PT ;  /* 0x000000200500780c */ /* 0x010fda0003f06270 */
[----:B------:R-:W-:Y:S05]  /*d390*/  @!P0 BRA `(.L_x_0) ;  /* 0x0000013000988947 */ /* 0x000fea0003800000 */
[----:B------:R-:W2:Y:S04]  /*d3a0*/  LDL.LU.64 R148, [R1+0xe50] ;  /* 0x000e500001947983 */ /* 0x000ea80000300a00 */
[----:B------:R-:W3:Y:S04]  /*d3b0*/  LDL.LU.64 R150, [R1+0xe58] ;  /* 0x000e580001967983 */ /* 0x000ee80000300a00 */
        /* <DEDUP_REMOVED lines=8> */
[----:B------:R-:W4:Y:S01]  /*d440*/  LDL.LU.64 R140, [R1+0xe28] ;  /* 0x000e2800018c7983 */ /* 0x000f220000300a00 */
[----:B--2---:R-:W-:-:S02]  /*d450*/  IMAD.MOV.U32 R157, RZ, RZ, R148 ;  /* 0x000000ffff9d7224 */ /* 0x004fc400078e0094 */
[----:B------:R-:W-:Y:S02]  /*d460*/  IMAD.MOV.U32 R153, RZ, RZ, R149 ;  /* 0x000000ffff997224 */ /* 0x000fe400078e0095 */
[----:B------:R-:W2:Y:S01]  /*d470*/  LDL.LU.64 R148, [R1+0xe30] ;  /* 0x000e300001947983 */ /* 0x000ea20000300a00 */
[----:B---3--:R-:W-:-:S03]  /*d480*/  IMAD.MOV.U32 R252, RZ, RZ, R151 ;  /* 0x000000fffffc7224 */ /* 0x008fc600078e0097 */
[----:B------:R1:W-:Y:S01]  /*d490*/  STL [R1+0xe50], R150 ;  /* 0x000e509601007387 */ /* 0x0003e20000100800 */
[----:B----4-:R-:W-:-:S03]  /*d4a0*/  IMAD.MOV.U32 R0, RZ, RZ, R133 ;  /* 0x000000ffff007224 */ /* 0x010fc600078e0085 */
[----:B-1----:R-:W3:Y:S04]  /*d4b0*/  LDL.LU.64 R150, [R1+0xea8] ;  /* 0x000ea80001967983 */ /* 0x002ee80000300a00 */
[----:B------:R-:W-:Y:S04]  /*d4c0*/  STL [R1+0xe58], R132 ;  /* 0x000e588401007387 */ /* 0x000fe80000100800 */
[----:B------:R-:W4:Y:S04]  /*d4d0*/  LDL.LU.64 R130, [R1+0xe48] ;  /* 0x000e480001827983 */ /* 0x000f280000300a00 */
[----:B------:R1:W-:Y:S04]  /*d4e0*/  STL [R1+0xe54], R0 ;  /* 0x000e540001007387 */ /* 0x0003e80000100800 */
[----:B------:R1:W-:Y:S02]  /*d4f0*/  STL [R1+0xe60], R142 ;  /* 0x000e608e01007387 */ /* 0x0003e40000100800 */
[----:B-1----:R-:W-:-:S02]  /*d500*/  IMAD.MOV.U32 R0, RZ, RZ, R143 ;  /* 0x000000ffff007224 */ /* 0x002fc400078e008f */
[----:B------:R-:W4:Y:S04]  /*d510*/  LDL.LU.64 R142, [R1+0xeb8] ;  /* 0x000eb800018e7983 */ /* 0x000f280000300a00 */
[----:B------:R1:W-:Y:S04]  /*d520*/  STL [R1+0xe5c], R0 ;  /* 0x000e5c0001007387 */ /* 0x0003e80000100800 */
[----:B------:R1:W-:Y:S02]  /*d530*/  STL [R1+0xe68], R144 ;  /* 0x000e689001007387 */ /* 0x0003e40000100800 */
[----:B-1----:R-:W-:-:S02]  /*d540*/  IMAD.MOV.U32 R0, RZ, RZ, R145 ;  /* 0x000000ffff007224 */ /* 0x002fc400078e0091 */
[----:B------:R-:W4:Y:S04]  /*d550*/  LDL.LU.64 R144, [R1+0xec0] ;  /* 0x000ec00001907983 */ /* 0x000f280000300a00 */
[----:B------:R1:W-:Y:S04]  /*d560*/  STL [R1+0xe64], R0 ;  /* 0x000e640001007387 */ /* 0x0003e80000100800 */
[----:B------:R1:W-:Y:S04]  /*d570*/  STL [R1+0xe70], R134 ;  /* 0x000e708601007387 */ /* 0x0003e80000100800 */
[----:B------:R-:W4:Y:S01]  /*d580*/  LDL.LU.64 R132, [R1+0xec8] ;  /* 0x000ec80001847983 */ /* 0x000f220000300a00 */
[----:B-1----:R-:W-:-:S05]  /*d590*/  IMAD.MOV.U32 R0, RZ, RZ, R135 ;  /* 0x000000ffff007224 */ /* 0x002fca00078e0087 */
        /* <DEDUP_REMOVED lines=11> */
[----:B-1----:R-:W-:-:S03]  /*d650*/  IMAD.MOV.U32 R0, RZ, RZ, R139 ;  /* 0x000000ffff007224 */ /* 0x002fc600078e008b */
[----:B------:R-:W-:Y:S04]  /*d660*/  STL [R1+0xe90], R128 ;  /* 0x000e908001007387 */ /* 0x000fe80000100800 */
[----:B------:R1:W-:Y:S04]  /*d670*/  STL [R1+0xe84], R0 ;  /* 0x000e840001007387 */ /* 0x0003e80000100800 */
[----:B------:R-:W4:Y:S01]  /*d680*/  LDL.LU.64 R138, [R1+0xee8] ;  /* 0x000ee800018a7983 */ /* 0x000f220000300a00 */
[----:B-1----:R-:W-:-:S03]  /*d690*/  IMAD.MOV.U32 R0, RZ, RZ, R129 ;  /* 0x000000ffff007224 */ /* 0x002fc600078e0081 */
[----:B------:R-:W-:Y:S04]  /*d6a0*/  STL [R1+0xe98], R140 ;  /* 0x000e988c01007387 */ /* 0x000fe80000100800 */
[----:B------:R1:W-:Y:S02]  /*d6b0*/  STL [R1+0xe8c], R0 ;  /* 0x000e8c0001007387 */ /* 0x0003e40000100800 */
[----:B-1----:R-:W-:Y:S02]  /*d6c0*/  IMAD.MOV.U32 R0, RZ, RZ, R141 ;  /* 0x000000ffff007224 */ /* 0x002fe400078e008d */
[----:B------:R-:W4:Y:S04]  /*d6d0*/  LDL.LU.64 R140, [R1+0xef0] ;  /* 0x000ef000018c7983 */ /* 0x000f280000300a00 */
[----:B------:R2:W-:Y:S02]  /*d6e0*/  STL [R1+0xe94], R0 ;  /* 0x000e940001007387 */ /* 0x0005e40000100800 */
[----:B--2---:R-:W-:-:S02]  /*d6f0*/  IMAD.MOV.U32 R0, RZ, RZ, R149 ;  /* 0x000000ffff007224 */ /* 0x004fc400078e0095 */
[----:B------:R1:W-:Y:S04]  /*d700*/  STL [R1+0xea0], R148 ;  /* 0x000ea09401007387 */ /* 0x0003e80000100800 */
[----:B-1----:R-:W2:Y:S04]  /*d710*/  LDL.LU.64 R148, [R1+0xef8] ;  /* 0x000ef80001947983 */ /* 0x002ea80000300a00 */
[----:B------:R1:W-:Y:S04]  /*d720*/  STL [R1+0xe9c], R0 ;  /* 0x000e9c0001007387 */ /* 0x0003e80000100800 */
[----:B---3--:R3:W-:Y:S01]  /*d730*/  STL [R1+0xea8], R150 ;  /* 0x000ea89601007387 */ /* 0x0087e20000100800 */
[----:B-1----:R-:W-:-:S03]  /*d740*/  IMAD.MOV.U32 R0, RZ, RZ, R151 ;  /* 0x000000ffff007224 */ /* 0x002fc600078e0097 */
[----:B---3--:R-:W3:Y:S04]  /*d750*/  LDL.LU.64 R150, [R1+0xf00] ;  /* 0x000f000001967983 */ /* 0x008ee80000300a00 */
[----:B------:R1:W-:Y:S04]  /*d760*/  STL [R1+0xea4], R0 ;  /* 0x000ea40001007387 */ /* 0x0003e80000100800 */
[----:B----4-:R4:W-:Y:S01]  /*d770*/  STL [R1+0xeb0], R130 ;  /* 0x000eb08201007387 */ /* 0x0109e20000100800 */
[----:B-1----:R-:W-:-:S03]  /*d780*/  IMAD.MOV.U32 R0, RZ, RZ, R131 ;  /* 0x000000ffff007224 */ /* 0x002fc600078e0083 */
[----:B----4-:R-:W4:Y:S04]  /*d790*/  LDL.LU.64 R130, [R1+0xf08] ;  /* 0x000f080001827983 */ /* 0x010f280000300a00 */
        /* <DEDUP_REMOVED lines=19> */
[----:B------:R-:W-:Y:S04]  /*d8d0*/  STL [R1+0xee0], R146 ;  /* 0x000ee09201007387 */ /* 0x000fe80000100800 */
[----:B------:R1:W-:Y:S04]  /*d8e0*/  STL [R1+0xed4], R0 ;  /* 0x000ed40001007387 */ /* 0x0003e80000100800 */
[----:B------:R-:W4:Y:S01]  /*d8f0*/  LDL.LU.64 R136, [R1+0xf30] ;  /* 0x000f300001887983 */ /* 0x000f220000300a00 */
[----:B-1----:R-:W-:-:S03]  /*d900*/  IMAD.MOV.U32 R0, RZ, RZ, R147 ;  /* 0x000000ffff007224 */ /* 0x002fc600078e0093 */
[----:B------:R-:W-:Y:S04]  /*d910*/  STL [R1+0xee8], R138 ;  /* 0x000ee88a01007387 */ /* 0x000fe80000100800 */
[----:B------:R1:W-:Y:S04]  /*d920*/  STL [R1+0xedc], R0 ;  /* 0x000edc0001007387 */ /* 0x0003e80000100800 */
[----:B------:R-:W4:Y:S04]  /*d930*/  LDL.LU.64 R146, [R1+0xf38] ;  /* 0x000f380001927983 */ /* 0x000f280000300a00 */
[----:B------:R-:W4:Y:S01]  /*d940*/  LDL.LU.64 R128, [R1+0xf40] ;  /* 0x000f400001807983 */ /* 0x000f220000300a00 */
[----:B-1----:R-:W-:-:S05]  /*d950*/  IMAD.MOV.U32 R0, RZ, RZ, R139 ;  /* 0x000000ffff007224 */ /* 0x002fca00078e008b */
[----:B------:R1:W-:Y:S04]  /*d960*/  STL [R1+0xee4], R0 ;  /* 0x000ee40001007387 */ /* 0x0003e80000100800 */
[----:B------:R-:W-:Y:S04]  /*d970*/  STL [R1+0xef0], R140 ;  /* 0x000ef08c01007387 */ /* 0x000fe80000100800 */
[----:B------:R-:W4:Y:S01]  /*d980*/  LDL.LU.64 R138, [R1+0xf48] ;  /* 0x000f4800018a7983 */ /* 0x000f220000300a00 */
[----:B-1----:R-:W-:-:S05]  /*d990*/  IMAD.MOV.U32 R0, RZ, RZ, R141 ;  /* 0x000000ffff007224 */ /* 0x002fca00078e008d */
[----:B------:R2:W-:Y:S02]  /*d9a0*/  STL [R1+0xeec], R0 ;  /* 0x000eec0001007387 */ /* 0x0005e40000100800 */
[----:B--2---:R-:W-:Y:S02]  /*d9b0*/  IMAD.MOV.U32 R0, RZ, RZ, R149 ;  /* 0x000000ffff007224 */ /* 0x004fe400078e0095 */
[----:B------:R1:W-:Y:S04]  /*d9c0*/  STL [R1+0xef8], R148 ;  /* 0x000ef89401007387 */ /* 0x0003e80000100800 */
[----:B-1----:R-:W2:Y:S04]  /*d9d0*/  LDL.LU.64 R148, [R1+0xf50] ;  /* 0x000f500001947983 */ /* 0x002ea80000300a00 */
[----:B------:R1:W-:Y:S04]  /*d9e0*/  STL [R1+0xef4], R0 ;  /* 0x000ef40001007387 */ /* 0x0003e80000100800 */
[----:B---3--:R-:W-:Y:S04]  /*d9f0*/  STL [R1+0xf00], R150 ;  /* 0x000f009601007387 */ /* 0x008fe80000100800 */
[----:B------:R-:W3:Y:S01]  /*da00*/  LDL.LU.64 R140, [R1+0xf58] ;  /* 0x000f5800018c7983 */ /* 0x000ee20000300a00 */
[----:B-1----:R-:W-:-:S05]  /*da10*/  IMAD.MOV.U32 R0, RZ, RZ, R151 ;  /* 0x000000ffff007224 */ /* 0x002fca00078e0097 */
[----:B------:R1:W-:Y:S04]  /*da20*/  STL [R1+0xefc], R0 ;  /* 0x000efc0001007387 */ /* 0x0003e80000100800 */
[----:B----4-:R4:W-:Y:S01]  /*da30*/  STL [R1+0xf08], R130 ;  /* 0x000f088201007387 */ /* 0x0109e20000100800 */
[----:B-1----:R-:W-:-:S03]  /*da40*/  IMAD.MOV.U32 R0, RZ, RZ, R131 ;  /* 0x000000ffff007224 */ /* 0x002fc600078e0083 */
[----:B------:R-:W3:Y:S04]  /*da50*/  LDL.LU.64 R150, [R1+0xf60] ;  /* 0x000f600001967983 */ /* 0x000ee80000300a00 */
[----:B------:R-:W-:Y:S04]  /*da60*/  STL [R1+0xf10], R142 ;  /* 0x000f108e01007387 */ /* 0x000fe80000100800 */
[----:B------:R1:W-:Y:S04]  /*da70*/  STL [R1+0xf04], R0 ;  /* 0x000f040001007387 */ /* 0x0003e80000100800 */
[----:B----4-:R-:W4:Y:S01]  /*da80*/  LDL.LU.64 R130, [R1+0xf68] ;  /* 0x000f680001827983 */ /* 0x010f220000300a00 */
[----:B-1----:R-:W-:-:S03]  /*da90*/  IMAD.MOV.U32 R0, RZ, RZ, R143 ;  /* 0x000000ffff007224 */ /* 0x002fc600078e008f */
[----:B------:R-:W-:Y:S04]  /*daa0*/  STL [R1+0xf18], R144 ;  /* 0x000f189001007387 */ /* 0x000fe80000100800 */
        /* <DEDUP_REMOVED lines=27> */
[----:B------:R1:W-:Y:S04]  /*dc60*/  STL [R1+0xf44], R0 ;  /* 0x000f440001007387 */ /* 0x0003e80000100800 */
[----:B--2---:R2:W-:Y:S01]  /*dc70*/  STL [R1+0xf50], R148 ;  /* 0x000f509401007387 */ /* 0x0045e20000100800 */
[----:B-1----:R-:W-:-:S03]  /*dc80*/  IMAD.MOV.U32 R0, RZ, RZ, R149 ;  /* 0x000000ffff007224 */ /* 0x002fc600078e0095 */
[----:B--2---:R-:W2:Y:S04]  /*dc90*/  LDL.LU.64 R148, [R1+0xfa8] ;  /* 0x000fa80001947983 */ /* 0x004ea80000300a00 */
[----:B------:R1:W-:Y:S04]  /*dca0*/  STL [R1+0xf4c], R0 ;  /* 0x000f4c0001007387 */ /* 0x0003e80000100800 */
[----:B---3--:R3:W-:Y:S01]  /*dcb0*/  STL [R1+0xf58], R140 ;  /* 0x000f588c01007387 */ /* 0x0087e20000100800 */
[----:B-1----:R-:W-:-:S03]  /*dcc0*/  IMAD.MOV.U32 R0, RZ, RZ, R141 ;  /* 0x000000ffff007224 */ /* 0x002fc600078e008d */
[----:B------:R-:W-:Y:S04]  /*dcd0*/  STL [R1+0xf60], R150 ;  /* 0x000f609601007387 */ /* 0x000fe80000100800 */
[----:B------:R1:W-:Y:S04]  /*dce0*/  STL [R1+0xf54], R0 ;  /* 0x000f540001007387 */ /* 0x0003e80000100800 */
[----:B---3--:R-:W3:Y:S01]  /*dcf0*/  LDL.LU.64 R140, [R1+0xfb0] ;  /* 0x000fb000018c7983 */ /* 0x008ee20000300a00 */
[----:B-1----:R-:W-:-:S03]  /*dd00*/  IMAD.MOV.U32 R0, RZ, RZ, R151 ;  /* 0x000000ffff007224 */ /* 0x002fc600078e0097 */
[----:B----4-:R-:W-:Y:S04]  /*dd10*/  STL [R1+0xf68], R130 ;  /* 0x000f688201007387 */ /* 0x010fe80000100800 */
        /* <DEDUP_REMOVED lines=8> */
[----:B------:R1:W-:Y:S02]  /*dda0*/  STL [R1+0xf78], R144 ;  /* 0x000f789001007387 */ /* 0x0003e40000100800 */
[----:B-1----:R-:W-:-:S02]  /*ddb0*/  IMAD.MOV.U32 R0, RZ, RZ, R145 ;  /* 0x000000ffff007224 */ /* 0x002fc400078e0091 */
[----:B------:R-:W4:Y:S04]  /*ddc0*/  LDL.LU.64 R144, [R1+0xfc8] ;  /* 0x000fc80001907983 */ /* 0x000f280000300a00 */
[----:B------:R1:W-:Y:S04]  /*ddd0*/  STL [R1+0xf74], R0 ;  /* 0x000f740001007387 */ /* 0x0003e80000100800 */
[----:B------:R-:W-:Y:S01]  /*dde0*/  STL [R1+0xf80], R132 ;  /* 0x000f808401007387 */ /* 0x000fe20000100800 */
[----:B-1----:R-:W-:-:S03]  /*ddf0*/  IMAD.MOV.U32 R0, RZ, RZ, R133 ;  /* 0x000000ffff007224 */ /* 0x002fc600078e0085 */
        /* <DEDUP_REMOVED lines=10> */
[----:B------:R1:W-:Y:S04]  /*dea0*/  STL [R1+0xf98], R146 ;  /* 0x000f989201007387 */ /* 0x0003e80000100800 */
[----:B------:R-:W4:Y:S01]  /*deb0*/  LDL.LU.64 R128, [R1+0xfe8] ;  /* 0x000fe80001807983 */ /* 0x000f220000300a00 */
[----:B-1----:R-:W-:-:S03]  /*dec0*/  IMAD.MOV.U32 R0, RZ, RZ, R147 ;  /* 0x000000ffff007224 */ /* 0x002fc600078e0093 */
[----:B------:R-:W4:Y:S04]  /*ded0*/  LDL.LU.64 R146, [R1+0xff0] ;  /* 0x000ff00001927983 */ /* 0x000f280000300a00 */
[----:B------:R1:W-:Y:S04]  /*dee0*/  STL [R1+0xf94], R0 ;  /* 0x000f940001007387 */ /* 0x0003e80000100800 */
[----:B------:R-:W-:Y:S01]  /*def0*/  STL [R1+0xfa0], R138 ;  /* 0x000fa08a01007387 */ /* 0x000fe20000100800 */
[----:B-1----:R-:W-:-:S03]  /*df00*/  IMAD.MOV.U32 R0, RZ, RZ, R139 ;  /* 0x000000ffff007224 */ /* 0x002fc600078e008b */
[----:B------:R-:W4:Y:S04]  /*df10*/  LDL.LU.64 R130, [R1+0xff8] ;  /* 0x000ff80001827983 */ /* 0x000f280000300a00 */
[----:B------:R1:W-:Y:S04]  /*df20*/  STL [R1+0xf9c], R0 ;  /* 0x000f9c0001007387 */ /* 0x0003e80000100800 */
[----:B--2---:R2:W-:Y:S04]  /*df30*/  STL [R1+0xfa8], R148 ;  /* 0x000fa89401007387 */ /* 0x0045e80000100800 */
[----:B------:R-:W4:Y:S01]  /*df40*/  LDL.LU.64 R132, [R1+0x1000] ;  /* 0x0010000001847983 */ /* 0x000f220000300a00 */
[----:B-1----:R-:W-:-:S03]  /*df50*/  IMAD.MOV.U32 R0, RZ, RZ, R149 ;  /* 0x000000ffff007224 */ /* 0x002fc600078e0095 */
[----:B--2---:R-:W2:Y:S04]  /*df60*/  LDL.LU.64 R148, [R1+0x1008] ;  /* 0x0010080001947983 */ /* 0x004ea80000300a00 */
[----:B------:R1:W-:Y:S04]  /*df70*/  STL [R1+0xfa4], R0 ;  /* 0x000fa40001007387 */ /* 0x0003e80000100800 */
[----:B---3--:R-:W-:Y:S01]  /*df80*/  STL [R1+0xfb0], R140 ;  /* 0x000fb08c01007387 */ /* 0x008fe20000100800 */
[----:B-1----:R-:W-:-:S03]  /*df90*/  IMAD.MOV.U32 R0, RZ, RZ, R141 ;  /* 0x000000ffff007224 */ /* 0x002fc600078e008d */
[----:B------:R-:W3:Y:S04]  /*dfa0*/  LDL.LU.64 R134, [R1+0x1010] ;  /* 0x0010100001867983 */ /* 0x000ee80000300a00 */
[----:B----4-:R-:W-:Y:S04]  /*dfb0*/  STL [R1+0xfb8], R150 ;  /* 0x000fb89601007387 */ /* 0x010fe80000100800 */
        /* <DEDUP_REMOVED lines=16> */
[----:B-1----:R-:W-:-:S03]  /*e0c0*/  IMAD.MOV.U32 R0, RZ, RZ, R123 ;  /* 0x000000ffff007224 */ /* 0x002fc600078e007b */
[----:B------:R-:W-:Y:S04]  /*e0d0*/  STL [R1+0xfd8], R124 ;  /* 0x000fd87c01007387 */ /* 0x000fe80000100800 */
[----:B------:R1:W-:Y:S04]  /*e0e0*/  STL [R1+0xfcc], R0 ;  /* 0x000fcc0001007387 */ /* 0x0003e80000100800 */
[----:B------:R-:W-:Y:S01]  /*e0f0*/  STL [R1+0xfe0], R126 ;  /* 0x000fe07e01007387 */ /* 0x000fe20000100800 */
[----:B-1----:R-:W-:-:S05]  /*e100*/  IMAD.MOV.U32 R0, RZ, RZ, R125 ;  /* 0x000000ffff007224 */ /* 0x002fca00078e007d */
[----:B------:R1:W-:Y:S04]  /*e110*/  STL [R1+0xfd4], R0 ;  /* 0x000fd40001007387 */ /* 0x0003e80000100800 */
[----:B------:R-:W-:Y:S01]  /*e120*/  STL [R1+0xfe8], R128 ;  /* 0x000fe88001007387 */ /* 0x000fe20000100800 */
[----:B-1----:R-:W-:-:S05]  /*e130*/  IMAD.MOV.U32 R0, RZ, RZ, R127 ;  /* 0x000000ffff007224 */ /* 0x002fca00078e007f */
[----:B------:R1:W-:Y:S04]  /*e140*/  STL [R1+0xfdc], R0 ;  /* 0x000fdc0001007387 */ /* 0x0003e80000100800 */
[----:B------:R-:W-:Y:S01]  /*e150*/  STL [R1+0xff0], R146 ;  /* 0x000ff09201007387 */ /* 0x000fe20000100800 */
[----:B-1----:R-:W-:-:S05]  /*e160*/  IMAD.MOV.U32 R0, RZ, RZ, R129 ;  /* 0x000000ffff007224 */ /* 0x002fca00078e0081 */
[----:B------:R1:W-:Y:S02]  /*e170*/  STL [R1+0xfe4], R0 ;  /* 0x000fe40001007387 */ /* 0x0003e40000100800 */
[----:B-1----:R-:W-:Y:S02]  /*e180*/  IMAD.MOV.U32 R0, RZ, RZ, R147 ;  /* 0x000000ffff007224 */ /* 0x002fe400078e0093 */
[----:B------:R-:W4:Y:S04]  /*e190*/  LDL.LU.64 R146, [R1+0x1068] ;  /* 0x0010680001927983 */ /* 0x000f280000300a00 */
[----:B------:R1:W-:Y:S04]  /*e1a0*/  STL [R1+0xfec], R0 ;  /* 0x000fec0001007387 */ /* 0x0003e80000100800 */
[----:B------:R-:W-:Y:S01]  /*e1b0*/  STL [R1+0xff8], R130 ;  /* 0x000ff88201007387 */ /* 0x000fe20000100800 */
[----:B-1----:R-:W-:-:S03]  /*e1c0*/  IMAD.MOV.U32 R0, RZ, RZ, R131 ;  /* 0x000000ffff007224 */ /* 0x002fc600078e0083 */
[----:B------:R-:W-:Y:S04]  /*e1d0*/  STL [R1+0x1000], R132 ;  /* 0x0010008401007387 */ /* 0x000fe80000100800 */
[----:B------:R1:W-:Y:S04]  /*e1e0*/  STL [R1+0xff4], R0 ;  /* 0x000ff40001007387 */ /* 0x0003e80000100800 */
[----:B--2---:R-:W-:Y:S01]  /*e1f0*/  STL [R1+0x1008], R148 ;  /* 0x0010089401007387 */ /* 0x004fe20000100800 */
[----:B-1----:R-:W-:-:S05]  /*e200*/  IMAD.MOV.U32 R0, RZ, RZ, R133 ;  /* 0x000000ffff007224 */ /* 0x002fca00078e0085 */
[----:B------:R1:W-:Y:S02]  /*e210*/  STL [R1+0xffc], R0 ;  /* 0x000ffc0001007387 */ /* 0x0003e40000100800 */
[----:B-1----:R-:W-:Y:S02]  /*e220*/  IMAD.MOV.U32 R0, RZ, RZ, R149 ;  /* 0x000000ffff007224 */ /* 0x002fe400078e0095 */
[----:B---3--:R-:W-:Y:S04]  /*e230*/  STL [R1+0x1010], R134 ;  /* 0x0010108601007387 */ /* 0x008fe80000100800 */
[----:B------:R1:W-:Y:S04]  /*e240*/  STL [R1+0x1004], R0 ;  /* 0x0010040001007387 */ /* 0x0003e80000100800 */
[----:B------:R-:W2:Y:S01]  /*e250*/  LDL.LU.64 R148, [R1+0x1088] ;  /* 0x0010880001947983 */ /* 0x000ea20000300a00 */
[----:B-1----:R-:W-:-:S03]  /*e260*/  IMAD.MOV.U32 R0, RZ, RZ, R135 ;  /* 0x000000ffff007224 */ /* 0x002fc600078e0087 */
[----:B----4-:R-:W-:Y:S04]  /*e270*/  STL [R1+0x1018], R136 ;  /* 0x0010188801007387 */ /* 0x010fe80000100800 */
        /* <DEDUP_REMOVED lines=8> */
[----:B------:R-:W3:Y:S04]  /*e300*/  LDL.LU.64 R150, [R1+0x10a8] ;  /* 0x0010a80001967983 */ /* 0x000ee80000300a00 */
[----:B------:R1:W-:Y:S04]  /*e310*/  STL [R1+0x1024], R0 ;  /* 0x0010240001007387 */ /* 0x0003e80000100800 */
[----:B------:R-:W-:Y:S01]  /*e320*/  STL [R1+0x1030], R140 ;  /* 0x0010308c01007387 */ /* 0x000fe20000100800 */
        /* <DEDUP_REMOVED lines=9> */
[----:B------:R-:W-:Y:S04]  /*e3c0*/  STL [R1+0x1044], R251 ;  /* 0x001044fb01007387 */ /* 0x000fe80000100800 */
[----:B------:R-:W-:Y:S04]  /*e3d0*/  STL [R1+0x1050], R248 ;  /* 0x001050f801007387 */ /* 0x000fe80000100800 */
[----:B------:R-:W-:Y:S04]  /*e3e0*/  STL [R1+0x104c], R249 ;  /* 0x00104cf901007387 */ /* 0x000fe80000100800 */
[----:B------:R-:W-:Y:S04]  /*e3f0*/  STL [R1+0x1058], R246 ;  /* 0x001058f601007387 */ /* 0x000fe80000100800 */
[----:B------:R-:W-:Y:S04]  /*e400*/  STL [R1+0x1054], R247 ;  /* 0x001054f701007387 */ /* 0x000fe80000100800 */
[----:B------:R-:W-:Y:S04]  /*e410*/  STL [R1+0x1060], R162 ;  /* 0x001060a201007387 */ /* 0x000fe80000100800 */
[----:B------:R-:W-:Y:S01]  /*e420*/  STL [R1+0x105c], R163 ;  /* 0x00105ca301007387 */ /* 0x000fe20000100800 */
[----:B-1----:R-:W-:-:S03]  /*e430*/  IMAD.MOV.U32 R0, RZ, RZ, R147 ;  /* 0x000000ffff007224 */ /* 0x002fc600078e0093 */
[----:B------:R-:W-:Y:S04]  /*e440*/  STL [R1+0x1068], R146 ;  /* 0x0010689201007387 */ /* 0x000fe80000100800 */
[----:B------:R-:W-:Y:S04]  /*e450*/  STL [R1+0x1070], R170 ;  /* 0x001070aa01007387 */ /* 0x000fe80000100800 */
[----:B------:R2:W-:Y:S04]  /*e460*/  STL [R1+0x1064], R0 ;  /* 0x0010640001007387 */ /* 0x0005e80000100800 */
[----:B------:R-:W-:Y:S04]  /*e470*/  STL [R1+0x106c], R171 ;  /* 0x00106cab01007387 */ /* 0x000fe80000100800 */
[----:B------:R-:W-:Y:S04]  /*e480*/  STL [R1+0x1078], R158 ;  /* 0x0010789e01007387 */ /* 0x000fe80000100800 */
[----:B------:R-:W-:Y:S04]  /*e490*/  STL [R1+0x1074], R159 ;  /* 0x0010749f01007387 */ /* 0x000fe80000100800 */
[----:B------:R-:W-:Y:S04]  /*e4a0*/  STL [R1+0x1080], R160 ;  /* 0x001080a001007387 */ /* 0x000fe80000100800 */
[----:B------:R-:W-:Y:S01]  /*e4b0*/  STL [R1+0x107c], R161 ;  /* 0x00107ca101007387 */ /* 0x000fe20000100800 */
[----:B--2---:R-:W-:-:S03]  /*e4c0*/  IMAD.MOV.U32 R0, RZ, RZ, R149 ;  /* 0x000000ffff007224 */ /* 0x004fc600078e0095 */
        /* <DEDUP_REMOVED lines=8> */
[----:B---3--:R-:W-:-:S03]  /*e550*/  IMAD.MOV.U32 R0, RZ, RZ, R151 ;  /* 0x000000ffff007224 */ /* 0x008fc600078e0097 */
[----:B------:R1:W-:Y:S04]  /*e560*/  STL [R1+0x10a8], R150 ;  /* 0x0010a89601007387 */ /* 0x0003e80000100800 */
[----:B------:R-:W-:Y:S04]  /*e570*/  STL [R1+0x10b0], R172 ;  /* 0x0010b0ac01007387 */ /* 0x000fe80000100800 */
[----:B------:R2:W-:Y:S04]  /*e580*/  STL [R1+0x10a4], R0 ;  /* 0x0010a40001007387 */ /* 0x0005e80000100800 */
[----:B------:R-:W-:Y:S04]  /*e590*/  STL [R1+0x10ac], R173 ;  /* 0x0010acad01007387 */ /* 0x000fe80000100800 */
        /* <DEDUP_REMOVED lines=24> */
[----:B------:R-:W3:Y:S04]  /*e720*/  LDL.LU.64 R124, [R1+0x1258] ;  /* 0x00125800017c7983 */ /* 0x000ee80000300a00 */
[----:B------:R-:W4:Y:S04]  /*e730*/  LDL.LU.64 R126, [R1+0x1260] ;  /* 0x00126000017e7983 */ /* 0x000f280000300a00 */
[----:B------:R-:W-:Y:S04]  /*e740*/  STL [R1+0x1118], R198 ;  /* 0x001118c601007387 */ /* 0x000fe80000100800 */
[----:B------:R-:W4:Y:S04]  /*e750*/  LDL.LU.64 R130, [R1+0x1270] ;  /* 0x0012700001827983 */ /* 0x000f280000300a00 */
[----:B------:R-:W4:Y:S04]  /*e760*/  LDL.LU.64 R128, [R1+0x1268] ;  /* 0x0012680001807983 */ /* 0x000f280000300a00 */
[----:B------:R-:W-:Y:S04]  /*e770*/  STL [R1+0x1114], R199 ;  /* 0x001114c701007387 */ /* 0x000fe80000100800 */
[----:B------:R-:W-:Y:S04]  /*e780*/  STL [R1+0x1120], R200 ;  /* 0x001120c801007387 */ /* 0x000fe80000100800 */
[----:B------:R-:W-:Y:S04]  /*e790*/  STL [R1+0x111c], R201 ;  /* 0x00111cc901007387 */ /* 0x000fe80000100800 */
[----:B------:R-:W4:Y:S04]  /*e7a0*/  LDL.LU.64 R132, [R1+0x1278] ;  /* 0x0012780001847983 */ /* 0x000f280000300a00 */
[----:B------:R-:W4:Y:S04]  /*e7b0*/  LDL.LU.64 R134, [R1+0x1280] ;  /* 0x0012800001867983 */ /* 0x000f280000300a00 */
[----:B------:R-:W-:Y:S04]  /*e7c0*/  STL [R1+0x1128], R202 ;  /* 0x001128ca01007387 */ /* 0x000fe80000100800 */
[----:B------:R-:W-:Y:S04]  /*e7d0*/  STL [R1+0x1124], R203 ;  /* 0x001124cb01007387 */ /* 0x000fe80000100800 */
[----:B------:R-:W4:Y:S04]  /*e7e0*/  LDL.LU.64 R136, [R1+0x1288] ;  /* 0x0012880001887983 */ /* 0x000f280000300a00 */
[----:B------:R-:W4:Y:S04]  /*e7f0*/  LDL.LU.64 R140, [R1+0x1298] ;  /* 0x00129800018c7983 */ /* 0x000f280000300a00 */
[----:B------:R-:W4:Y:S04]  /*e800*/  LDL.LU.64 R138, [R1+0x1290] ;  /* 0x00129000018a7983 */ /* 0x000f280000300a00 */
[----:B------:R-:W-:Y:S04]  /*e810*/  STL [R1+0x1130], R204 ;  /* 0x001130cc01007387 */ /* 0x000fe80000100800 */
[----:B------:R-:W-:Y:S04]  /*e820*/  STL [R1+0x112c], R205 ;  /* 0x00112ccd01007387 */ /* 0x000fe80000100800 */
[----:B------:R-:W-:Y:S04]  /*e830*/  STL [R1+0x1138], R206 ;  /* 0x001138ce01007387 */ /* 0x000fe80000100800 */
[----:B------:R-:W4:Y:S04]  /*e840*/  LDL.LU.64 R142, [R1+0x12a0] ;  /* 0x0012a000018e7983 */ /* 0x000f280000300a00 */
[----:B------:R-:W4:Y:S04]  /*e850*/  LDL.LU.64 R146, [R1+0x12b0] ;  /* 0x0012b00001927983 */ /* 0x000f280000300a00 */
[----:B------:R-:W4:Y:S04]  /*e860*/  LDL.LU.64 R144, [R1+0x12a8] ;  /* 0x0012a80001907983 */ /* 0x000f280000300a00 */
[----:B------:R-:W-:Y:S04]  /*e870*/  STL [R1+0x1134], R207 ;  /* 0x001134cf01007387 */ /* 0x000fe80000100800 */
[----:B------:R-:W-:Y:S04]  /*e880*/  STL [R1+0x1140], R208 ;  /* 0x001140d001007387 */ /* 0x000fe80000100800 */
[----:B------:R-:W4:Y:S04]  /*e890*/  LDL.LU.64 R148, [R1+0x12c8] ;  /* 0x0012c80001947983 */ /* 0x000f280000300a00 */
[----:B------:R-:W-:Y:S04]  /*e8a0*/  STL [R1+0x113c], R209 ;  /* 0x00113cd101007387 */ /* 0x000fe80000100800 */
[----:B------:R-:W-:Y:S04]  /*e8b0*/  STL [R1+0x1148], R210 ;  /* 0x001148d201007387 */ /* 0x000fe80000100800 */
[----:B-1----:R-:W4:Y:S04]  /*e8c0*/  LDL.LU.64 R150, [R1+0x12d0] ;  /* 0x0012d00001967983 */ /* 0x002f280000300a00 */
[----:B------:R-:W3:Y:S04]  /*e8d0*/  LDL.LU.64 R122, [R1+0x1250] ;  /* 0x00125000017a7983 */ /* 0x000ee80000300a00 */
[----:B------:R-:W2:Y:S04]  /*e8e0*/  LDL.LU.64 R116, [R1+0x1188] ;  /* 0x0011880001747983 */ /* 0x000ea80000300a00 */
        /* <DEDUP_REMOVED lines=9> */
[----:B------:R-:W4:Y:S04]  /*e980*/  LDL.LU.64 R118, [R1+0x11a8] ;  /* 0x0011a80001767983 */ /* 0x000f280000300a00 */
[----:B------:R-:W-:Y:S04]  /*e990*/  STL [R1+0x1170], R220 ;  /* 0x001170dc01007387 */ /* 0x000fe80000100800 */
[----:B------:R-:W-:Y:S04]  /*e9a0*/  STL [R1+0x116c], R221 ;  /* 0x00116cdd01007387 */ /* 0x000fe80000100800 */
[----:B------:R-:W-:Y:S04]  /*e9b0*/  STL [R1+0x1178], R222 ;  /* 0x001178de01007387 */ /* 0x000fe80000100800 */
[----:B------:R-:W-:Y:S04]  /*e9c0*/  STL [R1+0x1174], R223 ;  /* 0x001174df01007387 */ /* 0x000fe80000100800 */
[----:B------:R-:W-:Y:S04]  /*e9d0*/  STL [R1+0x1180], R224 ;  /* 0x001180e001007387 */ /* 0x000fe80000100800 */
[----:B------:R-:W-:Y:S04]  /*e9e0*/  STL [R1+0x117c], R225 ;  /* 0x00117ce101007387 */ /* 0x000fe80000100800 */
[----:B------:R-:W3:Y:S01]  /*e9f0*/  LDL.LU.64 R120, [R1+0x11c0] ;  /* 0x0011c00001787983 */ /* 0x000ee20000300a00 */
[----:B--2---:R-:W-:-:S03]  /*ea00*/  IMAD.MOV.U32 R0, RZ, RZ, R117 ;  /* 0x000000ffff007224 */ /* 0x004fc600078e0075 */
[----:B------:R-:W-:Y:S04]  /*ea10*/  STL [R1+0x1188], R116 ;  /* 0x0011887401007387 */ /* 0x000fe80000100800 */
[----:B------:R4:W-:Y:S04]  /*ea20*/  STL [R1+0x1184], R0 ;  /* 0x0011840001007387 */ /* 0x0009e80000100800 */
[----:B------:R-:W-:Y:S04]  /*ea30*/  STL [R1+0x1190], R228 ;  /* 0x001190e401007387 */ /* 0x000fe80000100800 */
[----:B------:R-:W-:Y:S04]  /*ea40*/  STL [R1+0x118c], R229 ;  /* 0x00118ce501007387 */ /* 0x000fe80000100800 */
[----:B------:R-:W-:Y:S04]  /*ea50*/  STL [R1+0x1198], R230 ;  /* 0x001198e601007387 */ /* 0x000fe80000100800 */
[----:B------:R-:W-:Y:S04]  /*ea60*/  STL [R1+0x1194], R231 ;  /* 0x001194e701007387 */ /* 0x000fe80000100800 */
[----:B------:R-:W-:Y:S04]  /*ea70*/  STL [R1+0x11a0], R232 ;  /* 0x0011a0e801007387 */ /* 0x000fe80000100800 */
[----:B------:R-:W-:Y:S01]  /*ea80*/  STL [R1+0x119c], R233 ;  /* 0x00119ce901007387 */ /* 0x000fe20000100800 */
[----:B----4-:R-:W-:-:S03]  /*ea90*/  IMAD.MOV.U32 R0, RZ, RZ, R119 ;  /* 0x000000ffff007224 */ /* 0x010fc600078e0077 */
[----:B------:R-:W-:Y:S04]  /*eaa0*/  STL [R1+0x11a8], R118 ;  /* 0x0011a87601007387 */ /* 0x000fe80000100800 */
[----:B------:R3:W-:Y:S04]  /*eab0*/  STL [R1+0x11a4], R0 ;  /* 0x0011a40001007387 */ /* 0x0007e80000100800 */
[----:B------:R-:W-:Y:S04]  /*eac0*/  STL [R1+0x11b0], R236 ;  /* 0x0011b0ec01007387 */ /* 0x000fe80000100800 */
[----:B------:R-:W-:Y:S04]  /*ead0*/  STL [R1+0x11ac], R237 ;  /* 0x0011aced01007387 */ /* 0x000fe80000100800 */
[----:B------:R-:W2:Y:S04]  /*eae0*/  LDL.LU.64 R116, [R1+0x11e8] ;  /* 0x0011e80001747983 */ /* 0x000ea80000300a00 */
[----:B------:R-:W-:Y:S04]  /*eaf0*/  STL [R1+0x11b8], R242 ;  /* 0x0011b8f201007387 */ /* 0x000fe80000100800 */
[----:B------:R-:W-:Y:S01]  /*eb00*/  STL [R1+0x11b4], R243 ;  /* 0x0011b4f301007387 */ /* 0x000fe20000100800 */
[----:B---3--:R-:W-:-:S03]  /*eb10*/  IMAD.MOV.U32 R0, RZ, RZ, R121 ;  /* 0x000000ffff007224 */ /* 0x008fc600078e0079 */
[----:B------:R1:W-:Y:S04]  /*eb20*/  STL [R1+0x11c0], R120 ;  /* 0x0011c07801007387 */ /* 0x0003e80000100800 */
[----:B------:R3:W-:Y:S04]  /*eb30*/  STL [R1+0x11bc], R0 ;  /* 0x0011bc0001007387 */ /* 0x0007e80000100800 */
[----:B------:R-:W-:Y:S04]  /*eb40*/  STL [R1+0x11c8], R240 ;  /* 0x0011c8f001007387 */ /* 0x000fe80000100800 */
[----:B------:R-:W4:Y:S04]  /*eb50*/  LDL.LU.64 R118, [R1+0x11f8] ;  /* 0x0011f80001767983 */ /* 0x000f280000300a00 */
[----:B------:R-:W-:Y:S04]  /*eb60*/  STL [R1+0x11c4], R241 ;  /* 0x0011c4f101007387 */ /* 0x000fe80000100800 */
[----:B------:R-:W-:Y:S04]  /*eb70*/  STL [R1+0x11d0], R226 ;  /* 0x0011d0e201007387 */ /* 0x000fe80000100800 */
[----:B------:R-:W-:Y:S04]  /*eb80*/  STL [R1+0x11cc], R227 ;  /* 0x0011cce301007387 */ /* 0x000fe80000100800 */
[----:B------:R-:W-:Y:S04]  /*eb90*/  STL [R1+0x11d8], R234 ;  /* 0x0011d8ea01007387 */ /* 0x000fe80000100800 */
[----:B------:R-:W-:Y:S04]  /*eba0*/  STL [R1+0x11d4], R235 ;  /* 0x0011d4eb01007387 */ /* 0x000fe80000100800 */
[----:B-1----:R-:W4:Y:S04]  /*ebb0*/  LDL.LU.64 R120, [R1+0x1200] ;  /* 0x0012000001787983 */ /* 0x002f280000300a00 */
[----:B------:R-:W-:Y:S04]  /*ebc0*/  STL [R1+0x11e0], R238 ;  /* 0x0011e0ee01007387 */ /* 0x000fe80000100800 */
[----:B------:R-:W4:Y:S04]  /*ebd0*/  LDL.LU.64 R104, [R1+0x1208] ;  /* 0x0012080001687983 */ /* 0x000f280000300a00 */
[----:B------:R-:W-:Y:S04]  /*ebe0*/  STL [R1+0x11dc], R239 ;  /* 0x0011dcef01007387 */ /* 0x000fe80000100800 */
[----:B--2---:R-:W-:Y:S01]  /*ebf0*/  STL [R1+0x11e8], R116 ;  /* 0x0011e87401007387 */ /* 0x004fe20000100800 */
[----:B---3--:R-:W-:-:S03]  /*ec00*/  IMAD.MOV.U32 R0, RZ, RZ, R117 ;  /* 0x000000ffff007224 */ /* 0x008fc600078e0075 */
[----:B------:R-:W2:Y:S04]  /*ec10*/  LDL.LU.64 R106, [R1+0x1210] ;  /* 0x00121000016a7983 */ /* 0x000ea80000300a00 */
[----:B------:R4:W-:Y:S04]  /*ec20*/  STL [R1+0x11e4], R0 ;  /* 0x0011e40001007387 */ /* 0x0009e80000100800 */
[----:B------:R-:W3:Y:S04]  /*ec30*/  LDL.LU.64 R108, [R1+0x1218] ;  /* 0x00121800016c7983 */ /* 0x000ee80000300a00 */
[----:B------:R-:W-:Y:S04]  /*ec40*/  STL [R1+0x11f0], R244 ;  /* 0x0011f0f401007387 */ /* 0x000fe80000100800 */
[----:B------:R-:W3:Y:S04]  /*ec50*/  LDL.LU.64 R110, [R1+0x1220] ;  /* 0x00122000016e7983 */ /* 0x000ee80000300a00 */
[----:B------:R-:W-:Y:S04]  /*ec60*/  STL [R1+0x11ec], R245 ;  /* 0x0011ecf501007387 */ /* 0x000fe80000100800 */
[----:B------:R-:W3:Y:S01]  /*ec70*/  LDL.LU.64 R112, [R1+0x1228] ;  /* 0x0012280001707983 */ /* 0x000ee20000300a00 */
[----:B----4-:R-:W-:-:S03]  /*ec80*/  IMAD.MOV.U32 R0, RZ, RZ, R119 ;  /* 0x000000ffff007224 */ /* 0x010fc600078e0077 */
[----:B------:R1:W-:Y:S04]  /*ec90*/  STL [R1+0x11f8], R118 ;  /* 0x0011f87601007387 */ /* 0x0003e80000100800 */
[----:B------:R-:W4:Y:S04]  /*eca0*/  LDL.LU.64 R114, [R1+0x1230] ;  /* 0x0012300001727983 */ /* 0x000f280000300a00 */
[----:B------:R1:W-:Y:S04]  /*ecb0*/  STL [R1+0x11f4], R0 ;  /* 0x0011f40001007387 */ /* 0x0003e80000100800 */
[----:B------:R-:W4:Y:S04]  /*ecc0*/  LDL.LU.64 R116, [R1+0x1238] ;  /* 0x0012380001747983 */ /* 0x000f280000300a00 */
[----:B-1----:R-:W4:Y:S01]  /*ecd0*/  LDL.LU.64 R118, [R1+0x1240] ;  /* 0x0012400001767983 */ /* 0x002f220000300a00 */
[----:B------:R-:W-:-:S03]  /*ece0*/  IMAD.MOV.U32 R0, RZ, RZ, R121 ;  /* 0x000000ffff007224 */ /* 0x000fc600078e0079 */
[----:B------:R1:W-:Y:S04]  /*ecf0*/  STL [R1+0x1200], R120 ;  /* 0x0012007801007387 */ /* 0x0003e80000100800 */
[----:B------:R1:W-:Y:S04]  /*ed00*/  STL [R1+0x11fc], R0 ;  /* 0x0011fc0001007387 */ /* 0x0003e80000100800 */
[----:B------:R-:W-:Y:S04]  /*ed10*/  STL [R1+0x1208], R104 ;  /* 0x0012086801007387 */ /* 0x000fe80000100800 */
[----:B-1----:R-:W4:Y:S01]  /*ed20*/  LDL.LU.64 R120, [R1+0x1248] ;  /* 0x0012480001787983 */ /* 0x002f220000300a00 */
[----:B------:R-:W-:-:S05]  /*ed30*/  IMAD.MOV.U32 R0, RZ, RZ, R105 ;  /* 0x000000ffff007224 */ /* 0x000fca00078e0069 */
[----:B------:R2:W-:Y:S01]  /*ed40*/  STL [R1+0x1204], R0 ;  /* 0x0012040001007387 */ /* 0x0005e20000100800 */
[----:B------:R-:W-:Y:S02]  /*ed50*/  IMAD.MOV.U32 R24, RZ, RZ, R122 ;  /* 0x000000ffff187224 */ /* 0x000fe400078e007a */
[----:B------:R-:W-:Y:S02]  /*ed60*/  IMAD.MOV.U32 R25, RZ, RZ, R123 ;  /* 0x000000ffff197224 */ /* 0x000fe400078e007b */
[----:B--2---:R-:W-:Y:S01]  /*ed70*/  IMAD.MOV.U32 R0, RZ, RZ, R107 ;  /* 0x000000ffff007224 */ /* 0x004fe200078e006b */
[----:B------:R-:W-:Y:S04]  /*ed80*/  STL [R1+0x1210], R106 ;  /* 0x0012106a01007387 */ /* 0x000fe80000100800 */
[----:B------:R1:W-:Y:S04]  /*ed90*/  STL [R1+0x120c], R0 ;  /* 0x00120c0001007387 */ /* 0x0003e80000100800 */
[----:B---3--:R-:W-:Y:S01]  /*eda0*/  STL [R1+0x1218], R108 ;  /* 0x0012186c01007387 */ /* 0x008fe20000100800 */
[----:B-1----:R-:W-:-:S05]  /*edb0*/  IMAD.MOV.U32 R0, RZ, RZ, R109 ;  /* 0x000000ffff007224 */ /* 0x002fca00078e006d */
[----:B------:R1:W-:Y:S04]  /*edc0*/  STL [R1+0x1214], R0 ;  /* 0x0012140001007387 */ /* 0x0003e80000100800 */
[----:B------:R-:W-:Y:S01]  /*edd0*/  STL [R1+0x1220], R110 ;  /* 0x0012206e01007387 */ /* 0x000fe20000100800 */
[----:B-1----:R-:W-:-:S05]  /*ede0*/  IMAD.MOV.U32 R0, RZ, RZ, R111 ;  /* 0x000000ffff007224 */ /* 0x002fca00078e006f */
[----:B------:R1:W-:Y:S04]  /*edf0*/  STL [R1+0x121c], R0 ;  /* 0x00121c0001007387 */ /* 0x0003e80000100800 */
[----:B------:R-:W-:Y:S01]  /*ee00*/  STL [R1+0x1228], R112 ;  /* 0x0012287001007387 */ /* 0x000fe20000100800 */
[----:B-1----:R-:W-:-:S05]  /*ee10*/  IMAD.MOV.U32 R0, RZ, RZ, R113 ;  /* 0x000000ffff007224 */ /* 0x002fca00078e0071 */
[----:B------:R1:W-:Y:S04]  /*ee20*/  STL [R1+0x1224], R0 ;  /* 0x0012240001007387 */ /* 0x0003e80000100800 */
[----:B----4-:R-:W-:Y:S01]  /*ee30*/  STL [R1+0x1230], R114 ;  /* 0x0012307201007387 */ /* 0x010fe20000100800 */
[----:B-1----:R-:W-:Y:S02]  /*ee40*/  IMAD.MOV.U32 R0, RZ, RZ, R115 ;  /* 0x000000ffff007224 */ /* 0x002fe400078e0073 */
[----:B------:R-:W-:-:S03]  /*ee50*/  IMAD.MOV.U32 R3, RZ, RZ, R119 ;  /* 0x000000ffff037224 */ /* 0x000fc600078e0077 */
[----:B------:R1:W-:Y:S04]  /*ee60*/  STL [R1+0x122c], R0 ;  /* 0x00122c0001007387 */ /* 0x0003e80000100800 */
[----:B------:R-:W-:Y:S01]  /*ee70*/  STL [R1+0x1238], R116 ;  /* 0x0012387401007387 */ /* 0x000fe20000100800 */
[----:B-1----:R-:W-:-:S05]  /*ee80*/  IMAD.MOV.U32 R0, RZ, RZ, R117 ;  /* 0x000000ffff007224 */ /* 0x002fca00078e0075 */
[----:B------:R-:W-:Y:S04]  /*ee90*/  STL [R1+0x1234], R0 ;  /* 0x0012340001007387 */ /* 0x000fe80000100800 */
[----:B------:R-:W-:Y:S04]  /*eea0*/  STL [R1+0x1240], R118 ;  /* 0x0012407601007387 */ /* 0x000fe80000100800 */
[----:B------:R1:W-:Y:S04]  /*eeb0*/  STL [R1+0x123c], R3 ;  /* 0x00123c0301007387 */ /* 0x0003e80000100800 */
[----:B------:R-:W-:Y:S01]  /*eec0*/  STL [R1+0x1248], R120 ;  /* 0x0012487801007387 */ /* 0x000fe20000100800 */
[----:B-1----:R-:W-:-:S05]  /*eed0*/  IMAD.MOV.U32 R3, RZ, RZ, R121 ;  /* 0x000000ffff037224 */ /* 0x002fca00078e0079 */
[----:B------:R-:W-:Y:S04]  /*eee0*/  STL [R1+0x1244], R3 ;  /* 0x0012440301007387 */ /* 0x000fe80000100800 */
[----:B------:R-:W2:Y:S04]  /*eef0*/  LDL.LU.64 R28, [R1+0x1330] ;  /* 0x00133000011c7983 */ /* 0x000ea80000300a00 */
[----:B------:R1:W-:Y:S04]  /*ef00*/  STL.64 [R1+0xe40], R24 ;  /* 0x000e401801007387 */ /* 0x0003e80000100a00 */
[----:B------:R-:W3:Y:S01]  /*ef10*/  LDL.LU.64 R26, [R1+0x1338] ;  /* 0x00133800011a7983 */ /* 0x000ee20000300a00 */
[----:B-1----:R-:W-:-:S02]  /*ef20*/  IMAD.MOV.U32 R24, RZ, RZ, R124 ;  /* 0x000000ffff187224 */ /* 0x002fc400078e007c */
[----:B------:R-:W-:Y:S01]  /*ef30*/  IMAD.MOV.U32 R25, RZ, RZ, R125 ;  /* 0x000000ffff197224 */ /* 0x000fe200078e007d */
[----:B--2---:R1:W-:Y:S04]  /*ef40*/  STL.64 [R1+0xe38], R28 ;  /* 0x000e381c01007387 */ /* 0x0043e80000100a00 */
[----:B------:R2:W-:Y:S04]  /*ef50*/  STL.64 [R1+0xe30], R24 ;  /* 0x000e301801007387 */ /* 0x0005e80000100a00 */
[----:B-1----:R-:W4:Y:S01]  /*ef60*/  LDL.LU.64 R28, [R1+0x1340] ;  /* 0x00134000011c7983 */ /* 0x002f220000300a00 */
[----:B--2---:R-:W-:-:S02]  /*ef70*/  IMAD.MOV.U32 R24, RZ, RZ, R126 ;  /* 0x000000ffff187224 */ /* 0x004fc400078e007e */
[----:B------:R-:W-:Y:S01]  /*ef80*/  IMAD.MOV.U32 R25, RZ, RZ, R127 ;  /* 0x000000ffff197224 */ /* 0x000fe200078e007f */
[----:B---3--:R1:W-:Y:S04]  /*ef90*/  STL.64 [R1+0xe28], R26 ;  /* 0x000e281a01007387 */ /* 0x0083e80000100a00 */
[----:B------:R2:W-:Y:S04]  /*efa0*/  STL.64 [R1+0xe20], R24 ;  /* 0x000e201801007387 */ /* 0x0005e80000100a00 */
[----:B-1----:R-:W3:Y:S01]  /*efb0*/  LDL.LU.64 R26, [R1+0x1348] ;  /* 0x00134800011a7983 */ /* 0x002ee20000300a00 */
[----:B--2---:R-:W-:-:S02]  /*efc0*/  IMAD.MOV.U32 R24, RZ, RZ, R128 ;  /* 0x000000ffff187224 */ /* 0x004fc400078e0080 */
[----:B------:R-:W-:Y:S02]  /*efd0*/  IMAD.MOV.U32 R25, RZ, RZ, R129 ;  /* 0x000000ffff197224 */ /* 0x000fe400078e0081 */
[----:B------:R-:W-:Y:S02]  /*efe0*/  IMAD.MOV.U32 R164, RZ, RZ, R16 ;  /* 0x000000ffffa47224 */ /* 0x000fe400078e0010 */
[----:B------:R-:W-:Y:S02]  /*eff0*/  IMAD.MOV.U32 R165, RZ, RZ, R17 ;  /* 0x000000ffffa57224 */ /* 0x000fe400078e0011 */
[----:B------:R-:W-:Y:S02]  /*f000*/  IMAD.MOV.U32 R160, RZ, RZ, R18 ;  /* 0x000000ffffa07224 */ /* 0x000fe400078e0012 */
[----:B------:R-:W-:Y:S02]  /*f010*/  IMAD.MOV.U32 R161, RZ, RZ, R19 ;  /* 0x000000ffffa17224 */ /* 0x000fe400078e0013 */
[----:B------:R-:W-:-:S02]  /*f020*/  IMAD.MOV.U32 R172, RZ, RZ, R14 ;  /* 0x000000ffffac7224 */ /* 0x000fc400078e000e */
        /* <DEDUP_REMOVED lines=8> */
[----:B------:R-:W-:Y:S01]  /*f0b0*/  IMAD.MOV.U32 R21, RZ, RZ, R9 ;  /* 0x000000ffff157224 */ /* 0x000fe200078e0009 */
[----:B----4-:R-:W-:Y:S04]  /*f0c0*/  STL.64 [R1+0xe18], R28 ;  /* 0x000e181c01007387 */ /* 0x010fe80000100a00 */
[----:B------:R1:W-:Y:S04]  /*f0d0*/  STL.64 [R1+0xe10], R24 ;  /* 0x000e101801007387 */ /* 0x0003e80000100a00 */
[----:B------:R2:W5:Y:S01]  /*f0e0*/  LDL.LU.64 R250, [R1+0x1350] ;  /* 0x0013500001fa7983 */ /* 0x0005620000300a00 */
[----:B-1----:R-:W-:-:S02]  /*f0f0*/  IMAD.MOV.U32 R24, RZ, RZ, R130 ;  /* 0x000000ffff187224 */ /* 0x002fc400078e0082 */
[----:B------:R-:W-:Y:S01]  /*f100*/  IMAD.MOV.U32 R25, RZ, RZ, R131 ;  /* 0x000000ffff197224 */ /* 0x000fe200078e0083 */
[----:B---3--:R-:W-:Y:S04]  /*f110*/  STL.64 [R1+0xe08], R26 ;  /* 0x000e081a01007387 */ /* 0x008fe80000100a00 */
[----:B------:R-:W-:Y:S04]  /*f120*/  STL.64 [R1+0xe00], R24 ;  /* 0x000e001801007387 */ /* 0x000fe80000100a00 */
[----:B------:R2:W5:Y:S04]  /*f130*/  LDL.LU.64 R246, [R1+0x1358] ;  /* 0x0013580001f67983 */ /* 0x0005680000300a00 */
        /* <DEDUP_REMOVED lines=34> */
[----:B------:R-:W-:Y:S04]  /*f360*/  STL [R1+0xc00], RZ ;  /* 0x000c00ff01007387 */ /* 0x000fe80000100800 */
        /* <DEDUP_REMOVED lines=767> */
[----:B------:R-:W-:Y:S04]  /*12360*/  STL [R1], RZ ;  /* 0x000000ff01007387 */ /* 0x000fe80000100800 */
        /* <DEDUP_REMOVED lines=110> */
[----:B------:R-:W-:Y:S01]  /*12a50*/  STL [R1+0x1bc], RZ ;  /* 0x0001bcff01007387 */ /* 0x000fe20000100800 */
[----:B------:R-:W-:-:S03]  /*12a60*/  SHF.R.S32.HI R0, RZ, 0x1f, R5 ;  /* 0x0000001fff007819 */ /* 0x000fc60000011405 */
[----:B------:R-:W-:Y:S04]  /*12a70*/  STL [R1+0x1c0], RZ ;  /* 0x0001c0ff01007387 */ /* 0x000fe80000100800 */
[----:B------:R-:W-:Y:S04]  /*12a80*/  STL [R1+0x1c4], RZ ;  /* 0x0001c4ff01007387 */ /* 0x000fe80000100800 */
[----:B------:R-:W-:Y:S04]  /*12a90*/  STL [R1+0x1c8], RZ ;  /* 0x0001c8ff01007387 */ /* 0x000fe80000100800 */
[----:B------:R-:W-:Y:S01]  /*12aa0*/  STL [R1+0x1cc], RZ ;  /* 0x0001ccff01007387 */ /* 0x000fe20000100800 */
[----:B------:R-:W-:-:S03]  /*12ab0*/  LEA.HI R5, R0, R5, RZ, 0x5 ;  /* 0x0000000500057211 */ /* 0x000fc600078f28ff */
        /* <DEDUP_REMOVED lines=13> */
[----:B------:R1:W-:Y:S02]  /*12b90*/  STL [R1+0x12c0], R5 ;  /* 0x0012c00501007387 */ /* 0x0003e40000100800 */
[----:B-1----:R-:W-:-:S05]  /*12ba0*/  VIADD R5, R5, 0xfffffffe ;  /* 0xfffffffe05057836 */ /* 0x002fca0000000000 */
[----:B------:R2:W-:Y:S01]  /*12bb0*/  STL [R1+0x12c8], R5 ;  /* 0x0012c80501007387 */ /* 0x0005e20000100800 */
[----:B------:R-:W-:Y:S02]  /*12bc0*/  SHF.R.S32.HI R0, RZ, 0x1f, R2 ;  /* 0x0000001fff007819 */ /* 0x000fe40000011402 */
[----:B------:R-:W-:Y:S01]  /*12bd0*/  SHF.R.S32.HI R3, RZ, 0x1f, R4 ;  /* 0x0000001fff037819 */ /* 0x000fe20000011404 */
[----:B------:R-:W-:Y:S01]  /*12be0*/  IMAD.MOV.U32 R248, RZ, RZ, R132 ;  /* 0x000000fffff87224 */ /* 0x000fe200078e0084 */
[----:B------:R-:W-:Y:S01]  /*12bf0*/  SHF.L.U64.HI R0, R2, 0x2, R0 ;  /* 0x0000000202007819 */ /* 0x000fe20000010200 */
[----:B------:R-:W-:Y:S01]  /*12c00*/  IMAD.MOV.U32 R249, RZ, RZ, R133 ;  /* 0x000000fffff97224 */ /* 0x000fe200078e0085 */
[----:B------:R-:W-:Y:S01]  /*12c10*/  SHF.L.U64.HI R3, R4, 0x2, R3 ;  /* 0x0000000204037819 */ /* 0x000fe20000010203 */
[----:B------:R-:W-:Y:S01]  /*12c20*/  IMAD.MOV.U32 R244, RZ, RZ, R134 ;  /* 0x000000fffff47224 */ /* 0x000fe200078e0086 */
[----:B------:R-:W-:Y:S01]  /*12c30*/  CS2R R24, SRZ ;  /* 0x0000000000187805 */ /* 0x000fe2000001ff00 */
        /* <DEDUP_REMOVED lines=38> */
[----:B------:R-:W-:Y:S01]  /*12ea0*/  IMAD.SHL.U32 R2, R2, 0x4, RZ ;  /* 0x0000000402027824 */ /* 0x000fe200078e00ff */
[----:B------:R-:W-:Y:S01]  /*12eb0*/  CS2R R64, SRZ ;  /* 0x0000000000407805 */ /* 0x000fe2000001ff00 */
[----:B------:R-:W-:Y:S01]  /*12ec0*/  IMAD.SHL.U32 R4, R4, 0x4, RZ ;  /* 0x0000000404047824 */ /* 0x000fe200078e00ff */
[----:B------:R-:W-:Y:S01]  /*12ed0*/  CS2R R66, SRZ ;  /* 0x0000000000427805 */ /* 0x000fe2000001ff00 */
[----:B------:R-:W-:Y:S01]  /*12ee0*/  IMAD.MOV.U32 R7, RZ, RZ, RZ ;  /* 0x000000ffff077224 */ /* 0x000fe200078e00ff */
        /* <DEDUP_REMOVED lines=41> */
[----:B------:R-:W-:Y:S01]  /*13180*/  CS2R R150, SRZ ;  /* 0x0000000000967805 */ /* 0x000fe2000001ff00 */
[----:B------:R-:W-:Y:S01]  /*13190*/  UMOV UR10, 0x1 ;  /* 0x00000001000a7882 */ /* 0x000fe20000000000 */
[----:B--2---:R-:W-:-:S05]  /*131a0*/  UMOV UR9, 0xffffffff ;  /* 0xffffffff00097882 */ /* 0x004fca0000000000 */
.L_x_1:
[----:B-----5:R-:W-:Y:S01]  /*131b0*/  STL.64 [R1+0x1698], R150 ;  /* 0x0016989601007387 */ /* 0x020fe20000100a00 */
[----:B------:R-:W-:Y:S01]  /*131c0*/  UIADD3 UR9, UR9, 0x1, URZ ;  /* 0x0000000109097890 */ /* 0x000fe2000fffe03f */
[----:B------:R-:W-:-:S04]  /*131d0*/  DEPBAR.LE SB0, 0x2 ;  /* 0x000080800000791a */ /* 0x000fc80000000000 */
[----:B------:R-:W-:Y:S01]  /*131e0*/  STL.64 [R1+0x1690], R148 ;  /* 0x0016909401007387 */ /* 0x000fe20000100a00 */
[----:B------:R-:W-:Y:S01]  /*131f0*/  UMOV UR7, 0x40000040 ;  /* 0x4000004000077882 */ /* 0x000fe20000000000 */
[----:B------:R-:W1:Y:S02]  /*13200*/  LDC R6, c[0x0][0x230] ;  /* 0x00008c00ff067b82 */ /* 0x000e640000000800 */
[----:B------:R-:W-:Y:S04]  /*13210*/  STL.64 [R1+0x1688], R146 ;  /* 0x0016889201007387 */ /* 0x000fe80000100a00 */
        /* <DEDUP_REMOVED lines=60> */
[----:B------:R2:W-:Y:S04]  /*135e0*/  STL.64 [R1+0x14a0], R24 ;  /* 0x0014a01801007387 */ /* 0x0005e80000100a00 */
[----:B--2---:R-:W2:Y:S04]  /*135f0*/  LDL.LU.64 R24, [R1+0xa00] ;  /* 0x000a000001187983 */ /* 0x004ea80000300a00 */
[----:B------:R-:W3:Y:S04]  /*13600*/  LDL.LU.64 R26, [R1+0xa08] ;  /* 0x000a0800011a7983 */ /* 0x000ee80000300a00 */
[----:B------:R-:W4:Y:S04]  /*13610*/  LDL.LU.64 R28, [R1+0xa10] ;  /* 0x000a1000011c7983 */ /* 0x000f280000300a00 */
[----:B------:R-:W2:Y:S04]  /*13620*/  LDL.LU.64 R30, [R1+0xa18] ;  /* 0x000a1800011e7983 */ /* 0x000ea80000300a00 */
        /* <DEDUP_REMOVED lines=59> */
[----:B------:R-:W2:Y:S01]  /*139e0*/  LDL.LU.64 R150, [R1+0xbf8] ;  /* 0x000bf80001967983 */ /* 0x000ea20000300a00 */
[----:B------:R-:W-:Y:S01]  /*139f0*/  UISETP.GT.AND UP0, UPT, UR9, 0x2, UPT ;  /* 0x000000020900788c */ /* 0x000fe2000bf04270 */
[----:B------:R-:W-:Y:S06]  /*13a00*/  BAR.SYNC.DEFER_BLOCKING 0x0 ;  /* 0x0000000000007b1d */ /* 0x000fec0000010000 */
[----:B--2---:R-:W-:Y:S04]  /*13a10*/  STL.64 [R1+0x1e98], R150 ;  /* 0x001e989601007387 */ /* 0x004fe80000100a00 */
[----:B----4-:R-:W-:Y:S04]  /*13a20*/  STL.64 [R1+0x1e90], R148 ;  /* 0x001e909401007387 */ /* 0x010fe80000100a00 */
[----:B---3--:R-:W-:Y:S04]  /*13a30*/  STL.64 [R1+0x1e88], R146 ;  /* 0x001e889201007387 */ /* 0x008fe80000100a00 */
        /* <DEDUP_REMOVED lines=62> */
[----:B------:R-:W2:Y:S04]  /*13e20*/  LDL.LU.64 R26, [R1+0xc08] ;  /* 0x000c0800011a7983 */ /* 0x000ea80000300a00 */
        /* <DEDUP_REMOVED lines=61> */
[----:B------:R-:W2:Y:S01]  /*14200*/  LDL.LU.64 R150, [R1+0xdf8] ;  /* 0x000df80001967983 */ /* 0x000ea20000300a00 */
[----:B------:R-:W-:-:S03]  /*14210*/  USEL UR9, UR9, URZ, !UP0 ;  /* 0x0000003f09097287 */ /* 0x000fc6000c000000 */
[----:B------:R-:W-:Y:S01]  /*14220*/  STL [R1+0x1484], R156 ;  /* 0x0014849c01007387 */ /* 0x000fe20000100800 */
[----:B------:R-:W-:Y:S02]  /*14230*/  ULEA UR5, UR9, UR8, 0xf ;  /* 0x0000000809057291 */ /* 0x000fe4000f8e783f */
[----:B------:R-:W-:Y:S01]  /*14240*/  ULEA UR4, UR9, UR8, 0x10 ;  /* 0x0000000809047291 */ /* 0x000fe2000f8e803f */
[----:B------:R-:W-:Y:S01]  /*14250*/  STL [R1+0x1480], R152 ;  /* 0x0014809801007387 */ /* 0x000fe20000100800 */
[----:B------:R-:W-:Y:S02]  /*14260*/  UIADD3 UR5, UR5, 0x30000, URZ ;  /* 0x0003000005057890 */ /* 0x000fe4000fffe03f */
[----:B------:R-:W-:Y:S01]  /*14270*/  USHF.R.U32.HI UR4, URZ, 0x4, UR4 ;  /* 0x000000043f047899 */ /* 0x000fe20008011604 */
[----:B-----5:R-:W-:Y:S01]  /*14280*/  STL.64 [R1+0x1458], R154 ;  /* 0x0014589a01007387 */ /* 0x020fe20000100a00 */
[----:B------:R-:W-:Y:S02]  /*14290*/  USHF.R.U32.HI UR5, URZ, 0x4, UR5 ;  /* 0x000000043f057899 */ /* 0x000fe40008011605 */
[----:B------:R-:W-:-:S02]  /*142a0*/  USGXT.U32 UR4, UR4, 0xe ;  /* 0x0000000e0404789a */ /* 0x000fc40008000000 */
[----:B------:R-:W-:Y:S02]  /*142b0*/  USGXT.U32 UR6, UR5, 0xe ;  /* 0x0000000e0506789a */ /* 0x000fe40008000000 */
[----:B------:R-:W-:Y:S01]  /*142c0*/  UIADD3 UR12, UP0, UR4, 0x2, URZ ;  /* 0x00000002040c7890 */ /* 0x000fe2000ff1e03f */
[----:B------:R-:W-:Y:S01]  /*142d0*/  UMOV UR5, 0x40000040 ;  /* 0x4000004000057882 */ /* 0x000fe20000000000 */
[----:B------:R-:W-:Y:S01]  /*142e0*/  UIADD3 UR14, UP1, UR6, 0x2, URZ ;  /* 0x00000002060e7890 */ /* 0x000fe2000ff3e03f */
[----:B--2---:R-:W-:-:S06]  /*142f0*/  WARPGROUP.ARRIVE ;  /* 0x00000000000079c5 */ /* 0x004fcc0000000000 */
[----:B------:R-:W-:Y:S01]  /*14300*/  HGMMA.64x256x8.F32.TF32 R24, gdesc[UR4], R24, gsb0 ;  /* 0x07e00000041879f0 */ /* 0x000fe20008002818 */
[----:B------:R-:W-:Y:S01]  /*14310*/  UMOV UR4, URZ ;  /* 0x0000003f00047c82 */ /* 0x000fe20008000000 */
[----:B------:R-:W-:Y:S01]  /*14320*/  UMOV UR5, URZ ;  /* 0x0000003f00057c82 */ /* 0x000fe20008000000 */
[----:B------:R-:W-:Y:S02]  /*14330*/  UIADD3.X UR13, UR4, 0x40000040, URZ, UP0, !UPT ;  /* 0x40000040040d7890 */ /* 0x000fe400087fe43f */
[----:B------:R-:W-:Y:S02]  /*14340*/  UIADD3.X UR15, UR5, 0x40000040, URZ, UP1, !UPT ;  /* 0x40000040050f7890 */ /* 0x000fe40008ffe43f */
[----:B------:R-:W-:Y:S02]  /*14350*/  UIADD3.64 UR20, UR12, 0x2, URZ ;  /* 0x000000020c147897 */ /* 0x000fe4000fffe03f */
[----:B------:R-:W-:Y:S02]  /*14360*/  UIADD3.64 UR22, UR14, 0x2, URZ ;  /* 0x000000020e167897 */ /* 0x000fe4000fffe03f */
[----:B------:R-:W-:-:S02]  /*14370*/  UIADD3.64 UR16, UR12, 0x4, URZ ;  /* 0x000000040c107897 */ /* 0x000fc4000fffe03f */
[----:B------:R-:W-:Y:S01]  /*14380*/  UIADD3.64 UR18, UR14, 0x4, URZ ;  /* 0x000000040e127897 */ /* 0x000fe2000fffe03f */
[----:B------:R-:W-:Y:S02]  /*14390*/  WARPGROUP.DEPBAR.LE gsb0, 0x0 ;  /* 0x00008000000079c5 */ /* 0x000fe40000010000 */
[----:B------:R-:W-:-:S12]  /*143a0*/  WARPGROUP.ARRIVE ;  /* 0x00000000000079c5 */ /* 0x000fd80000000000 */
[----:B------:R-:W-:Y:S03]  /*143b0*/  HGMMA.64x256x8.F32.TF32 R24, gdesc[UR12], R24, gsb0 ;  /* 0x07e000000c1879f0 */ /* 0x000fe60008002818 */
[----:B------:R-:W-:Y:S02]  /*143c0*/  WARPGROUP.DEPBAR.LE gsb0, 0x0 ;  /* 0x00008000000079c5 */ /* 0x000fe40000010000 */
[----:B------:R-:W-:-:S15]  /*143d0*/  WARPGROUP.ARRIVE ;  /* 0x00000000000079c5 */ /* 0x000fde0000000000 */
[----:B------:R-:W-:-:S08]  /*143e0*/  NOP ;  /* 0x0000000000007918 */ /* 0x000fd00000000000 */
[----:B------:R-:W-:Y:S03]  /*143f0*/  HGMMA.64x256x8.F32.TF32 R24, gdesc[UR20], R24, gsb0 ;  /* 0x07e00000141879f0 */ /* 0x000fe60008002818 */
[----:B------:R-:W-:Y:S02]  /*14400*/  WARPGROUP.DEPBAR.LE gsb0, 0x0 ;  /* 0x00008000000079c5 */ /* 0x000fe40000010000 */
[----:B------:R-:W-:-:S15]  /*14410*/  WARPGROUP.ARRIVE ;  /* 0x00000000000079c5 */ /* 0x000fde0000000000 */
[----:B------:R-:W-:-:S08]  /*14420*/  NOP ;  /* 0x0000000000007918 */ /* 0x000fd00000000000 */
[----:B------:R-:W-:Y:S03]  /*14430*/  HGMMA.64x256x8.F32.TF32 R24, gdesc[UR16], R24, gsb0 ;  /* 0x07e00000101879f0 */ /* 0x000fe60008002818 */
[----:B------:R-:W-:Y:S02]  /*14440*/  WARPGROUP.DEPBAR.LE gsb0, 0x0 ;  /* 0x00008000000079c5 */ /* 0x000fe40000010000 */
        /* <DEDUP_REMOVED lines=128> */
[----:B------:R-:W-:-:S02]  /*14c50*/  UIADD3.64 UR4, UR12, 0x1fe, URZ ;  /* 0x000001fe0c047897 */ /* 0x000fc4000fffe03f */
[----:B------:R-:W-:Y:S01]  /*14c60*/  UIADD3.64 UR24, UR12, 0x200, URZ ;  /* 0x000002000c187897 */ /* 0x000fe2000fffe03f */
[----:B------:R-:W-:Y:S01]  /*14c70*/  UMOV UR26, UR14 ;  /* 0x0000000e001a7c82 */ /* 0x000fe20008000000 */
[----:B------:R-:W-:Y:S01]  /*14c80*/  UMOV UR27, UR15 ;  /* 0x0000000f001b7c82 */ /* 0x000fe20008000000 */
[----:B------:R-:W-:Y:S02]  /*14c90*/  UIADD3.64 UR20, UR12, 0x202, URZ ;  /* 0x000002020c147897 */ /* 0x000fe4000fffe03f */
[----:B------:R-:W-:Y:S01]  /*14ca0*/  UIADD3.64 UR16, UR12, 0x204, URZ ;  /* 0x000002040c107897 */ /* 0x000fe2000fffe03f */
[----:B--2---:R-:W-:-:S06]  /*14cb0*/  WARPGROUP.ARRIVE ;  /* 0x00000000000079c5 */ /* 0x004fcc0000000000 */
        /* <DEDUP_REMOVED lines=14> */
[----:B------:R2:W-:Y:S04]  /*14da0*/  STL.64 [R1+0xa00], R24 ;  /* 0x000a001801007387 */ /* 0x0005e80000100a00 */
        /* <DEDUP_REMOVED lines=63> */
[----:B--2---:R-:W2:Y:S04]  /*151a0*/  LDL.LU.64 R24, [R1+0x400] ;  /* 0x0004000001187983 */ /* 0x004ea80000300a00 */
[----:B---3--:R-:W3:Y:S04]  /*151b0*/  LDL.LU.64 R26, [R1+0x408] ;  /* 0x00040800011a7983 */ /* 0x008ee80000300a00 */
[----:B----4-:R-:W4:Y:S04]  /*151c0*/  LDL.LU.64 R28, [R1+0x410] ;  /* 0x00041000011c7983 */ /* 0x010f280000300a00 */
[----:B-1----:R-:W2:Y:S04]  /*151d0*/  LDL.LU.64 R30, [R1+0x418] ;  /* 0x00041800011e7983 */ /* 0x002ea80000300a00 */
        /* <DEDUP_REMOVED lines=699> */
[----:B-1----:R-:W4:Y:S04]  /*17d90*/  LDL.LU.64 R24, [R1] ;  /* 0x0000000001187983 */ /* 0x002f280000300a00 */
[----:B--2---:R-:W2:Y:S04]  /*17da0*/  LDL.LU.64 R26, [R1+0x8] ;  /* 0x00000800011a7983 */ /* 0x004ea80000300a00 */
[----:B---3--:R-:W3:Y:S04]  /*17db0*/  LDL.LU.64 R28, [R1+0x10] ;  /* 0x00001000011c7983 */ /* 0x008ee80000300a00 */
[----:B----4-:R-:W4:Y:S04]  /*17dc0*/  LDL.LU.64 R30, [R1+0x18] ;  /* 0x00001800011e7983 */ /* 0x010f280000300a00 */
        /* <DEDUP_REMOVED lines=60> */
[----:B----4-:R-:W-:Y:S04]  /*18190*/  STL.64 [R1+0x1898], R150 ;  /* 0x0018989601007387 */ /* 0x010fe80000100a00 */
[----:B---3--:R-:W-:Y:S04]  /*181a0*/  STL.64 [R1+0x1890], R148 ;  /* 0x0018909401007387 */ /* 0x008fe80000100a00 */
[----:B--2---:R-:W-:Y:S04]  /*181b0*/  STL.64 [R1+0x1888], R146 ;  /* 0x0018889201007387 */ /* 0x004fe80000100a00 */
        /* <DEDUP_REMOVED lines=276> */
[----:B------:R-:W3:Y:S01]  /*19300*/  LDL R5, [R1+0x12c8] ;  /* 0x0012c80001057983 */ /* 0x000ee20000100800 */
        /* <DEDUP_REMOVED lines=19> */
[----:B------:R-:W-:Y:S04]  /*19440*/  STL.64 [R1], R24 ;  /* 0x0000001801007387 */ /* 0x000fe80000100a00 */
        /* <DEDUP_REMOVED lines=127> */
[----:B------:R-:W-:Y:S01]  /*19c40*/  UIADD3.64 UR4, UR12, 0xdfe, URZ ;  /* 0x00000dfe0c047897 */ /* 0x000fe2000fffe03f */
[----:B------:R-:W-:Y:S01]  /*19c50*/  VIADD R6, R6, 0xffffffc0 ;  /* 0xffffffc006067836 */ /* 0x000fe20000000000 */
[----:B------:R-:W-:Y:S01]  /*19c60*/  UIADD3.64 UR20, UR12, 0xe02, URZ ;  /* 0x00000e020c147897 */ /* 0x000fe2000fffe03f */
[----:B------:R-:W4:Y:S01]  /*19c70*/  LDL.LU R155, [R1+0xe50] ;  /* 0x000e5000019b7983 */ /* 0x000f220000300800 */
[----:B------:R-:W-:Y:S01]  /*19c80*/  UIADD3 UR10, UR10, 0x1, URZ ;  /* 0x000000010a0a7890 */ /* 0x000fe2000fffe03f */
[C---:B------:R-:W-:Y:S01]  /*19c90*/  IMAD R6, R7.reuse, -0x20, R6 ;  /* 0xffffffe007067824 */ /* 0x040fe200078e0206 */
[----:B---3--:R-:W-:Y:S01]  /*19ca0*/  ISETP.GE.AND P0, PT, R7, R5, PT ;  /* 0x000000050700720c */ /* 0x008fe20003f06270 */
[----:B------:R-:W3:Y:S03]  /*19cb0*/  LDL.LU R154, [R1+0xe54] ;  /* 0x000e5400019a7983 */ /* 0x000ee60000300800 */
[----:B------:R-:W-:Y:S01]  /*19cc0*/  ISETP.GT.AND P1, PT, R6, RZ, PT ;  /* 0x000000ff0600720c */ /* 0x000fe20003f24270 */
[----:B------:R-:W3:Y:S01]  /*19cd0*/  LDL.LU R152, [R1+0xe58] ;  /* 0x000e580001987983 */ /* 0x000ee20000300800 */
[----:B--2---:R-:W-:-:S06]  /*19ce0*/  WARPGROUP.ARRIVE ;  /* 0x00000000000079c5 */ /* 0x004fcc0000000000 */
[----:B------:R-:W-:Y:S01]  /*19cf0*/  HGMMA.64x256x8.F32.TF32 R24, gdesc[UR4], R24, gsb0 ;  /* 0x07e00000041879f0 */ /* 0x000fe20008002818 */
[----:B------:R-:W-:Y:S01]  /*19d00*/  UIADD3.64 UR4, UR12, 0xe00, URZ ;  /* 0x00000e000c047897 */ /* 0x000fe2000fffe03f */
[----:B------:R-:W-:Y:S01]  /*19d10*/  UMOV UR6, UR14 ;  /* 0x0000000e00067c82 */ /* 0x000fe20008000000 */
[----:B------:R-:W-:Y:S01]  /*19d20*/  UMOV UR7, UR15 ;  /* 0x0000000f00077c82 */ /* 0x000fe20008000000 */
[----:B------:R-:W-:Y:S02]  /*19d30*/  WARPGROUP.DEPBAR.LE gsb0, 0x0 ;  /* 0x00008000000079c5 */ /* 0x000fe40000010000 */
[----:B------:R-:W-:-:S15]  /*19d40*/  WARPGROUP.ARRIVE ;  /* 0x00000000000079c5 */ /* 0x000fde0000000000 */
[----:B------:R-:W-:-:S07]  /*19d50*/  NOP ;  /* 0x0000000000007918 */ /* 0x000fce0000000000 */
        /* <DEDUP_REMOVED lines=8> */
[----:B------:R-:W-:Y:S01]  /*19de0*/  STL [R1+0x1488], R7 ;  /* 0x0014880701007387 */ /* 0x000fe20000100800 */
[----:B------:R-:W-:Y:S01]  /*19df0*/  SEL R5, RZ, 0x4, !P1 ;  /* 0x00000004ff057807 */ /* 0x000fe20004800000 */
[----:B------:R-:W-:Y:S02]  /*19e00*/  UISETP.GT.AND UP0, UPT, UR10, 0x2, UPT ;  /* 0x000000020a00788c */ /* 0x000fe4000bf04270 */
[----:B------:R1:W-:Y:S01]  /*19e10*/  STL.64 [R1+0x1460], R22 ;  /* 0x0014601601007387 */ /* 0x0003e20000100a00 */
[----:B------:R-:W-:Y:S01]  /*19e20*/  SEL R5, R5, RZ, !P0 ;  /* 0x000000ff05057207 */ /* 0x000fe20004000000 */
[----:B------:R-:W-:Y:S01]  /*19e30*/  USEL UR10, UR10, URZ, !UP0 ;  /* 0x0000003f0a0a7287 */ /* 0x000fe2000c000000 */
[----:B------:R-:W-:Y:S02]  /*19e40*/  IADD3 R157, P2, R157, R2, RZ ;  /* 0x000000029d9d7210 */ /* 0x000fe40007f5e0ff */
[----:B------:R-:W-:Y:S01]  /*19e50*/  ISETP.NE.U32.AND P1, PT, R5, RZ, PT ;  /* 0x000000ff0500720c */ /* 0x000fe20003f25070 */
[----:B------:R-:W-:-:S02]  /*19e60*/  ULEA UR4, UR10, UR8, 0x10 ;  /* 0x000000080a047291 */ /* 0x000fc4000f8e803f */
[----:B------:R-:W-:Y:S01]  /*19e70*/  IMAD.X R153, R153, 0x1, R0, P2 ;  /* 0x0000000199997824 */ /* 0x000fe200010e0600 */
[----:B----4-:R-:W-:-:S03]  /*19e80*/  IADD3 R155, P2, R155, R2, RZ ;  /* 0x000000029b9b7210 */ /* 0x010fc60007f5e0ff */
[----:B------:R-:W-:Y:S02]  /*19e90*/  VIADD R5, R22, UR4 ;  /* 0x0000000416057c36 */ /* 0x000fe40008000000 */
[----:B-1----:R-:W-:Y:S02]  /*19ea0*/  IMAD.MOV.U32 R22, RZ, RZ, R157 ;  /* 0x000000ffff167224 */ /* 0x002fe400078e009d */
[----:B------:R-:W-:Y:S01]  /*19eb0*/  IMAD.MOV.U32 R23, RZ, RZ, R153 ;  /* 0x000000ffff177224 */ /* 0x000fe200078e0099 */
[----:B---3--:R-:W-:Y:S01]  /*19ec0*/  IADD3 R152, P3, R152, R2, RZ ;  /* 0x0000000298987210 */ /* 0x008fe20007f7e0ff */
[----:B------:R-:W-:-:S04]  /*19ed0*/  IMAD.X R252, R252, 0x1, R0, P2 ;  /* 0x00000001fcfc7824 */ /* 0x000fc800010e0600 */
[----:B------:R-:W-:Y:S01]  /*19ee0*/  IMAD.X R154, R154, 0x1, R0, P3 ;  /* 0x000000019a9a7824 */ /* 0x000fe200018e0600 */
[----:B------:R-:W-:Y:S01]  /*19ef0*/  ISETP.GT.AND P2, PT, R6, 0x1, PT ;  /* 0x000000010600780c */ /* 0x000fe20003f44270 */
[----:B------:R-:W-:Y:S02]  /*19f00*/  WARPGROUP.DEPBAR.LE gsb0, 0x0 ;  /* 0x00008000000079c5 */ /* 0x000fe40000010000 */
[----:B------:R-:W-:-:S06]  /*19f10*/  WARPGROUP.ARRIVE ;  /* 0x00000000000079c5 */ /* 0x000fcc0000000000 */
[----:B------:R-:W-:Y:S03]  /*19f20*/  HGMMA.64x256x8.F32.TF32 R24, gdesc[UR12], R24, gsb0 ;  /* 0x07e000000c1879f0 */ /* 0x000fe60008002818 */
[----:B------:R-:W-:Y:S02]  /*19f30*/  WARPGROUP.DEPBAR.LE gsb0, 0x0 ;  /* 0x00008000000079c5 */ /* 0x000fe40000010000 */
[----:B------:R-:W-:Y:S06]  /*19f40*/  BAR.SYNC.DEFER_BLOCKING 0x0 ;  /* 0x0000000000007b1d */ /* 0x000fec0000010000 */
[----:B------:R-:W-:Y:S04]  /*19f50*/  STL [R1+0x149c], R141 ;  /* 0x00149c8d01007387 */ /* 0x000fe80000100800 */
[----:B------:R-:W-:Y:S04]  /*19f60*/  STL [R1+0x1498], R142 ;  /* 0x0014988e01007387 */ /* 0x000fe80000100800 */
[----:B------:R-:W-:Y:S04]  /*19f70*/  STL [R1+0x1494], R143 ;  /* 0x0014948f01007387 */ /* 0x000fe80000100800 */
[----:B------:R-:W-:Y:S04]  /*19f80*/  STL [R1+0x1490], R144 ;  /* 0x0014909001007387 */ /* 0x000fe80000100800 */
[----:B------:R1:W-:Y:S04]  /*19f90*/  STL [R1+0x148c], R145 ;  /* 0x00148c9101007387 */ /* 0x0003e80000100800 */
[----:B------:R-:W-:Y:S04]  /*19fa0*/  STL.64 [R1+0x1478], R146 ;  /* 0x0014789201007387 */ /* 0x000fe80000100a00 */
[----:B------:R-:W-:Y:S04]  /*19fb0*/  STL.64 [R1+0x1470], R148 ;  /* 0x0014709401007387 */ /* 0x000fe80000100a00 */
[----:B------:R-:W-:Y:S04]  /*19fc0*/  STL.64 [R1+0x1468], R150 ;  /* 0x0014689601007387 */ /* 0x000fe80000100a00 */
[----:B-1----:R-:W2:Y:S04]  /*19fd0*/  LDL.LU R145, [R1+0xe5c] ;  /* 0x000e5c0001917983 */ /* 0x002ea80000300800 */
[----:B------:R-:W3:Y:S04]  /*19fe0*/  LDL.LU R144, [R1+0xe60] ;  /* 0x000e600001907983 */ /* 0x000ee80000300800 */
[----:B------:R-:W4:Y:S04]  /*19ff0*/  LDL.LU R143, [R1+0xe64] ;  /* 0x000e6400018f7983 */ /* 0x000f280000300800 */
[----:B------:R-:W4:Y:S04]  /*1a000*/  LDL.LU R142, [R1+0xe68] ;  /* 0x000e6800018e7983 */ /* 0x000f280000300800 */
[----:B------:R-:W-:Y:S01]  /*1a010*/  @!PT LDS RZ, [RZ] ;  /* 0x00000000fffff984 */ /* 0x000fe20000000800 */
[----:B------:R-:W-:Y:S01]  /*1a020*/  @!PT LDS RZ, [RZ] ;  /* 0x00000000fffff984 */ /* 0x000fe20000000800 */
[----:B------:R-:W-:Y:S01]  /*1a030*/  @!PT LDS RZ, [RZ] ;  /* 0x00000000fffff984 */ /* 0x000fe20000000800 */
[----:B------:R1:W-:Y:S02]  /*1a040*/  LDGSTS.E [R5], desc[UR34][R22.64], P1 ;  /* 0x0000000016057fae */ /* 0x0003e40008921862 */
[----:B-1----:R-:W-:-:S02]  /*1a050*/  IMAD.MOV.U32 R22, RZ, RZ, R155 ;  /* 0x000000ffff167224 */ /* 0x002fc400078e009b */
[----:B------:R-:W-:-:S05]  /*1a060*/  IMAD.MOV.U32 R23, RZ, RZ, R252 ;  /* 0x000000ffff177224 */ /* 0x000fca00078e00fc */
[----:B------:R1:W-:Y:S04]  /*1a070*/  LDGSTS.E [R5+0x4000], desc[UR34][R22.64], P1 ;  /* 0x0400000016057fae */ /* 0x0003e80008921862 */
[----:B------:R-:W-:Y:S01]  /*1a080*/  STL [R1+0xe50], R155 ;  /* 0x000e509b01007387 */ /* 0x000fe20000100800 */
[----:B-1----:R-:W-:Y:S02]  /*1a090*/  IMAD.MOV.U32 R22, RZ, RZ, R152 ;  /* 0x000000ffff167224 */ /* 0x002fe400078e0098 */
[----:B------:R-:W-:Y:S01]  /*1a0a0*/  IMAD.MOV.U32 R23, RZ, RZ, R154 ;  /* 0x000000ffff177224 */ /* 0x000fe200078e009a */
[----:B------:R-:W-:Y:S04]  /*1a0b0*/  STL [R1+0xe58], R152 ;  /* 0x000e589801007387 */ /* 0x000fe80000100800 */
[----:B------:R1:W-:Y:S04]  /*1a0c0*/  LDGSTS.E [R5+0x8000], desc[UR34][R22.64], P1 ;  /* 0x0800000016057fae */ /* 0x0003e80008921862 */
[----:B------:R-:W-:Y:S04]  /*1a0d0*/  STL [R1+0xe54], R154 ;  /* 0x000e549a01007387 */ /* 0x000fe80000100800 */
[----:B------:R-:W4:Y:S01]  /*1a0e0*/  LDL.LU R141, [R1+0xe6c] ;  /* 0x000e6c00018d7983 */ /* 0x000f220000300800 */
[----:B-1----:R-:W-:-:S03]  /*1a0f0*/  SEL R22, RZ, 0x4, !P2 ;  /* 0x00000004ff167807 */ /* 0x002fc60005000000 */
[----:B------:R-:W4:Y:S01]  /*1a100*/  LDL.LU R23, [R1+0xe70] ;  /* 0x000e700001177983 */ /* 0x000f220000300800 */
[----:B------:R-:W-:-:S03]  /*1a110*/  SEL R22, R22, RZ, !P0 ;  /* 0x000000ff16167207 */ /* 0x000fc60004000000 */
[----:B------:R-:W4:Y:S01]  /*1a120*/  LDL.LU R7, [R1+0xe78] ;  /* 0x000e780001077983 */ /* 0x000f220000300800 */
[----:B------:R-:W-:-:S03]  /*1a130*/  ISETP.NE.U32.AND P2, PT, R22, RZ, PT ;  /* 0x000000ff1600720c */ /* 0x000fc60003f45070 */
[----:B------:R-:W4:Y:S01]  /*1a140*/  LDL.LU R22, [R1+0xe74] ;  /* 0x000e740001167983 */ /* 0x000f220000300800 */
[----:B---3--:R-:W-:-:S05]  /*1a150*/  IADD3 R144, P3, R144, R2, RZ ;  /* 0x0000000290907210 */ /* 0x008fca0007f7e0ff */
[--C-:B--2---:R-:W-:Y:S01]  /*1a160*/  IMAD.X R145, R145, 0x1, R0.reuse, P3 ;  /* 0x0000000191917824 */ /* 0x104fe200018e0600 */
[-C--:B----4-:R-:W-:Y:S01]  /*1a170*/  IADD3 R142, P4, R142, R2.reuse, RZ ;  /* 0x000000028e8e7210 */ /* 0x090fe20007f9e0ff */
[----:B------:R-:W-:Y:S04]  /*1a180*/  STL [R1+0xe60], R144 ;  /* 0x000e609001007387 */ /* 0x000fe80000100800 */
[----:B------:R-:W-:Y:S01]  /*1a190*/  IMAD.X R143, R143, 0x1, R0, P4 ;  /* 0x000000018f8f7824 */ /* 0x000fe200020e0600 */
[----:B------:R1:W-:Y:S04]  /*1a1a0*/  STL [R1+0xe5c], R145 ;  /* 0x000e5c9101007387 */ /* 0x0003e80000100800 */
[----:B------:R-:W-:Y:S04]  /*1a1b0*/  STL [R1+0xe68], R142 ;  /* 0x000e688e01007387 */ /* 0x000fe80000100800 */
[----:B------:R-:W-:Y:S04]  /*1a1c0*/  LDGSTS.E [R5+0xc000], desc[UR34][R144.64], P1 ;  /* 0x0c00000090057fae */ /* 0x000fe80008921862 */
[----:B------:R2:W-:Y:S04]  /*1a1d0*/  STL [R1+0xe64], R143 ;  /* 0x000e648f01007387 */ /* 0x0005e80000100800 */
[----:B------:R-:W-:Y:S04]  /*1a1e0*/  LDGSTS.E [R5+0x4], desc[UR34][R142.64], P2 ;  /* 0x000040008e057fae */ /* 0x000fe80009121862 */
[----:B-1----:R-:W3:Y:S04]  /*1a1f0*/  LDL.LU R145, [R1+0xe7c] ;  /* 0x000e7c0001917983 */ /* 0x002ee80000300800 */
[----:B------:R-:W4:Y:S04]  /*1a200*/  LDL.LU R144, [R1+0xe80] ;  /* 0x000e800001907983 */ /* 0x000f280000300800 */
[----:B--2---:R-:W2:Y:S04]  /*1a210*/  LDL.LU R143, [R1+0xe84] ;  /* 0x000e8400018f7983 */ /* 0x004ea80000300800 */
[----:B------:R-:W2:Y:S01]  /*1a220*/  LDL.LU R142, [R1+0xe88] ;  /* 0x000e8800018e7983 */ /* 0x000ea20000300800 */
[----:B------:R-:W-:-:S02]  /*1a230*/  IADD3 R23, P1, R23, R2, RZ ;  /* 0x0000000217177210 */ /* 0x000fc40007f3e0ff */
[----:B------:R-:W-:-:S03]  /*1a240*/  IADD3 R7, P3, R7, R2, RZ ;  /* 0x0000000207077210 */ /* 0x000fc60007f7e0ff */
[--C-:B------:R-:W-:Y:S01]  /*1a250*/  IMAD.X R141, R141, 0x1, R0.reuse, P1 ;  /* 0x000000018d8d7824 */ /* 0x100fe200008e0600 */
[----:B------:R-:W-:Y:S01]  /*1a260*/  STL [R1+0xe70], R23 ;  /* 0x000e701701007387 */ /* 0x000fe20000100800 */
[----:B------:R-:W-:Y:S02]  /*1a270*/  IMAD.MOV.U32 R146, RZ, RZ, R23 ;  /* 0x000000ffff927224 */ /* 0x000fe400078e0017 */
[----:B------:R-:W-:Y:S02]  /*1a280*/  IMAD.X R22, R22, 0x1, R0, P3 ;  /* 0x0000000116167824 */ /* 0x000fe400018e0600 */
[----:B------:R-:W-:Y:S01]  /*1a290*/  IMAD.MOV.U32 R147, RZ, RZ, R141 ;  /* 0x000000ffff937224 */ /* 0x000fe200078e008d */
[----:B------:R1:W-:Y:S04]  /*1a2a0*/  STL [R1+0xe6c], R141 ;  /* 0x000e6c8d01007387 */ /* 0x0003e80000100800 */
[----:B------:R-:W-:Y:S04]  /*1a2b0*/  STL [R1+0xe78], R7 ;  /* 0x000e780701007387 */ /* 0x000fe80000100800 */
[----:B------:R1:W-:Y:S04]  /*1a2c0*/  STL [R1+0xe74], R22 ;  /* 0x000e741601007387 */ /* 0x0003e80000100800 */
[----:B------:R1:W-:Y:S04]  /*1a2d0*/  LDGSTS.E [R5+0x4004], desc[UR34][R146.64], P2 ;  /* 0x0400400092057fae */ /* 0x0003e80009121862 */
[----:B-1----:R-:W2:Y:S04]  /*1a2e0*/  LDL.LU R141, [R1+0xe8c] ;  /* 0x000e8c00018d7983 */ /* 0x002ea80000300800 */
[----:B------:R-:W2:Y:S01]  /*1a2f0*/  LDL.LU R23, [R1+0xe90] ;  /* 0x000e900001177983 */ /* 0x000ea20000300800 */
[----:B------:R-:W-:-:S02]  /*1a300*/  IMAD.MOV.U32 R147, RZ, RZ, R22 ;  /* 0x000000ffff937224 */ /* 0x000fc400078e0016 */
[----:B------:R-:W-:Y:S01]  /*1a310*/  IMAD.MOV.U32 R146, RZ, RZ, R7 ;  /* 0x000000ffff927224 */ /* 0x000fe200078e0007 */
[----:B------:R-:W2:Y:S04]  /*1a320*/  LDL.LU R22, [R1+0xe94] ;  /* 0x000e940001167983 */ /* 0x000ea80000300800 */
[----:B------:R-:W2:Y:S01]  /*1a330*/  LDL.LU R7, [R1+0xe98] ;  /* 0x000e980001077983 */ /* 0x000ea20000300800 */
[----:B------:R-:W-:-:S03]  /*1a340*/  ISETP.GT.AND P1, PT, R6, 0x2, PT ;  /* 0x000000020600780c */ /* 0x000fc60003f24270 */
[----:B------:R1:W-:Y:S02]  /*1a350*/  LDGSTS.E [R5+0x8004], desc[UR34][R146.64], P2 ;  /* 0x0800400092057fae */ /* 0x0003e40009121862 */
[----:B-1----:R-:W-:-:S04]  /*1a360*/  SEL R146, RZ, 0x4, !P1 ;  /* 0x00000004ff927807 */ /* 0x002fc80004800000 */
[----:B------:R-:W-:-:S04]  /*1a370*/  SEL R146, R146, RZ, !P0 ;  /* 0x000000ff92927207 */ /* 0x000fc80004000000 */
[----:B------:R-:W-:Y:S02]  /*1a380*/  ISETP.NE.U32.AND P1, PT, R146, RZ, PT ;  /* 0x000000ff9200720c */ /* 0x000fe40003f25070 */
[----:B----4-:R-:W-:-:S05]  /*1a390*/  IADD3 R144, P3, R144, R2, RZ ;  /* 0x0000000290907210 */ /* 0x010fca0007f7e0ff */
[--C-:B---3--:R-:W-:Y:S01]  /*1a3a0*/  IMAD.X R145, R145, 0x1, R0.reuse, P3 ;  /* 0x0000000191917824 */ /* 0x108fe200018e0600 */
[-C--:B--2---:R-:W-:Y:S01]  /*1a3b0*/  IADD3 R142, P4, R142, R2.reuse, RZ ;  /* 0x000000028e8e7210 */ /* 0x084fe20007f9e0ff */
[----:B------:R-:W-:Y:S04]  /*1a3c0*/  STL [R1+0xe80], R144 ;  /* 0x000e809001007387 */ /* 0x000fe80000100800 */
[----:B------:R-:W-:Y:S01]  /*1a3d0*/  IMAD.X R143, R143, 0x1, R0, P4 ;  /* 0x000000018f8f7824 */ /* 0x000fe200020e0600 */
[----:B------:R-:W-:Y:S04]  /*1a3e0*/  STL [R1+0xe7c], R145 ;  /* 0x000e7c9101007387 */ /* 0x000fe80000100800 */
[----:B------:R1:W-:Y:S04]  /*1a3f0*/  STL [R1+0xe88], R142 ;  /* 0x000e888e01007387 */ /* 0x0003e80000100800 */
[----:B------:R2:W-:Y:S04]  /*1a400*/  STL [R1+0xe84], R143 ;  /* 0x000e848f01007387 */ /* 0x0005e80000100800 */
[----:B------:R-:W3:Y:S04]  /*1a410*/  LDL.LU R147, [R1+0xe9c] ;  /* 0x000e9c0001937983 */ /* 0x000ee80000300800 */
[----:B------:R-:W4:Y:S04]  /*1a420*/  LDL.LU R146, [R1+0xea0] ;  /* 0x000ea00001927983 */ /* 0x000f280000300800 */
[----:B------:R-:W-:Y:S04]  /*1a430*/  LDGSTS.E [R5+0xc004], desc[UR34][R144.64], P2 ;  /* 0x0c00400090057fae */ /* 0x000fe80009121862 */
[----:B------:R1:W-:Y:S01]  /*1a440*/  LDGSTS.E [R5+0x8], desc[UR34][R142.64], P1 ;  /* 0x000080008e057fae */ /* 0x0003e20008921862 */
[----:B------:R-:W-:-:S05]  /*1a450*/  IADD3 R23, P2, R23, R2, RZ ;  /* 0x0000000217177210 */ /* 0x000fca0007f5e0ff */
[----:B------:R-:W-:Y:S01]  /*1a460*/  IMAD.X R141, R141, 0x1, R0, P2 ;  /* 0x000000018d8d7824 */ /* 0x000fe200010e0600 */
[----:B------:R-:W-:Y:S01]  /*1a470*/  IADD3 R7, P3, R7, R2, RZ ;  /* 0x0000000207077210 */ /* 0x000fe20007f7e0ff */
[----:B------:R2:W-:Y:S01]  /*1a480*/  STL [R1+0xe90], R23 ;  /* 0x000e901701007387 */ /* 0x0005e20000100800 */
[----:B-1----:R-:W-:-:S03]  /*1a490*/  IMAD.MOV.U32 R142, RZ, RZ, R23 ;  /* 0x000000ffff8e7224 */ /* 0x002fc600078e0017 */
[----:B------:R-:W-:Y:S01]  /*1a4a0*/  IMAD.X R22, R22, 0x1, R0, P3 ;  /* 0x0000000116167824 */ /* 0x000fe200018e0600 */
[----:B------:R-:W-:Y:S01]  /*1a4b0*/  STL [R1+0xe8c], R141 ;  /* 0x000e8c8d01007387 */ /* 0x000fe20000100800 */
[----:B--2---:R-:W-:-:S03]  /*1a4c0*/  IMAD.MOV.U32 R143, RZ, RZ, R141 ;  /* 0x000000ffff8f7224 */ /* 0x004fc600078e008d */
[----:B------:R-:W-:Y:S04]  /*1a4d0*/  STL [R1+0xe98], R7 ;  /* 0x000e980701007387 */ /* 0x000fe80000100800 */
[----:B------:R1:W-:Y:S04]  /*1a4e0*/  STL [R1+0xe94], R22 ;  /* 0x000e941601007387 */ /* 0x0003e80000100800 */
[----:B------:R-:W2:Y:S04]  /*1a4f0*/  LDL.LU R144, [R1+0xea8] ;  /* 0x000ea80001907983 */ /* 0x000ea80000300800 */
[----:B------:R-:W-:Y:S04]  /*1a500*/  LDGSTS.E [R5+0x4008], desc[UR34][R142.64], P1 ;  /* 0x040080008e057fae */ /* 0x000fe80008921862 */
[----:B------:R-:W2:Y:S04]  /*1a510*/  LDL.LU R142, [R1+0xeb0] ;  /* 0x000eb000018e7983 */ /* 0x000ea80000300800 */
[----:B------:R-:W2:Y:S04]  /*1a520*/  LDL.LU R145, [R1+0xea4] ;  /* 0x000ea40001917983 */ /* 0x000ea80000300800 */
[----:B------:R-:W2:Y:S01]  /*1a530*/  LDL.LU R143, [R1+0xeac] ;  /* 0x000eac00018f7983 */ /* 0x000ea20000300800 */
[----:B------:R-:W-:-:S02]  /*1a540*/  IMAD.MOV.U32 R23, RZ, RZ, R22 ;  /* 0x000000ffff177224 */ /* 0x000fc400078e0016 */
[----:B-1----:R-:W-:Y:S01]  /*1a550*/  IMAD.MOV.U32 R22, RZ, RZ, R7 ;  /* 0x000000ffff167224 */ /* 0x002fe200078e0007 */
[----:B------:R-:W-:-:S04]  /*1a560*/  ISETP.GT.AND P2, PT, R6, 0x3, PT ;  /* 0x000000030600780c */ /* 0x000fc80003f44270 */
[----:B------:R1:W-:Y:S02]  /*1a570*/  LDGSTS.E [R5+0x8008], desc[UR34][R22.64], P1 ;  /* 0x0800800016057fae */ /* 0x0003e40008921862 */
[----:B-1----:R-:W-:Y:S02]  /*1a580*/  SEL R22, RZ, 0x4, !P2 ;  /* 0x00000004ff167807 */ /* 0x002fe40005000000 */
[----:B------:R-:W2:Y:S02]  /*1a590*/  LDL.LU R23, [R1+0xeb8] ;  /* 0x000eb80001177983 */ /* 0x000ea40000300800 */
[----:B------:R-:W-:Y:S02]  /*1a5a0*/  SEL R22, R22, RZ, !P0 ;  /* 0x000000ff16167207 */ /* 0x000fe40004000000 */
[----:B------:R-:W2:Y:S02]  /*1a5b0*/  LDL.LU R7, [R1+0xec0] ;  /* 0x000ec00001077983 */ /* 0x000ea40000300800 */
[----:B------:R-:W-:-:S02]  /*1a5c0*/  ISETP.NE.U32.AND P2, PT, R22, RZ, PT ;  /* 0x000000ff1600720c */ /* 0x000fc40003f45070 */
[----:B----4-:R-:W-:-:S05]  /*1a5d0*/  IADD3 R146, P3, R146, R2, RZ ;  /* 0x0000000292927210 */ /* 0x010fca0007f7e0ff */
[----:B---3--:R-:W-:Y:S01]  /*1a5e0*/  IMAD.X R147, R147, 0x1, R0, P3 ;  /* 0x0000000193937824 */ /* 0x008fe200018e0600 */
[----:B------:R-:W-:Y:S04]  /*1a5f0*/  STL [R1+0xea0], R146 ;  /* 0x000ea09201007387 */ /* 0x000fe80000100800 */
[----:B------:R-:W-:Y:S04]  /*1a600*/  STL [R1+0xe9c], R147 ;  /* 0x000e9c9301007387 */ /* 0x000fe80000100800 */
[----:B------:R-:W3:Y:S04]  /*1a610*/  LDL.LU R141, [R1+0xeb4] ;  /* 0x000eb400018d7983 */ /* 0x000ee80000300800 */
[----:B------:R-:W4:Y:S04]  /*1a620*/  LDL.LU R22, [R1+0xebc] ;  /* 0x000ebc0001167983 */ /* 0x000f280000300800 */
[----:B------:R-:W-:Y:S01]  /*1a630*/  LDGSTS.E [R5+0xc008], desc[UR34][R146.64], P1 ;  /* 0x0c00800092057fae */ /* 0x000fe20008921862 */
[----:B--2---:R-:W-:-:S05]  /*1a640*/  IADD3 R144, P1, R144, R2, RZ ;  /* 0x0000000290907210 */ /* 0x004fca0007f3e0ff */
[----:B------:R-:W-:Y:S01]  /*1a650*/  STL [R1+0xea8], R144 ;  /* 0x000ea89001007387 */ /* 0x000fe20000100800 */
[----:B------:R-:W-:Y:S01]  /*1a660*/  IADD3 R142, P3, R142, R2, RZ ;  /* 0x000000028e8e7210 */ /* 0x000fe20007f7e0ff */
[----:B------:R-:W-:-:S04]  /*1a670*/  IMAD.X R145, R145, 0x1, R0, P1 ;  /* 0x0000000191917824 */ /* 0x000fc800008e0600 */
[----:B------:R-:W-:Y:S01]  /*1a680*/  IMAD.X R143, R143, 0x1, R0, P3 ;  /* 0x000000018f8f7824 */ /* 0x000fe200018e0600 */
[----:B------:R1:W-:Y:S04]  /*1a690*/  STL [R1+0xea4], R145 ;  /* 0x000ea49101007387 */ /* 0x0003e80000100800 */
[----:B------:R-:W-:Y:S04]  /*1a6a0*/  STL [R1+0xeb0], R142 ;  /* 0x000eb08e01007387 */ /* 0x000fe80000100800 */
[----:B------:R1:W-:Y:S04]  /*1a6b0*/  LDGSTS.E [R5+0xc], desc[UR34][R144.64], P2 ;  /* 0x0000c00090057fae */ /* 0x0003e80009121862 */
[----:B------:R2:W-:Y:S01]  /*1a6c0*/  STL [R1+0xeac], R143 ;  /* 0x000eac8f01007387 */ /* 0x0005e20000100800 */
[----:B-1----:R-:W-:-:S02]  /*1a6d0*/  IMAD.MOV.U32 R145, RZ, RZ, R143 ;  /* 0x000000ffff917224 */ /* 0x002fc400078e008f */
[----:B------:R-:W-:Y:S01]  /*1a6e0*/  IMAD.MOV.U32 R144, RZ, RZ, R142 ;  /* 0x000000ffff907224 */ /* 0x000fe200078e008e */
[----:B--2---:R-:W2:Y:S04]  /*1a6f0*/  LDL.LU R143, [R1+0xec4] ;  /* 0x000ec400018f7983 */ /* 0x004ea80000300800 */
[----:B------:R-:W2:Y:S01]  /*1a700*/  LDL.LU R142, [R1+0xec8] ;  /* 0x000ec800018e7983 */ /* 0x000ea20000300800 */
[----:B------:R-:W1:Y:S01]  /*1a710*/  S2R R156, SR_TID.X ;  /* 0x00000000009c7919 */ /* 0x000e620000002100 */
[-C--:B------:R-:W-:Y:S02]  /*1a720*/  IADD3 R23, P1, R23, R2.reuse, RZ ;  /* 0x0000000217177210 */ /* 0x080fe40007f3e0ff */
[----:B------:R-:W-:Y:S01]  /*1a730*/  IADD3 R7, P3, R7, R2, RZ ;  /* 0x0000000207077210 */ /* 0x000fe20007f7e0ff */
[----:B------:R1:W-:Y:S04]  /*1a740*/  LDGSTS.E [R5+0x400c], desc[UR34][R144.64], P2 ;  /* 0x0400c00090057fae */ /* 0x0003e80009121862 */
[----:B------:R-:W-:Y:S01]  /*1a750*/  STL [R1+0xeb8], R23 ;  /* 0x000eb81701007387 */ /* 0x000fe20000100800 */
[----:B-1----:R-:W-:-:S02]  /*1a760*/  IMAD.MOV.U32 R144, RZ, RZ, R23 ;  /* 0x000000ffff907224 */ /* 0x002fc400078e0017 */
[C---:B------:R-:W-:Y:S01]  /*1a770*/  IMAD.SHL.U32 R152, R156.reuse, 0x10, RZ ;  /* 0x000000109c987824 */ /* 0x040fe200078e00ff */
[----:B------:R-:W-:Y:S01]  /*1a780*/  LOP3.LUT R156, R156, 0x7f, RZ, 0xc0, !PT ;  /* 0x0000007f9c9c7812 */ /* 0x000fe200078ec0ff */
[--C-:B---3--:R-:W-:Y:S02]  /*1a790*/  IMAD.X R141, R141, 0x1, R0.reuse, P1 ;  /* 0x000000018d8d7824 */ /* 0x108fe400008e0600 */
[----:B----4-:R-:W-:Y:S02]  /*1a7a0*/  IMAD.X R22, R22, 0x1, R0, P3 ;  /* 0x0000000116167824 */ /* 0x010fe400018e0600 */
[----:B------:R-:W-:Y:S01]  /*1a7b0*/  IMAD.MOV.U32 R145, RZ, RZ, R141 ;  /* 0x000000ffff917224 */ /* 0x000fe200078e008d */
[----:B------:R1:W-:Y:S04]  /*1a7c0*/  STL [R1+0xeb4], R141 ;  /* 0x000eb48d01007387 */ /* 0x0003e80000100800 */
[----:B------:R-:W-:Y:S04]  /*1a7d0*/  STL [R1+0xec0], R7 ;  /* 0x000ec00701007387 */ /* 0x000fe80000100800 */
[----:B------:R3:W-:Y:S04]  /*1a7e0*/  STL [R1+0xebc], R22 ;  /* 0x000ebc1601007387 */ /* 0x0007e80000100800 */
[----:B------:R4:W-:Y:S04]  /*1a7f0*/  LDGSTS.E [R5+0x800c], desc[UR34][R144.64], P2 ;  /* 0x0800c00090057fae */ /* 0x0009e80009121862 */
[----:B-1----:R-:W2:Y:S04]  /*1a800*/  LDL.LU R141, [R1+0xecc] ;  /* 0x000ecc00018d7983 */ /* 0x002ea80000300800 */
[----:B------:R-:W2:Y:S01]  /*1a810*/  LDL.LU R23, [R1+0xed0] ;  /* 0x000ed00001177983 */ /* 0x000ea20000300800 */
[----:B----4-:R-:W-:-:S02]  /*1a820*/  IMAD.MOV.U32 R145, RZ, RZ, R22 ;  /* 0x000000ffff917224 */ /* 0x010fc400078e0016 */
[----:B------:R-:W-:Y:S01]  /*1a830*/  IMAD.MOV.U32 R144, RZ, RZ, R7 ;  /* 0x000000ffff907224 */ /* 0x000fe200078e0007 */
[----:B---3--:R-:W3:Y:S01]  /*1a840*/  LDL.LU R22, [R1+0xed4] ;  /* 0x000ed40001167983 */ /* 0x008ee20000300800 */
[----:B------:R-:W-:-:S03]  /*1a850*/  ISETP.GT.AND P1, PT, R6, 0x4, PT ;  /* 0x000000040600780c */ /* 0x000fc60003f24270 */
[----:B------:R-:W4:Y:S04]  /*1a860*/  LDL.LU R7, [R1+0xed8] ;  /* 0x000ed80001077983 */ /* 0x000f280000300800 */
[----:B------:R1:W-:Y:S02]  /*1a870*/  LDGSTS.E [R5+0xc00c], desc[UR34][R144.64], P2 ;  /* 0x0c00c00090057fae */ /* 0x0003e40009121862 */
[----:B-1----:R-:W-:Y:S02]  /*1a880*/  SEL R5, RZ, 0x4, !P1 ;  /* 0x00000004ff057807 */ /* 0x002fe40004800000 */
[----:B------:R-:W-:Y:S02]  /*1a890*/  LOP3.LUT R144, R152, 0x70, RZ, 0xc0, !PT ;  /* 0x0000007098907812 */ /* 0x000fe400078ec0ff */
[----:B------:R-:W-:-:S03]  /*1a8a0*/  SEL R5, R5, RZ, !P0 ;  /* 0x000000ff05057207 */ /* 0x000fc60004000000 */
[----:B------:R-:W-:Y:S01]  /*1a8b0*/  IMAD R144, R156, 0x80, R144 ;  /* 0x000000809c907824 */ /* 0x000fe200078e0290 */
[----:B------:R-:W-:-:S04]  /*1a8c0*/  ISETP.NE.U32.AND P1, PT, R5, RZ, PT ;  /* 0x000000ff0500720c */ /* 0x000fc80003f25070 */
[----:B------:R-:W-:-:S05]  /*1a8d0*/  LOP3.LUT R144, R144, 0x10, RZ, 0x3c, !PT ;  /* 0x0000001090907812 */ /* 0x000fca00078e3cff */
[----:B------:R-:W-:Y:S01]  /*1a8e0*/  VIADD R5, R144, UR4 ;  /* 0x0000000490057c36 */ /* 0x000fe20008000000 */
[----:B--2---:R-:W-:-:S05]  /*1a8f0*/  IADD3 R142, P2, R142, R2, RZ ;  /* 0x000000028e8e7210 */ /* 0x004fca0007f5e0ff */
[----:B------:R-:W-:Y:S01]  /*1a900*/  IMAD.X R143, R143, 0x1, R0, P2 ;  /* 0x000000018f8f7824 */ /* 0x000fe200010e0600 */
[----:B------:R-:W-:Y:S04]  /*1a910*/  STL [R1+0xec8], R142 ;  /* 0x000ec88e01007387 */ /* 0x000fe80000100800 */
[----:B------:R1:W-:Y:S04]  /*1a920*/  STL [R1+0xec4], R143 ;  /* 0x000ec48f01007387 */ /* 0x0003e80000100800 */
[----:B------:R-:W2:Y:S04]  /*1a930*/  LDL.LU R145, [R1+0xedc] ;  /* 0x000edc0001917983 */ /* 0x000ea80000300800 */
[----:B------:R-:W-:Y:S04]  /*1a940*/  LDGSTS.E [R5], desc[UR34][R142.64], P1 ;  /* 0x000000008e057fae */ /* 0x000fe80008921862 */
[----:B------:R-:W2:Y:S04]  /*1a950*/  LDL.LU R144, [R1+0xee0] ;  /* 0x000ee00001907983 */ /* 0x000ea80000300800 */
[----:B-1----:R-:W2:Y:S04]  /*1a960*/  LDL.LU R143, [R1+0xee4] ;  /* 0x000ee400018f7983 */ /* 0x002ea80000300800 */
[----:B------:R-:W2:Y:S01]  /*1a970*/  LDL.LU R142, [R1+0xee8] ;  /* 0x000ee800018e7983 */ /* 0x000ea20000300800 */
[----:B------:R-:W-:-:S05]  /*1a980*/  IADD3 R23, P2, R23, R2, RZ ;  /* 0x0000000217177210 */ /* 0x000fca0007f5e0ff */
[--C-:B------:R-:W-:Y:S01]  /*1a990*/  IMAD.X R141, R141, 0x1, R0.reuse, P2 ;  /* 0x000000018d8d7824 */ /* 0x100fe200010e0600 */
[----:B----4-:R-:W-:Y:S01]  /*1a9a0*/  IADD3 R7, P3, R7, R2, RZ ;  /* 0x0000000207077210 */ /* 0x010fe20007f7e0ff */
[----:B------:R1:W-:Y:S04]  /*1a9b0*/  STL [R1+0xed0], R23 ;  /* 0x000ed01701007387 */ /* 0x0003e80000100800 */
[----:B---3--:R-:W-:Y:S01]  /*1a9c0*/  IMAD.X R22, R22, 0x1, R0, P3 ;  /* 0x0000000116167824 */ /* 0x008fe200018e0600 */
[----:B------:R3:W-:Y:S01]  /*1a9d0*/  STL [R1+0xecc], R141 ;  /* 0x000ecc8d01007387 */ /* 0x0007e20000100800 */
[----:B------:R-:W-:Y:S02]  /*1a9e0*/  IMAD.MOV.U32 R146, RZ, RZ, R23 ;  /* 0x000000ffff927224 */ /* 0x000fe400078e0017 */
[----:B------:R-:W-:Y:S01]  /*1a9f0*/  IMAD.MOV.U32 R147, RZ, RZ, R141 ;  /* 0x000000ffff937224 */ /* 0x000fe200078e008d */
[----:B------:R-:W-:Y:S01]  /*1aa00*/  STL [R1+0xed8], R7 ;  /* 0x000ed80701007387 */ /* 0x000fe20000100800 */
[----:B-1----:R-:W-:-:S03]  /*1aa10*/  IMAD.MOV.U32 R23, RZ, RZ, R22 ;  /* 0x000000ffff177224 */ /* 0x002fc600078e0016 */
[----:B------:R1:W-:Y:S01]  /*1aa20*/  STL [R1+0xed4], R22 ;  /* 0x000ed41601007387 */ /* 0x0003e20000100800 */
[----:B------:R-:W-:-:S03]  /*1aa30*/  ISETP.GT.AND P2, PT, R6, 0x5, PT ;  /* 0x000000050600780c */ /* 0x000fc60003f44270 */
[----:B------:R-:W-:Y:S04]  /*1aa40*/  LDGSTS.E [R5+0x4000], desc[UR34][R146.64], P1 ;  /* 0x0400000092057fae */ /* 0x000fe80008921862 */
[----:B---3--:R-:W3:Y:S01]  /*1aa50*/  LDL.LU R141, [R1+0xeec] ;  /* 0x000eec00018d7983 */ /* 0x008ee20000300800 */
[----:B-1----:R-:W-:-:S05]  /*1aa60*/  IMAD.MOV.U32 R22, RZ, RZ, R7 ;  /* 0x000000ffff167224 */ /* 0x002fca00078e0007 */
[----:B------:R1:W-:Y:S02]  /*1aa70*/  LDGSTS.E [R5+0x8000], desc[UR34][R22.64], P1 ;  /* 0x0800000016057fae */ /* 0x0003e40008921862 */
[----:B-1----:R-:W-:Y:S02]  /*1aa80*/  SEL R22, RZ, 0x4, !P2 ;  /* 0x00000004ff167807 */ /* 0x002fe40005000000 */
[----:B------:R-:W4:Y:S02]  /*1aa90*/  LDL.LU R23, [R1+0xef0] ;  /* 0x000ef00001177983 */ /* 0x000f240000300800 */
[----:B------:R-:W-:Y:S02]  /*1aaa0*/  SEL R22, R22, RZ, !P0 ;  /* 0x000000ff16167207 */ /* 0x000fe40004000000 */
[----:B------:R-:W3:Y:S02]  /*1aab0*/  LDL.LU R7, [R1+0xef8] ;  /* 0x000ef80001077983 */ /* 0x000ee40000300800 */
[----:B------:R-:W-:-:S02]  /*1aac0*/  ISETP.NE.U32.AND P2, PT, R22, RZ, PT ;  /* 0x000000ff1600720c */ /* 0x000fc40003f45070 */
[----:B------:R-:W3:Y:S01]  /*1aad0*/  LDL.LU R22, [R1+0xef4] ;  /* 0x000ef40001167983 */ /* 0x000ee20000300800 */
[----:B--2---:R-:W-:-:S05]  /*1aae0*/  IADD3 R144, P3, R144, R2, RZ ;  /* 0x0000000290907210 */ /* 0x004fca0007f7e0ff */
[--C-:B------:R-:W-:Y:S01]  /*1aaf0*/  IMAD.X R145, R145, 0x1, R0.reuse, P3 ;  /* 0x0000000191917824 */ /* 0x100fe200018e0600 */
[-C--:B------:R-:W-:Y:S01]  /*1ab00*/  IADD3 R142, P4, R142, R2.reuse, RZ ;  /* 0x000000028e8e7210 */ /* 0x080fe20007f9e0ff */
        /* <DEDUP_REMOVED lines=8> */
[----:B------:R-:W3:Y:S04]  /*1ab90*/  LDL.LU R144, [R1+0xf00] ;  /* 0x000f000001907983 */ /* 0x000ee80000300800 */
[----:B--2---:R-:W2:Y:S04]  /*1aba0*/  LDL.LU R143, [R1+0xf04] ;  /* 0x000f0400018f7983 */ /* 0x004ea80000300800 */
[----:B------:R-:W2:Y:S01]  /*1abb0*/  LDL.LU R142, [R1+0xf08] ;  /* 0x000f0800018e7983 */ /* 0x000ea20000300800 */
[----:B----4-:R-:W-:-:S02]  /*1abc0*/  IADD3 R23, P1, R23, R2, RZ ;  /* 0x0000000217177210 */ /* 0x010fc40007f3e0ff */
[----:B---3--:R-:W-:-:S03]  /*1abd0*/  IADD3 R7, P3, R7, R2, RZ ;  /* 0x0000000207077210 */ /* 0x008fc60007f7e0ff */
        /* <DEDUP_REMOVED lines=13> */
[----:B---3--:R-:W3:Y:S04]  /*1acb0*/  LDL.LU R22, [R1+0xf14] ;  /* 0x000f140001167983 */ /* 0x008ee80000300800 */
[----:B------:R-:W4:Y:S01]  /*1acc0*/  LDL.LU R7, [R1+0xf18] ;  /* 0x000f180001077983 */ /* 0x000f220000300800 */
[----:B------:R-:W-:-:S03]  /*1acd0*/  ISETP.GT.AND P1, PT, R6, 0x6, PT ;  /* 0x000000060600780c */ /* 0x000fc60003f24270 */
[----:B------:R1:W-:Y:S02]  /*1ace0*/  LDGSTS.E [R5+0x8004], desc[UR34][R146.64], P2 ;  /* 0x0800400092057fae */ /* 0x0003e40009121862 */
[----:B-1----:R-:W-:-:S04]  /*1acf0*/  SEL R146, RZ, 0x4, !P1 ;  /* 0x00000004ff927807 */ /* 0x002fc80004800000 */
[----:B------:R-:W-:Y:S02]  /*1ad00*/  SEL R146, R146, RZ, !P0 ;  /* 0x000000ff92927207 */ /* 0x000fe40004000000 */
[----:B------:R-:W-:-:S05]  /*1ad10*/  IADD3 R144, P3, R144, R2, RZ ;  /* 0x0000000290907210 */ /* 0x000fca0007f7e0ff */
[--C-:B------:R-:W-:Y:S01]  /*1ad20*/  IMAD.X R145, R145, 0x1, R0.reuse, P3 ;  /* 0x0000000191917824 */ /* 0x100fe200018e0600 */
[----:B--2---:R-:W-:Y:S01]  /*1ad30*/  IADD3 R142, P4, R142, R2, RZ ;  /* 0x000000028e8e7210 */ /* 0x004fe20007f9e0ff */
[----:B------:R-:W-:Y:S04]  /*1ad40*/  STL [R1+0xf00], R144 ;  /* 0x000f009001007387 */ /* 0x000fe80000100800 */
[----:B------:R-:W-:Y:S01]  /*1ad50*/  IMAD.X R143, R143, 0x1, R0, P4 ;  /* 0x000000018f8f7824 */ /* 0x000fe200020e0600 */
[----:B------:R-:W-:Y:S01]  /*1ad60*/  STL [R1+0xefc], R145 ;  /* 0x000efc9101007387 */ /* 0x000fe20000100800 */
[----:B------:R-:W-:-:S03]  /*1ad70*/  ISETP.NE.U32.AND P1, PT, R146, RZ, PT ;  /* 0x000000ff9200720c */ /* 0x000fc60003f25070 */
[----:B------:R1:W-:Y:S04]  /*1ad80*/  STL [R1+0xf08], R142 ;  /* 0x000f088e01007387 */ /* 0x0003e80000100800 */
[----:B------:R2:W-:Y:S04]  /*1ad90*/  STL [R1+0xf04], R143 ;  /* 0x000f048f01007387 */ /* 0x0005e80000100800 */
[----:B------:R-:W2:Y:S04]  /*1ada0*/  LDL.LU R147, [R1+0xf1c] ;  /* 0x000f1c0001937983 */ /* 0x000ea80000300800 */
[----:B------:R-:W2:Y:S04]  /*1adb0*/  LDL.LU R146, [R1+0xf20] ;  /* 0x000f200001927983 */ /* 0x000ea80000300800 */
[----:B------:R-:W-:Y:S04]  /*1adc0*/  LDGSTS.E [R5+0xc004], desc[UR34][R144.64], P2 ;  /* 0x0c00400090057fae */ /* 0x000fe80009121862 */
[----:B------:R1:W-:Y:S01]  /*1add0*/  LDGSTS.E [R5+0x8], desc[UR34][R142.64], P1 ;  /* 0x000080008e057fae */ /* 0x0003e20008921862 */
[----:B------:R-:W-:-:S05]  /*1ade0*/  IADD3 R23, P2, R23, R2, RZ ;  /* 0x0000000217177210 */ /* 0x000fca0007f5e0ff */
[----:B------:R-:W-:Y:S01]  /*1adf0*/  IMAD.X R141, R141, 0x1, R0, P2 ;  /* 0x000000018d8d7824 */ /* 0x000fe200010e0600 */
[----:B----4-:R-:W-:Y:S01]  /*1ae00*/  IADD3 R7, P3, R7, R2, RZ ;  /* 0x0000000207077210 */ /* 0x010fe20007f7e0ff */
[----:B------:R4:W-:Y:S01]  /*1ae10*/  STL [R1+0xf10], R23 ;  /* 0x000f101701007387 */ /* 0x0009e20000100800 */
[----:B-1----:R-:W-:-:S03]  /*1ae20*/  IMAD.MOV.U32 R142, RZ, RZ, R23 ;  /* 0x000000ffff8e7224 */ /* 0x002fc600078e0017 */
[----:B---3--:R-:W-:Y:S01]  /*1ae30*/  IMAD.X R22, R22, 0x1, R0, P3 ;  /* 0x0000000116167824 */ /* 0x008fe200018e0600 */
[----:B------:R-:W-:Y:S01]  /*1ae40*/  STL [R1+0xf0c], R141 ;  /* 0x000f0c8d01007387 */ /* 0x000fe20000100800 */
[----:B--2---:R-:W-:-:S03]  /*1ae50*/  IMAD.MOV.U32 R143, RZ, RZ, R141 ;  /* 0x000000ffff8f7224 */ /* 0x004fc600078e008d */
[----:B------:R-:W-:Y:S04]  /*1ae60*/  STL [R1+0xf18], R7 ;  /* 0x000f180701007387 */ /* 0x000fe80000100800 */
[----:B------:R1:W-:Y:S04]  /*1ae70*/  STL [R1+0xf14], R22 ;  /* 0x000f141601007387 */ /* 0x0003e80000100800 */
[----:B------:R-:W2:Y:S04]  /*1ae80*/  LDL.LU R144, [R1+0xf28] ;  /* 0x000f280001907983 */ /* 0x000ea80000300800 */
[----:B------:R-:W-:Y:S01]  /*1ae90*/  LDGSTS.E [R5+0x4008], desc[UR34][R142.64], P1 ;  /* 0x040080008e057fae */ /* 0x000fe20008921862 */
[----:B----4-:R-:W-:-:S02]  /*1aea0*/  IMAD.MOV.U32 R23, RZ, RZ, R22 ;  /* 0x000000ffff177224 */ /* 0x010fc400078e0016 */
[----:B-1----:R-:W-:Y:S01]  /*1aeb0*/  IMAD.MOV.U32 R22, RZ, RZ, R7 ;  /* 0x000000ffff167224 */ /* 0x002fe200078e0007 */
[----:B------:R-:W-:-:S04]  /*1aec0*/  ISETP.GT.AND P2, PT, R6, 0x7, PT ;  /* 0x000000070600780c */ /* 0x000fc80003f44270 */
[----:B------:R1:W-:Y:S04]  /*1aed0*/  LDGSTS.E [R5+0x8008], desc[UR34][R22.64], P1 ;  /* 0x0800800016057fae */ /* 0x0003e80008921862 */
[----:B------:R-:W3:Y:S04]  /*1aee0*/  LDL.LU R142, [R1+0xf30] ;  /* 0x000f3000018e7983 */ /* 0x000ee80000300800 */
[----:B------:R-:W4:Y:S04]  /*1aef0*/  LDL.LU R145, [R1+0xf24] ;  /* 0x000f240001917983 */ /* 0x000f280000300800 */
[----:B------:R-:W4:Y:S01]  /*1af00*/  LDL.LU R143, [R1+0xf2c] ;  /* 0x000f2c00018f7983 */ /* 0x000f220000300800 */
[----:B-1----:R-:W-:-:S03]  /*1af10*/  SEL R22, RZ, 0x4, !P2 ;  /* 0x00000004ff167807 */ /* 0x002fc60005000000 */
[----:B------:R-:W4:Y:S01]  /*1af20*/  LDL.LU R23, [R1+0xf38] ;  /* 0x000f380001177983 */ /* 0x000f220000300800 */
[----:B------:R-:W-:-:S03]  /*1af30*/  SEL R22, R22, RZ, !P0 ;  /* 0x000000ff16167207 */ /* 0x000fc60004000000 */
[----:B------:R-:W4:Y:S01]  /*1af40*/  LDL.LU R7, [R1+0xf40] ;  /* 0x000f400001077983 */ /* 0x000f220000300800 */
[----:B------:R-:W-:Y:S02]  /*1af50*/  ISETP.NE.U32.AND P2, PT, R22, RZ, PT ;  /* 0x000000ff1600720c */ /* 0x000fe40003f45070 */
[----:B------:R-:W-:-:S05]  /*1af60*/  IADD3 R146, P3, R146, R2, RZ ;  /* 0x0000000292927210 */ /* 0x000fca0007f7e0ff */
[----:B------:R-:W-:Y:S01]  /*1af70*/  IMAD.X R147, R147, 0x1, R0, P3 ;  /* 0x0000000193937824 */ /* 0x000fe200018e0600 */
[----:B------:R-:W-:Y:S04]  /*1af80*/  STL [R1+0xf20], R146 ;  /* 0x000f209201007387 */ /* 0x000fe80000100800 */
[----:B------:R-:W-:Y:S04]  /*1af90*/  STL [R1+0xf1c], R147 ;  /* 0x000f1c9301007387 */ /* 0x000fe80000100800 */
[----:B------:R-:W4:Y:S04]  /*1afa0*/  LDL.LU R141, [R1+0xf34] ;  /* 0x000f3400018d7983 */ /* 0x000f280000300800 */
[----:B------:R-:W4:Y:S04]  /*1afb0*/  LDL.LU R22, [R1+0xf3c] ;  /* 0x000f3c0001167983 */ /* 0x000f280000300800 */
[----:B------:R-:W-:Y:S01]  /*1afc0*/  LDGSTS.E [R5+0xc008], desc[UR34][R146.64], P1 ;  /* 0x0c00800092057fae */ /* 0x000fe20008921862 */
[----:B--2---:R-:W-:-:S05]  /*1afd0*/  IADD3 R144, P1, R144, R2, RZ ;  /* 0x0000000290907210 */ /* 0x004fca0007f3e0ff */
[----:B------:R-:W-:Y:S01]  /*1afe0*/  STL [R1+0xf28], R144 ;  /* 0x000f289001007387 */ /* 0x000fe20000100800 */
[----:B---3--:R-:W-:Y:S01]  /*1aff0*/  IADD3 R142, P3, R142, R2, RZ ;  /* 0x000000028e8e7210 */ /* 0x008fe20007f7e0ff */
[----:B----4-:R-:W-:-:S04]  /*1b000*/  IMAD.X R145, R145, 0x1, R0, P1 ;  /* 0x0000000191917824 */ /* 0x010fc800008e0600 */
[----:B------:R-:W-:Y:S01]  /*1b010*/  IMAD.X R143, R143, 0x1, R0, P3 ;  /* 0x000000018f8f7824 */ /* 0x000fe200018e0600 */
[----:B------:R1:W-:Y:S04]  /*1b020*/  STL [R1+0xf24], R145 ;  /* 0x000f249101007387 */ /* 0x0003e80000100800 */
[----:B------:R-:W-:Y:S04]  /*1b030*/  STL [R1+0xf30], R142 ;  /* 0x000f308e01007387 */ /* 0x000fe80000100800 */
[----:B------:R1:W-:Y:S01]  /*1b040*/  LDGSTS.E [R5+0xc], desc[UR34][R144.64], P2 ;  /* 0x0000c00090057fae */ /* 0x0003e20009121862 */
[----:B------:R-:W-:-:S03]  /*1b050*/  IADD3 R23, P1, R23, R2, RZ ;  /* 0x0000000217177210 */ /* 0x000fc60007f3e0ff */
[----:B------:R2:W-:Y:S01]  /*1b060*/  STL [R1+0xf2c], R143 ;  /* 0x000f2c8f01007387 */ /* 0x0005e20000100800 */
[----:B------:R-:W-:Y:S01]  /*1b070*/  IADD3 R7, P3, R7, R2, RZ ;  /* 0x0000000207077210 */ /* 0x000fe20007f7e0ff */
[----:B-1----:R-:W-:Y:S02]  /*1b080*/  IMAD.MOV.U32 R145, RZ, RZ, R143 ;  /* 0x000000ffff917224 */ /* 0x002fe400078e008f */
[----:B------:R-:W-:Y:S01]  /*1b090*/  IMAD.MOV.U32 R144, RZ, RZ, R142 ;  /* 0x000000ffff907224 */ /* 0x000fe200078e008e */
[----:B--2---:R-:W2:Y:S04]  /*1b0a0*/  LDL.LU R143, [R1+0xf44] ;  /* 0x000f4400018f7983 */ /* 0x004ea80000300800 */
[----:B------:R-:W3:Y:S04]  /*1b0b0*/  LDL.LU R142, [R1+0xf48] ;  /* 0x000f4800018e7983 */ /* 0x000ee80000300800 */
[----:B------:R1:W-:Y:S01]  /*1b0c0*/  LDGSTS.E [R5+0x400c], desc[UR34][R144.64], P2 ;  /* 0x0400c00090057fae */ /* 0x0003e20009121862 */
[----:B------:R-:W-:-:S03]  /*1b0d0*/  IMAD.X R141, R141, 0x1, R0, P1 ;  /* 0x000000018d8d7824 */ /* 0x000fc600008e0600 */
[----:B------:R-:W-:Y:S01]  /*1b0e0*/  STL [R1+0xf38], R23 ;  /* 0x000f381701007387 */ /* 0x000fe20000100800 */
[----:B------:R-:W-:-:S03]  /*1b0f0*/  IMAD.X R22, R22, 0x1, R0, P3 ;  /* 0x0000000116167824 */ /* 0x000fc600018e0600 */
[----:B------:R4:W-:Y:S01]  /*1b100*/  STL [R1+0xf34], R141 ;  /* 0x000f348d01007387 */ /* 0x0009e20000100800 */
[----:B-1----:R-:W-:Y:S02]  /*1b110*/  IMAD.MOV.U32 R144, RZ, RZ, R23 ;  /* 0x000000ffff907224 */ /* 0x002fe400078e0017 */
[----:B------:R-:W-:Y:S01]  /*1b120*/  IMAD.MOV.U32 R145, RZ, RZ, R141 ;  /* 0x000000ffff917224 */ /* 0x000fe200078e008d */
[----:B------:R-:W-:Y:S04]  /*1b130*/  STL [R1+0xf40], R7 ;  /* 0x000f400701007387 */ /* 0x000fe80000100800 */
[----:B------:R1:W-:Y:S04]  /*1b140*/  STL [R1+0xf3c], R22 ;  /* 0x000f3c1601007387 */ /* 0x0003e80000100800 */
[----:B------:R1:W-:Y:S04]  /*1b150*/  LDGSTS.E [R5+0x800c], desc[UR34][R144.64], P2 ;  /* 0x0800c00090057fae */ /* 0x0003e80009121862 */
[----:B----4-:R-:W4:Y:S04]  /*1b160*/  LDL.LU R141, [R1+0xf4c] ;  /* 0x000f4c00018d7983 */ /* 0x010f280000300800 */
[----:B------:R-:W4:Y:S01]  /*1b170*/  LDL.LU R23, [R1+0xf50] ;  /* 0x000f500001177983 */ /* 0x000f220000300800 */
[----:B-1----:R-:W-:-:S02]  /*1b180*/  IMAD.MOV.U32 R145, RZ, RZ, R22 ;  /* 0x000000ffff917224 */ /* 0x002fc400078e0016 */
[----:B------:R-:W-:Y:S01]  /*1b190*/  IMAD.MOV.U32 R144, RZ, RZ, R7 ;  /* 0x000000ffff907224 */ /* 0x000fe200078e0007 */
[----:B------:R-:W4:Y:S04]  /*1b1a0*/  LDL.LU R22, [R1+0xf54] ;  /* 0x000f540001167983 */ /* 0x000f280000300800 */
[----:B------:R-:W4:Y:S01]  /*1b1b0*/  LDL.LU R7, [R1+0xf58] ;  /* 0x000f580001077983 */ /* 0x000f220000300800 */
[----:B------:R-:W1:Y:S01]  /*1b1c0*/  S2R R156, SR_TID.X ;  /* 0x00000000009c7919 */ /* 0x000e620000002100 */
[----:B------:R-:W-:Y:S02]  /*1b1d0*/  ISETP.GT.AND P1, PT, R6, 0x8, PT ;  /* 0x000000080600780c */ /* 0x000fe40003f24270 */
[----:B------:R1:W-:Y:S02]  /*1b1e0*/  LDGSTS.E [R5+0xc00c], desc[UR34][R144.64], P2 ;  /* 0x0c00c00090057fae */ /* 0x0003e40009121862 */
[----:B-1----:R-:W-:-:S04]  /*1b1f0*/  SEL R5, RZ, 0x4, !P1 ;  /* 0x00000004ff057807 */ /* 0x002fc80004800000 */
[----:B------:R-:W-:Y:S01]  /*1b200*/  SEL R5, R5, RZ, !P0 ;  /* 0x000000ff05057207 */ /* 0x000fe20004000000 */
[C---:B------:R-:W-:Y:S01]  /*1b210*/  IMAD.SHL.U32 R152, R156.reuse, 0x10, RZ ;  /* 0x000000109c987824 */ /* 0x040fe200078e00ff */
[----:B------:R-:W-:-:S04]  /*1b220*/  LOP3.LUT R156, R156, 0x7f, RZ, 0xc0, !PT ;  /* 0x0000007f9c9c7812 */ /* 0x000fc800078ec0ff */
[----:B------:R-:W-:Y:S02]  /*1b230*/  LOP3.LUT R144, R152, 0x70, RZ, 0xc0, !PT ;  /* 0x0000007098907812 */ /* 0x000fe400078ec0ff */
[----:B------:R-:W-:-:S03]  /*1b240*/  ISETP.NE.U32.AND P1, PT, R5, RZ, PT ;  /* 0x000000ff0500720c */ /* 0x000fc60003f25070 */
[----:B------:R-:W-:-:S05]  /*1b250*/  IMAD R144, R156, 0x80, R144 ;  /* 0x000000809c907824 */ /* 0x000fca00078e0290 */
[----:B------:R-:W-:-:S05]  /*1b260*/  LOP3.LUT R144, R144, 0x20, RZ, 0x3c, !PT ;  /* 0x0000002090907812 */ /* 0x000fca00078e3cff */
[----:B------:R-:W-:Y:S01]  /*1b270*/  VIADD R5, R144, UR4 ;  /* 0x0000000490057c36 */ /* 0x000fe20008000000 */
[----:B---3--:R-:W-:-:S05]  /*1b280*/  IADD3 R142, P2, R142, R2, RZ ;  /* 0x000000028e8e7210 */ /* 0x008fca0007f5e0ff */
[----:B--2---:R-:W-:Y:S01]  /*1b290*/  IMAD.X R143, R143, 0x1, R0, P2 ;  /* 0x000000018f8f7824 */ /* 0x004fe200010e0600 */
[----:B------:R-:W-:Y:S04]  /*1b2a0*/  STL [R1+0xf48], R142 ;  /* 0x000f488e01007387 */ /* 0x000fe80000100800 */
[----:B------:R1:W-:Y:S04]  /*1b2b0*/  STL [R1+0xf44], R143 ;  /* 0x000f448f01007387 */ /* 0x0003e80000100800 */
[----:B------:R-:W2:Y:S04]  /*1b2c0*/  LDL.LU R145, [R1+0xf5c] ;  /* 0x000f5c0001917983 */ /* 0x000ea80000300800 */
[----:B------:R-:W-:Y:S04]  /*1b2d0*/  LDGSTS.E [R5], desc[UR34][R142.64], P1 ;  /* 0x000000008e057fae */ /* 0x000fe80008921862 */
[----:B------:R-:W3:Y:S04]  /*1b2e0*/  LDL.LU R144, [R1+0xf60] ;  /* 0x000f600001907983 */ /* 0x000ee80000300800 */
[----:B-1----:R-:W2:Y:S04]  /*1b2f0*/  LDL.LU R143, [R1+0xf64] ;  /* 0x000f6400018f7983 */ /* 0x002ea80000300800 */
[----:B------:R-:W2:Y:S01]  /*1b300*/  LDL.LU R142, [R1+0xf68] ;  /* 0x000f6800018e7983 */ /* 0x000ea20000300800 */
[----:B----4-:R-:W-:-:S05]  /*1b310*/  IADD3 R23, P2, R23, R2, RZ ;  /* 0x0000000217177210 */ /* 0x010fca0007f5e0ff */
[--C-:B------:R-:W-:Y:S01]  /*1b320*/  IMAD.X R141, R141, 0x1, R0.reuse, P2 ;  /* 0x000000018d8d7824 */ /* 0x100fe200010e0600 */
[----:B------:R-:W-:Y:S01]  /*1b330*/  IADD3 R7, P3, R7, R2, RZ ;  /* 0x0000000207077210 */ /* 0x000fe20007f7e0ff */
[----:B------:R1:W-:Y:S04]  /*1b340*/  STL [R1+0xf50], R23 ;  /* 0x000f501701007387 */ /* 0x0003e80000100800 */
[----:B------:R-:W-:Y:S01]  /*1b350*/  IMAD.X R22, R22, 0x1, R0, P3 ;  /* 0x0000000116167824 */ /* 0x000fe200018e0600 */
        /* <DEDUP_REMOVED lines=8> */
[----:B----4-:R-:W4:Y:S01]  /*1b3e0*/  LDL.LU R141, [R1+0xf6c] ;  /* 0x000f6c00018d7983 */ /* 0x010f220000300800 */
[----:B-1----:R-:W-:-:S05]  /*1b3f0*/  IMAD.MOV.U32 R22, RZ, RZ, R7 ;  /* 0x000000ffff167224 */ /* 0x002fca00078e0007 */
[----:B------:R1:W-:Y:S02]  /*1b400*/  LDGSTS.E [R5+0x8000], desc[UR34][R22.64], P1 ;  /* 0x0800000016057fae */ /* 0x0003e40008921862 */
[----:B-1----:R-:W-:Y:S02]  /*1b410*/  SEL R22, RZ, 0x4, !P2 ;  /* 0x00000004ff167807 */ /* 0x002fe40005000000 */
[----:B------:R-:W4:Y:S02]  /*1b420*/  LDL.LU R23, [R1+0xf70] ;  /* 0x000f700001177983 */ /* 0x000f240000300800 */
[----:B------:R-:W-:Y:S02]  /*1b430*/  SEL R22, R22, RZ, !P0 ;  /* 0x000000ff16167207 */ /* 0x000fe40004000000 */
[----:B------:R-:W4:Y:S02]  /*1b440*/  LDL.LU R7, [R1+0xf78] ;  /* 0x000f780001077983 */ /* 0x000f240000300800 */
[----:B------:R-:W-:-:S02]  /*1b450*/  ISETP.NE.U32.AND P2, PT, R22, RZ, PT ;  /* 0x000000ff1600720c */ /* 0x000fc40003f45070 */
[----:B------:R-:W4:Y:S01]  /*1b460*/  LDL.LU R22, [R1+0xf74] ;  /* 0x000f740001167983 */ /* 0x000f220000300800 */
[----:B---3--:R-:W-:-:S05]  /*1b470*/  IADD3 R144, P3, R144, R2, RZ ;  /* 0x0000000290907210 */ /* 0x008fca0007f7e0ff */
[--C-:B--2---:R-:W-:Y:S01]  /*1b480*/  IMAD.X R145, R145, 0x1, R0.reuse, P3 ;  /* 0x0000000191917824 */ /* 0x104fe200018e0600 */
        /* <DEDUP_REMOVED lines=27> */
[----:B------:R-:W4:Y:S04]  /*1b640*/  LDL.LU R22, [R1+0xf94] ;  /* 0x000f940001167983 */ /* 0x000f280000300800 */
[----:B------:R-:W4:Y:S01]  /*1b650*/  LDL.LU R7, [R1+0xf98] ;  /* 0x000f980001077983 */ /* 0x000f220000300800 */
[----:B------:R-:W-:-:S03]  /*1b660*/  ISETP.GT.AND P1, PT, R6, 0xa, PT ;  /* 0x0000000a0600780c */ /* 0x000fc60003f24270 */
[----:B------:R1:W-:Y:S02]  /*1b670*/  LDGSTS.E [R5+0x8004], desc[UR34][R146.64], P2 ;  /* 0x0800400092057fae */ /* 0x0003e40009121862 */
[----:B-1----:R-:W-:-:S04]  /*1b680*/  SEL R146, RZ, 0x4, !P1 ;  /* 0x00000004ff927807 */ /* 0x002fc80004800000 */
[----:B------:R-:W-:-:S04]  /*1b690*/  SEL R146, R146, RZ, !P0 ;  /* 0x000000ff92927207 */ /* 0x000fc80004000000 */
[----:B------:R-:W-:Y:S02]  /*1b6a0*/  ISETP.NE.U32.AND P1, PT, R146, RZ, PT ;  /* 0x000000ff9200720c */ /* 0x000fe40003f25070 */
[----:B---3--:R-:W-:-:S05]  /*1b6b0*/  IADD3 R144, P3, R144, R2, RZ ;  /* 0x0000000290907210 */ /* 0x008fca0007f7e0ff */
[--C-:B------:R-:W-:Y:S01]  /*1b6c0*/  IMAD.X R145, R145, 0x1, R0.reuse, P3 ;  /* 0x0000000191917824 */ /* 0x100fe200018e0600 */
[-C--:B--2---:R-:W-:Y:S01]  /*1b6d0*/  IADD3 R142, P4, R142, R2.reuse, RZ ;  /* 0x000000028e8e7210 */ /* 0x084fe20007f9e0ff */
[----:B------:R-:W-:Y:S04]  /*1b6e0*/  STL [R1+0xf80], R144 ;  /* 0x000f809001007387 */ /* 0x000fe80000100800 */
[----:B------:R-:W-:Y:S01]  /*1b6f0*/  IMAD.X R143, R143, 0x1, R0, P4 ;  /* 0x000000018f8f7824 */ /* 0x000fe200020e0600 */
[----:B------:R-:W-:Y:S04]  /*1b700*/  STL [R1+0xf7c], R145 ;  /* 0x000f7c9101007387 */ /* 0x000fe80000100800 */
[----:B------:R1:W-:Y:S04]  /*1b710*/  STL [R1+0xf88], R142 ;  /* 0x000f888e01007387 */ /* 0x0003e80000100800 */
[----:B------:R2:W-:Y:S04]  /*1b720*/  STL [R1+0xf84], R143 ;  /* 0x000f848f01007387 */ /* 0x0005e80000100800 */
[----:B------:R-:W3:Y:S04]  /*1b730*/  LDL.LU R147, [R1+0xf9c] ;  /* 0x000f9c0001937983 */ /* 0x000ee80000300800 */
[----:B------:R-:W3:Y:S04]  /*1b740*/  LDL.LU R146, [R1+0xfa0] ;  /* 0x000fa00001927983 */ /* 0x000ee80000300800 */
[----:B------:R-:W-:Y:S04]  /*1b750*/  LDGSTS.E [R5+0xc004], desc[UR34][R144.64], P2 ;  /* 0x0c00400090057fae */ /* 0x000fe80009121862 */
[----:B------:R1:W-:Y:S01]  /*1b760*/  LDGSTS.E [R5+0x8], desc[UR34][R142.64], P1 ;  /* 0x000080008e057fae */ /* 0x0003e20008921862 */
[----:B------:R-:W-:-:S05]  /*1b770*/  IADD3 R23, P2, R23, R2, RZ ;  /* 0x0000000217177210 */ /* 0x000fca0007f5e0ff */
[----:B------:R-:W-:Y:S01]  /*1b780*/  IMAD.X R141, R141, 0x1, R0, P2 ;  /* 0x000000018d8d7824 */ /* 0x000fe200010e0600 */
[----:B----4-:R-:W-:Y:S01]  /*1b790*/  IADD3 R7, P3, R7, R2, RZ ;  /* 0x0000000207077210 */ /* 0x010fe20007f7e0ff */
        /* <DEDUP_REMOVED lines=12> */
[----:B----4-:R-:W-:-:S02]  /*1b860*/  IMAD.MOV.U32 R23, RZ, RZ, R22 ;  /* 0x000000ffff177224 */ /* 0x010fc400078e0016 */
[----:B-1----:R-:W-:Y:S01]  /*1b870*/  IMAD.MOV.U32 R22, RZ, RZ, R7 ;  /* 0x000000ffff167224 */ /* 0x002fe200078e0007 */
[----:B------:R-:W-:-:S04]  /*1b880*/  ISETP.GT.AND P2, PT, R6, 0xb, PT ;  /* 0x0000000b0600780c */ /* 0x000fc80003f44270 */
[----:B------:R1:W-:Y:S02]  /*1b890*/  LDGSTS.E [R5+0x8008], desc[UR34][R22.64], P1 ;  /* 0x0800800016057fae */ /* 0x0003e40008921862 */
[----:B-1----:R-:W-:Y:S02]  /*1b8a0*/  SEL R22, RZ, 0x4, !P2 ;  /* 0x00000004ff167807 */ /* 0x002fe40005000000 */
[----:B------:R-:W4:Y:S02]  /*1b8b0*/  LDL.LU R23, [R1+0xfb8] ;  /* 0x000fb80001177983 */ /* 0x000f240000300800 */
[----:B------:R-:W-:Y:S02]  /*1b8c0*/  SEL R22, R22, RZ, !P0 ;  /* 0x000000ff16167207 */ /* 0x000fe40004000000 */
[----:B------:R-:W4:Y:S02]  /*1b8d0*/  LDL.LU R7, [R1+0xfc0] ;  /* 0x000fc00001077983 */ /* 0x000f240000300800 */
[----:B------:R-:W-:-:S02]  /*1b8e0*/  ISETP.NE.U32.AND P2, PT, R22, RZ, PT ;  /* 0x000000ff1600720c */ /* 0x000fc40003f45070 */
[----:B---3--:R-:W-:-:S05]  /*1b8f0*/  IADD3 R146, P3, R146, R2, RZ ;  /* 0x0000000292927210 */ /* 0x008fca0007f7e0ff */
[----:B------:R-:W-:Y:S01]  /*1b900*/  IMAD.X R147, R147, 0x1, R0, P3 ;  /* 0x0000000193937824 */ /* 0x000fe200018e0600 */
[----:B------:R-:W-:Y:S04]  /*1b910*/  STL [R1+0xfa0], R146 ;  /* 0x000fa09201007387 */ /* 0x000fe80000100800 */
[----:B------:R-:W-:Y:S04]  /*1b920*/  STL [R1+0xf9c], R147 ;  /* 0x000f9c9301007387 */ /* 0x000fe80000100800 */
[----:B------:R-:W3:Y:S04]  /*1b930*/  LDL.LU R141, [R1+0xfb4] ;  /* 0x000fb400018d7983 */ /* 0x000ee80000300800 */
[----:B------:R-:W3:Y:S04]  /*1b940*/  LDL.LU R22, [R1+0xfbc] ;  /* 0x000fbc0001167983 */ /* 0x000ee80000300800 */
        /* <DEDUP_REMOVED lines=15> */
[-C--:B----4-:R-:W-:Y:S02]  /*1ba40*/  IADD3 R23, P1, R23, R2.reuse, RZ ;  /* 0x0000000217177210 */ /* 0x090fe40007f3e0ff */
[----:B------:R-:W-:Y:S01]  /*1ba50*/  IADD3 R7, P3, R7, R2, RZ ;  /* 0x0000000207077210 */ /* 0x000fe20007f7e0ff */
[----:B------:R4:W-:Y:S04]  /*1ba60*/  LDGSTS.E [R5+0x400c], desc[UR34][R144.64], P2 ;  /* 0x0400c00090057fae */ /* 0x0009e80009121862 */
[----:B------:R-:W-:Y:S01]  /*1ba70*/  STL [R1+0xfb8], R23 ;  /* 0x000fb81701007387 */ /* 0x000fe20000100800 */
[----:B----4-:R-:W-:-:S02]  /*1ba80*/  IMAD.MOV.U32 R144, RZ, RZ, R23 ;  /* 0x000000ffff907224 */ /* 0x010fc400078e0017 */
[C---:B-1----:R-:W-:Y:S01]  /*1ba90*/  IMAD.SHL.U32 R152, R156.reuse, 0x10, RZ ;  /* 0x000000109c987824 */ /* 0x042fe200078e00ff */
[----:B------:R-:W-:Y:S01]  /*1baa0*/  LOP3.LUT R156, R156, 0x7f, RZ, 0xc0, !PT ;  /* 0x0000007f9c9c7812 */ /* 0x000fe200078ec0ff */
[--C-:B---3--:R-:W-:Y:S02]  /*1bab0*/  IMAD.X R141, R141, 0x1, R0.reuse, P1 ;  /* 0x000000018d8d7824 */ /* 0x108fe400008e0600 */
        /* <DEDUP_REMOVED lines=681> */
[----:B------:R1:W-:Y:S01]  /*1e550*/  STL [R1+0x11f0], R23 ;  /* 0x0011f01701007387 */ /* 0x0003e20000100800 */
[----:B------:R-:W-:-:S03]  /*1e560*/  IMAD.X R22, R22, 0x1, R0, P3 ;  /* 0x0000000116167824 */ /* 0x000fc600018e0600 */
[----:B------:R3:W-:Y:S01]  /*1e570*/  STL [R1+0x11ec], R141 ;  /* 0x0011ec8d01007387 */ /* 0x0007e20000100800 */
[----:B------:R-:W-:Y:S02]  /*1e580*/  IMAD.MOV.U32 R146, RZ, RZ, R23 ;  /* 0x000000ffff927224 */ /* 0x000fe400078e0017 */
[----:B------:R-:W-:Y:S01]  /*1e590*/  IMAD.MOV.U32 R147, RZ, RZ, R141 ;  /* 0x000000ffff937224 */ /* 0x000fe200078e008d */
[----:B------:R-:W-:Y:S01]  /*1e5a0*/  STL [R1+0x11f8], R7 ;  /* 0x0011f80701007387 */ /* 0x000fe20000100800 */
[----:B-1----:R-:W-:-:S03]  /*1e5b0*/  IMAD.MOV.U32 R23, RZ, RZ, R22 ;  /* 0x000000ffff177224 */ /* 0x002fc600078e0016 */
[----:B------:R1:W-:Y:S04]  /*1e5c0*/  STL [R1+0x11f4], R22 ;  /* 0x0011f41601007387 */ /* 0x0003e80000100800 */
[----:B------:R4:W-:Y:S04]  /*1e5d0*/  LDGSTS.E [R5+0x4004], desc[UR34][R146.64], P2 ;  /* 0x0400400092057fae */ /* 0x0009e80009121862 */
[----:B---3--:R-:W3:Y:S01]  /*1e5e0*/  LDL.LU R141, [R1+0x120c] ;  /* 0x00120c00018d7983 */ /* 0x008ee20000300800 */
[----:B-1----:R-:W-:-:S03]  /*1e5f0*/  IMAD.MOV.U32 R22, RZ, RZ, R7 ;  /* 0x000000ffff167224 */ /* 0x002fc600078e0007 */
[----:B------:R-:W3:Y:S04]  /*1e600*/  LDL.LU R7, [R1+0x1210] ;  /* 0x0012100001077983 */ /* 0x000ee80000300800 */
[----:B------:R1:W-:Y:S01]  /*1e610*/  LDGSTS.E [R5+0x8004], desc[UR34][R22.64], P2 ;  /* 0x0800400016057fae */ /* 0x0003e20009121862 */
[----:B------:R-:W-:-:S04]  /*1e620*/  ISETP.GT.AND P1, PT, R6, 0x1e, PT ;  /* 0x0000001e0600780c */ /* 0x000fc80003f24270 */
[----:B----4-:R-:W-:Y:S01]  /*1e630*/  SEL R146, RZ, 0x4, !P1 ;  /* 0x00000004ff927807 */ /* 0x010fe20004800000 */
[----:B------:R-:W4:Y:S04]  /*1e640*/  LDL.LU R23, [R1+0x1214] ;  /* 0x0012140001177983 */ /* 0x000f280000300800 */
[----:B------:R-:W1:Y:S01]  /*1e650*/  LDL.LU R22, [R1+0x1218] ;  /* 0x0012180001167983 */ /* 0x000e620000300800 */
[----:B------:R-:W-:-:S04]  /*1e660*/  SEL R146, R146, RZ, !P0 ;  /* 0x000000ff92927207 */ /* 0x000fc80004000000 */
[----:B------:R-:W-:Y:S02]  /*1e670*/  ISETP.NE.U32.AND P1, PT, R146, RZ, PT ;  /* 0x000000ff9200720c */ /* 0x000fe40003f25070 */
[----:B------:R-:W-:-:S05]  /*1e680*/  IADD3 R144, P3, R144, R2, RZ ;  /* 0x0000000290907210 */ /* 0x000fca0007f7e0ff */
[--C-:B------:R-:W-:Y:S01]  /*1e690*/  IMAD.X R145, R145, 0x1, R0.reuse, P3 ;  /* 0x0000000191917824 */ /* 0x100fe200018e0600 */
[-C--:B--2---:R-:W-:Y:S01]  /*1e6a0*/  IADD3 R142, P4, R142, R2.reuse, RZ ;  /* 0x000000028e8e7210 */ /* 0x084fe20007f9e0ff */
[----:B------:R-:W-:Y:S04]  /*1e6b0*/  STL [R1+0x1200], R144 ;  /* 0x0012009001007387 */ /* 0x000fe80000100800 */
[----:B------:R-:W-:Y:S01]  /*1e6c0*/  IMAD.X R143, R143, 0x1, R0, P4 ;  /* 0x000000018f8f7824 */ /* 0x000fe200020e0600 */
[----:B------:R-:W-:Y:S04]  /*1e6d0*/  STL [R1+0x11fc], R145 ;  /* 0x0011fc9101007387 */ /* 0x000fe80000100800 */
[----:B------:R2:W-:Y:S04]  /*1e6e0*/  STL [R1+0x1208], R142 ;  /* 0x0012088e01007387 */ /* 0x0005e80000100800 */
[----:B------:R2:W-:Y:S04]  /*1e6f0*/  STL [R1+0x1204], R143 ;  /* 0x0012048f01007387 */ /* 0x0005e80000100800 */
[----:B------:R-:W2:Y:S04]  /*1e700*/  LDL.LU R147, [R1+0x121c] ;  /* 0x00121c0001937983 */ /* 0x000ea80000300800 */
[----:B------:R-:W2:Y:S04]  /*1e710*/  LDL.LU R146, [R1+0x1220] ;  /* 0x0012200001927983 */ /* 0x000ea80000300800 */
[----:B------:R-:W-:Y:S04]  /*1e720*/  LDGSTS.E [R5+0xc004], desc[UR34][R144.64], P2 ;  /* 0x0c00400090057fae */ /* 0x000fe80009121862 */
[----:B------:R2:W-:Y:S01]  /*1e730*/  LDGSTS.E [R5+0x8], desc[UR34][R142.64], P1 ;  /* 0x000080008e057fae */ /* 0x0005e20008921862 */
[----:B---3--:R-:W-:-:S05]  /*1e740*/  IADD3 R7, P2, R7, R2, RZ ;  /* 0x0000000207077210 */ /* 0x008fca0007f5e0ff */
[----:B------:R-:W-:Y:S01]  /*1e750*/  IMAD.X R141, R141, 0x1, R0, P2 ;  /* 0x000000018d8d7824 */ /* 0x000fe200010e0600 */
[----:B------:R3:W-:Y:S04]  /*1e760*/  STL [R1+0x1210], R7 ;  /* 0x0012100701007387 */ /* 0x0007e80000100800 */
[----:B------:R3:W-:Y:S01]  /*1e770*/  STL [R1+0x120c], R141 ;  /* 0x00120c8d01007387 */ /* 0x0007e20000100800 */
[----:B-1----:R-:W-:-:S05]  /*1e780*/  IADD3 R22, P3, R22, R2, RZ ;  /* 0x0000000216167210 */ /* 0x002fca0007f7e0ff */
[----:B----4-:R-:W-:Y:S01]  /*1e790*/  IMAD.X R23, R23, 0x1, R0, P3 ;  /* 0x0000000117177824 */ /* 0x010fe200018e0600 */
[----:B------:R-:W-:Y:S01]  /*1e7a0*/  STL [R1+0x1218], R22 ;  /* 0x0012181601007387 */ /* 0x000fe20000100800 */
[----:B--2---:R-:W-:-:S03]  /*1e7b0*/  IMAD.MOV.U32 R142, RZ, RZ, R7 ;  /* 0x000000ffff8e7224 */ /* 0x004fc600078e0007 */
[----:B------:R1:W-:Y:S01]  /*1e7c0*/  STL [R1+0x1214], R23 ;  /* 0x0012141701007387 */ /* 0x0003e20000100800 */
[----:B------:R-:W-:-:S03]  /*1e7d0*/  IMAD.MOV.U32 R143, RZ, RZ, R141 ;  /* 0x000000ffff8f7224 */ /* 0x000fc600078e008d */
[----:B------:R-:W2:Y:S01]  /*1e7e0*/  LDL.LU R144, [R1+0x1228] ;  /* 0x0012280001907983 */ /* 0x000ea20000300800 */
[----:B------:R-:W-:-:S03]  /*1e7f0*/  ISETP.GT.AND P2, PT, R6, 0x1f, PT ;  /* 0x0000001f0600780c */ /* 0x000fc60003f44270 */
[----:B---3--:R-:W3:Y:S04]  /*1e800*/  LDL.LU R7, [R1+0x1230] ;  /* 0x0012300001077983 */ /* 0x008ee80000300800 */
[----:B------:R-:W4:Y:S04]  /*1e810*/  LDL.LU R145, [R1+0x1224] ;  /* 0x0012240001917983 */ /* 0x000f280000300800 */
[----:B------:R-:W-:Y:S04]  /*1e820*/  LDGSTS.E [R5+0x4008], desc[UR34][R142.64], P1 ;  /* 0x040080008e057fae */ /* 0x000fe80008921862 */
[----:B------:R-:W4:Y:S04]  /*1e830*/  LDL.LU R141, [R1+0x122c] ;  /* 0x00122c00018d7983 */ /* 0x000f280000300800 */
[----:B------:R1:W-:Y:S04]  /*1e840*/  LDGSTS.E [R5+0x8008], desc[UR34][R22.64], P1 ;  /* 0x0800800016057fae */ /* 0x0003e80008921862 */
[----:B------:R-:W4:Y:S01]  /*1e850*/  LDL.LU R142, [R1+0x1238] ;  /* 0x00123800018e7983 */ /* 0x000f220000300800 */
[----:B-1----:R-:W-:-:S03]  /*1e860*/  SEL R23, RZ, 0x4, !P2 ;  /* 0x00000004ff177807 */ /* 0x002fc60005000000 */
[----:B------:R-:W4:Y:S01]  /*1e870*/  LDL.LU R22, [R1+0x1240] ;  /* 0x0012400001167983 */ /* 0x000f220000300800 */
[----:B------:R-:W-:Y:S02]  /*1e880*/  SEL R23, R23, RZ, !P0 ;  /* 0x000000ff17177207 */ /* 0x000fe40004000000 */
[----:B------:R-:W-:-:S05]  /*1e890*/  IADD3 R146, P3, R146, R2, RZ ;  /* 0x0000000292927210 */ /* 0x000fca0007f7e0ff */
[----:B------:R-:W-:Y:S01]  /*1e8a0*/  IMAD.X R147, R147, 0x1, R0, P3 ;  /* 0x0000000193937824 */ /* 0x000fe200018e0600 */
[----:B------:R-:W-:Y:S01]  /*1e8b0*/  STL [R1+0x1220], R146 ;  /* 0x0012209201007387 */ /* 0x000fe20000100800 */
[----:B------:R-:W-:-:S03]  /*1e8c0*/  ISETP.NE.U32.AND P2, PT, R23, RZ, PT ;  /* 0x000000ff1700720c */ /* 0x000fc60003f45070 */
[----:B------:R-:W-:Y:S04]  /*1e8d0*/  STL [R1+0x121c], R147 ;  /* 0x00121c9301007387 */ /* 0x000fe80000100800 */
[----:B------:R-:W4:Y:S04]  /*1e8e0*/  LDL.LU R143, [R1+0x1234] ;  /* 0x00123400018f7983 */ /* 0x000f280000300800 */
[----:B------:R-:W4:Y:S04]  /*1e8f0*/  LDL.LU R23, [R1+0x123c] ;  /* 0x00123c0001177983 */ /* 0x000f280000300800 */
[----:B------:R-:W-:Y:S01]  /*1e900*/  LDGSTS.E [R5+0xc008], desc[UR34][R146.64], P1 ;  /* 0x0c00800092057fae */ /* 0x000fe20008921862 */
[----:B--2---:R-:W-:-:S02]  /*1e910*/  IADD3 R144, P1, R144, R2, RZ ;  /* 0x0000000290907210 */ /* 0x004fc40007f3e0ff */
[----:B---3--:R-:W-:-:S03]  /*1e920*/  IADD3 R7, P3, R7, R2, RZ ;  /* 0x0000000207077210 */ /* 0x008fc60007f7e0ff */
[--C-:B----4-:R-:W-:Y:S01]  /*1e930*/  IMAD.X R145, R145, 0x1, R0.reuse, P1 ;  /* 0x0000000191917824 */ /* 0x110fe200008e0600 */
[----:B------:R-:W-:Y:S04]  /*1e940*/  STL [R1+0x1228], R144 ;  /* 0x0012289001007387 */ /* 0x000fe80000100800 */
[----:B------:R1:W-:Y:S01]  /*1e950*/  STL [R1+0x1224], R145 ;  /* 0x0012249101007387 */ /* 0x0003e20000100800 */
[----:B------:R-:W-:-:S03]  /*1e960*/  IMAD.X R141, R141, 0x1, R0, P3 ;  /* 0x000000018d8d7824 */ /* 0x000fc600018e0600 */
[----:B------:R-:W-:Y:S04]  /*1e970*/  STL [R1+0x1230], R7 ;  /* 0x0012300701007387 */ /* 0x000fe80000100800 */
[----:B------:R1:W-:Y:S01]  /*1e980*/  LDGSTS.E [R5+0xc], desc[UR34][R144.64], P2 ;  /* 0x0000c00090057fae */ /* 0x0003e20009121862 */
[----:B------:R-:W-:-:S03]  /*1e990*/  IADD3 R142, P1, R142, R2, RZ ;  /* 0x000000028e8e7210 */ /* 0x000fc60007f3e0ff */
[----:B------:R2:W-:Y:S01]  /*1e9a0*/  STL [R1+0x122c], R141 ;  /* 0x00122c8d01007387 */ /* 0x0005e20000100800 */
[----:B-1----:R-:W-:Y:S01]  /*1e9b0*/  IMAD.MOV.U32 R145, RZ, RZ, R141 ;  /* 0x000000ffff917224 */ /* 0x002fe200078e008d */
[----:B------:R-:W-:Y:S01]  /*1e9c0*/  IADD3 R22, P3, R22, R2, RZ ;  /* 0x0000000216167210 */ /* 0x000fe20007f7e0ff */
[----:B------:R-:W-:Y:S01]  /*1e9d0*/  IMAD.MOV.U32 R144, RZ, RZ, R7 ;  /* 0x000000ffff907224 */ /* 0x000fe200078e0007 */
[----:B--2---:R-:W2:Y:S04]  /*1e9e0*/  LDL.LU R141, [R1+0x1244] ;  /* 0x00124400018d7983 */ /* 0x004ea80000300800 */
[----:B------:R-:W3:Y:S04]  /*1e9f0*/  LDL.LU R7, [R1+0x1248] ;  /* 0x0012480001077983 */ /* 0x000ee80000300800 */
[----:B------:R-:W-:Y:S04]  /*1ea00*/  STL [R1+0x1238], R142 ;  /* 0x0012388e01007387 */ /* 0x000fe80000100800 */
[----:B------:R1:W-:Y:S01]  /*1ea10*/  LDGSTS.E [R5+0x400c], desc[UR34][R144.64], P2 ;  /* 0x0400c00090057fae */ /* 0x0003e20009121862 */
[----:B------:R-:W-:-:S02]  /*1ea20*/  IMAD.X R143, R143, 0x1, R0, P1 ;  /* 0x000000018f8f7824 */ /* 0x000fc400008e0600 */
[----:B------:R-:W-:-:S03]  /*1ea30*/  IMAD.X R23, R23, 0x1, R0, P3 ;  /* 0x0000000117177824 */ /* 0x000fc600018e0600 */
[----:B------:R4:W-:Y:S04]  /*1ea40*/  STL [R1+0x1234], R143 ;  /* 0x0012348f01007387 */ /* 0x0009e80000100800 */
[----:B------:R-:W-:Y:S04]  /*1ea50*/  STL [R1+0x1240], R22 ;  /* 0x0012401601007387 */ /* 0x000fe80000100800 */
[----:B------:R1:W-:Y:S04]  /*1ea60*/  STL [R1+0x123c], R23 ;  /* 0x00123c1701007387 */ /* 0x0003e80000100800 */
[----:B------:R-:W-:Y:S04]  /*1ea70*/  LDGSTS.E [R5+0x800c], desc[UR34][R142.64], P2 ;  /* 0x0800c0008e057fae */ /* 0x000fe80009121862 */
[----:B------:R1:W-:Y:S01]  /*1ea80*/  LDGSTS.E [R5+0xc00c], desc[UR34][R22.64], P2 ;  /* 0x0c00c00016057fae */ /* 0x0003e20009121862 */
[----:B------:R-:W1:Y:S03]  /*1ea90*/  S2R R156, SR_TID.X ;  /* 0x00000000009c7919 */ /* 0x000e660000002100 */
[----:B----4-:R-:W4:Y:S04]  /*1eaa0*/  LDL.LU.64 R142, [R1+0xe38] ;  /* 0x000e3800018e7983 */ /* 0x010f280000300a00 */
[----:B-1----:R-:W4:Y:S04]  /*1eab0*/  LDL.LU.64 R22, [R1+0xe28] ;  /* 0x000e280001167983 */ /* 0x002f280000300a00 */
[----:B------:R-:W4:Y:S04]  /*1eac0*/  LDL.LU.64 R148, [R1+0xe18] ;  /* 0x000e180001947983 */ /* 0x000f280000300a00 */
[----:B------:R-:W4:Y:S01]  /*1ead0*/  LDL.LU.64 R146, [R1+0xe08] ;  /* 0x000e080001927983 */ /* 0x000f220000300a00 */
[----:B------:R-:W-:-:S03]  /*1eae0*/  ULEA UR4, UR10, UR8, 0xf ;  /* 0x000000080a047291 */ /* 0x000fc6000f8e783f */
[----:B------:R-:W0:Y:S01]  /*1eaf0*/  LDGDEPBAR ;  /* 0x00000000000079af */ /* 0x000e220000000000 */
[----:B------:R-:W-:Y:S02]  /*1eb00*/  LOP3.LUT R144, R156, 0x1f, RZ, 0xc0, !PT ;  /* 0x0000001f9c907812 */ /* 0x000fe400078ec0ff */
[----:B------:R-:W1:Y:S02]  /*1eb10*/  S2R R156, SR_TID.X ;  /* 0x00000000009c7919 */ /* 0x000e640000002100 */
[----:B------:R-:W-:-:S04]  /*1eb20*/  ISETP.GE.AND P1, PT, R144, R6, PT ;  /* 0x000000069000720c */ /* 0x000fc80003f26270 */
[----:B------:R-:W-:-:S04]  /*1eb30*/  SEL R5, RZ, 0x4, P1 ;  /* 0x00000004ff057807 */ /* 0x000fc80000800000 */
[----:B------:R-:W-:-:S04]  /*1eb40*/  SEL R5, R5, RZ, !P0 ;  /* 0x000000ff05057207 */ /* 0x000fc80004000000 */
[----:B------:R-:W-:Y:S02]  /*1eb50*/  ISETP.NE.U32.AND P0, PT, R5, RZ, PT ;  /* 0x000000ff0500720c */ /* 0x000fe40003f05070 */
[C---:B-1----:R-:W-:Y:S02]  /*1eb60*/  LOP3.LUT R152, R156.reuse, 0x60, RZ, 0xc0, !PT ;  /* 0x000000609c987812 */ /* 0x042fe400078ec0ff */
[----:B------:R-:W-:Y:S02]  /*1eb70*/  LOP3.LUT R156, R156, 0x7f, RZ, 0xc0, !PT ;  /* 0x0000007f9c9c7812 */ /* 0x000fe400078ec0ff */
[----:B------:R-:W-:-:S03]  /*1eb80*/  SHF.R.U32.HI R145, RZ, 0x1, R152 ;  /* 0x00000001ff917819 */ /* 0x000fc60000011698 */
[----:B------:R-:W-:-:S05]  /*1eb90*/  IMAD.SHL.U32 R144, R156, 0x4, RZ ;  /* 0x000000049c907824 */ /* 0x000fca00078e00ff */
[----:B------:R-:W-:-:S05]  /*1eba0*/  LOP3.LUT R144, R144, R145, RZ, 0x3c, !PT ;  /* 0x0000009190907212 */ /* 0x000fca00078e3cff */
[----:B------:R-:W-:Y:S01]  /*1ebb0*/  VIADD R5, R144, UR4 ;  /* 0x0000000490057c36 */ /* 0x000fe20008000000 */
[----:B---3--:R-:W-:-:S05]  /*1ebc0*/  IADD3 R7, P1, R7, R4, RZ ;  /* 0x0000000407077210 */ /* 0x008fca0007f3e0ff */
[----:B--2---:R-:W-:Y:S01]  /*1ebd0*/  IMAD.X R141, R141, 0x1, R3, P1 ;  /* 0x000000018d8d7824 */ /* 0x004fe200008e0603 */
[----:B------:R1:W-:Y:S01]  /*1ebe0*/  STL [R1+0x1248], R7 ;  /* 0x0012480701007387 */ /* 0x0003e20000100800 */
[----:B------:R-:W-:Y:S02]  /*1ebf0*/  IMAD.MOV.U32 R6, RZ, RZ, R7 ;  /* 0x000000ffff067224 */ /* 0x000fe400078e0007 */
[----:B-1----:R-:W-:-:S05]  /*1ec00*/  IMAD.MOV.U32 R7, RZ, RZ, R141 ;  /* 0x000000ffff077224 */ /* 0x002fca00078e008d */
[----:B------:R1:W-:Y:S01]  /*1ec10*/  LDGSTS.E [R5+0x30000], desc[UR34][R6.64], P0 ;  /* 0x3000000006057fae */ /* 0x0003e20008121862 */
[----:B----4-:R-:W-:-:S05]  /*1ec20*/  IADD3 R144, P1, R142, R4, RZ ;  /* 0x000000048e907210 */ /* 0x010fca0007f3e0ff */
[----:B-1----:R-:W-:Y:S01]  /*1ec30*/  IMAD.X R6, R143, 0x1, R3, P1 ;  /* 0x000000018f067824 */ /* 0x002fe200008e0603 */
[----:B------:R-:W-:-:S05]  /*1ec40*/  IADD3 R142, P1, R22, R4, RZ ;  /* 0x00000004168e7210 */ /* 0x000fca0007f3e0ff */
[----:B------:R-:W-:Y:S01]  /*1ec50*/  IMAD.X R143, R23, 0x1, R3, P1 ;  /* 0x00000001178f7824 */ /* 0x000fe200008e0603 */
[----:B------:R-:W-:-:S05]  /*1ec60*/  IADD3 R22, P1, R148, R4, RZ ;  /* 0x0000000494167210 */ /* 0x000fca0007f3e0ff */
[--C-:B------:R-:W-:Y:S01]  /*1ec70*/  IMAD.X R23, R149, 0x1, R3.reuse, P1 ;  /* 0x0000000195177824 */ /* 0x100fe200008e0603 */
[-C--:B------:R-:W-:Y:S01]  /*1ec80*/  IADD3 R7, P1, R146, R4.reuse, RZ ;  /* 0x0000000492077210 */ /* 0x080fe20007f3e0ff */
[----:B------:R1:W-:Y:S04]  /*1ec90*/  STL [R1+0x1244], R141 ;  /* 0x0012448d01007387 */ /* 0x0003e80000100800 */
[----:B-1----:R-:W-:Y:S01]  /*1eca0*/  IMAD.X R141, R147, 0x1, R3, P1 ;  /* 0x00000001938d7824 */ /* 0x002fe200008e0603 */
[----:B------:R-:W-:-:S05]  /*1ecb0*/  IADD3 R148, P1, R250, R4, RZ ;  /* 0x00000004fa947210 */ /* 0x000fca0007f3e0ff */
[----:B------:R-:W-:Y:S01]  /*1ecc0*/  IMAD.X R250, R251, 0x1, R3, P1 ;  /* 0x00000001fbfa7824 */ /* 0x000fe200008e0603 */
        /* <DEDUP_REMOVED lines=28> */
[----:B------:R-:W-:Y:S01]  /*1ee90*/  IADD3 R235, P1, R190, R4, RZ ;  /* 0x00000004beeb7210 */ /* 0x000fe20007f3e0ff */
[----:B------:R-:W-:-:S04]  /*1eea0*/  IMAD.MOV.U32 R211, RZ, RZ, R156 ;  /* 0x000000ffffd37224 */ /* 0x000fc800078e009c */
        /* <DEDUP_REMOVED lines=10> */
[-C--:B------:R-:W-:Y:S01]  /*1ef50*/  IADD3 R152, P1, R174, R4.reuse, RZ ;  /* 0x00000004ae987210 */ /* 0x080fe20007f3e0ff */
[----:B------:R-:W-:Y:S02]  /*1ef60*/  IMAD.MOV.U32 R227, RZ, RZ, R151 ;  /* 0x000000ffffe37224 */ /* 0x000fe400078e0097 */
[----:B------:R-:W-:Y:S02]  /*1ef70*/  IMAD.MOV.U32 R199, RZ, RZ, R243 ;  /* 0x000000ffffc77224 */ /* 0x000fe400078e00f3 */
[----:B------:R-:W-:Y:S01]  /*1ef80*/  IMAD.X R174, R175, 0x1, R3, P1 ;  /* 0x00000001afae7824 */ /* 0x000fe200008e0603 */
[----:B------:R-:W-:Y:S01]  /*1ef90*/  IADD3 R151, P1, R170, R4, RZ ;  /* 0x00000004aa977210 */ /* 0x000fe20007f3e0ff */
[----:B------:R-:W-:Y:S02]  /*1efa0*/  IMAD.MOV.U32 R243, RZ, RZ, R145 ;  /* 0x000000fffff37224 */ /* 0x000fe400078e0091 */
[----:B------:R-:W-:-:S02]  /*1efb0*/  IMAD.MOV.U32 R187, RZ, RZ, R141 ;  /* 0x000000ffffbb7224 */ /* 0x000fc400078e008d */
[----:B------:R-:W-:Y:S02]  /*1efc0*/  IMAD.MOV.U32 R145, RZ, RZ, R6 ;  /* 0x000000ffff917224 */ /* 0x000fe400078e0006 */
[----:B------:R-:W-:Y:S02]  /*1efd0*/  IMAD.MOV.U32 R6, RZ, RZ, R7 ;  /* 0x000000ffff067224 */ /* 0x000fe400078e0007 */
[----:B------:R-:W-:Y:S01]  /*1efe0*/  IMAD.MOV.U32 R231, RZ, RZ, R150 ;  /* 0x000000ffffe77224 */ /* 0x000fe200078e0096 */
[----:B------:R-:W-:Y:S01]  /*1eff0*/  LDGSTS.E [R5+0x30400], desc[UR34][R144.64], P0 ;  /* 0x3040000090057fae */ /* 0x000fe20008121862 */
[----:B------:R-:W-:Y:S01]  /*1f000*/  IMAD.X R170, R171, 0x1, R3, P1 ;  /* 0x00000001abaa7824 */ /* 0x000fe200008e0603 */
[----:B------:R-:W-:Y:S01]  /*1f010*/  IADD3 R150, P1, R166, R4, RZ ;  /* 0x00000004a6967210 */ /* 0x000fe20007f3e0ff */
[----:B------:R-:W-:Y:S01]  /*1f020*/  IMAD.MOV.U32 R7, RZ, RZ, R187 ;  /* 0x000000ffff077224 */ /* 0x000fe200078e00bb */
[----:B------:R-:W-:Y:S04]  /*1f030*/  STL.64 [R1+0xe38], R144 ;  /* 0x000e389001007387 */ /* 0x000fe80000100a00 */
[----:B------:R-:W-:Y:S01]  /*1f040*/  STL.64 [R1+0xe28], R142 ;  /* 0x000e288e01007387 */ /* 0x000fe20000100a00 */
[----:B------:R-:W-:-:S03]  /*1f050*/  IMAD.X R166, R167, 0x1, R3, P1 ;  /* 0x00000001a7a67824 */ /* 0x000fc600008e0603 */
[----:B------:R-:W-:Y:S04]  /*1f060*/  LDGSTS.E [R5+0x30800], desc[UR34][R142.64], P0 ;  /* 0x308000008e057fae */ /* 0x000fe80008121862 */
[----:B------:R-:W-:Y:S04]  /*1f070*/  STL.64 [R1+0xe18], R22 ;  /* 0x000e181601007387 */ /* 0x000fe80000100a00 */
[----:B------:R-:W-:Y:S04]  /*1f080*/  LDGSTS.E [R5+0x30c00], desc[UR34][R22.64], P0 ;  /* 0x30c0000016057fae */ /* 0x000fe80008121862 */
[----:B------:R1:W-:Y:S04]  /*1f090*/  STL.64 [R1+0xe08], R6 ;  /* 0x000e080601007387 */ /* 0x0003e80000100a00 */
[----:B------:R2:W-:Y:S01]  /*1f0a0*/  LDGSTS.E [R5+0x31000], desc[UR34][R6.64], P0 ;  /* 0x3100000006057fae */ /* 0x0005e20008121862 */
[----:B------:R-:W-:-:S02]  /*1f0b0*/  IMAD.MOV.U32 R171, RZ, RZ, R170 ;  /* 0x000000ffffab7224 */ /* 0x000fc400078e00aa */
[----:B------:R-:W-:Y:S02]  /*1f0c0*/  IMAD.MOV.U32 R167, RZ, RZ, R166 ;  /* 0x000000ffffa77224 */ /* 0x000fe400078e00a6 */
[----:B------:R-:W-:Y:S02]  /*1f0d0*/  IMAD.MOV.U32 R170, RZ, RZ, R151 ;  /* 0x000000ffffaa7224 */ /* 0x000fe400078e0097 */
[----:B------:R-:W-:Y:S01]  /*1f0e0*/  IMAD.MOV.U32 R166, RZ, RZ, R150 ;  /* 0x000000ffffa67224 */ /* 0x000fe200078e0096 */
[----:B-1----:R-:W3:Y:S04]  /*1f0f0*/  LDL.LU.64 R6, [R1+0xe40] ;  /* 0x000e400001067983 */ /* 0x002ee80000300a00 */
[----:B------:R-:W4:Y:S04]  /*1f100*/  LDL.LU.64 R150, [R1+0xe30] ;  /* 0x000e300001967983 */ /* 0x000f280000300a00 */
[----:B------:R-:W4:Y:S04]  /*1f110*/  LDL.LU.64 R22, [R1+0xe20] ;  /* 0x000e200001167983 */ /* 0x000f280000300a00 */
[----:B------:R-:W4:Y:S04]  /*1f120*/  LDL.LU.64 R144, [R1+0xe10] ;  /* 0x000e100001907983 */ /* 0x000f280000300a00 */
[----:B------:R-:W4:Y:S01]  /*1f130*/  LDL.LU.64 R142, [R1+0xe00] ;  /* 0x000e0000018e7983 */ /* 0x000f220000300a00 */
[----:B------:R-:W-:-:S02]  /*1f140*/  IMAD.MOV.U32 R207, RZ, RZ, R251 ;  /* 0x000000ffffcf7224 */ /* 0x000fc400078e00fb */
[----:B------:R-:W-:Y:S02]  /*1f150*/  IMAD.MOV.U32 R203, RZ, RZ, R247 ;  /* 0x000000ffffcb7224 */ /* 0x000fe400078e00f7 */
[----:B------:R-:W-:Y:S02]  /*1f160*/  IMAD.MOV.U32 R251, RZ, RZ, R148 ;  /* 0x000000fffffb7224 */ /* 0x000fe400078e0094 */
[----:B------:R-:W-:Y:S02]  /*1f170*/  IMAD.MOV.U32 R247, RZ, RZ, R146 ;  /* 0x000000fffff77224 */ /* 0x000fe400078e0092 */
[----:B------:R-:W-:Y:S02]  /*1f180*/  IMAD.MOV.U32 R191, RZ, RZ, R235 ;  /* 0x000000ffffbf7224 */ /* 0x000fe400078e00eb */
[----:B------:R-:W-:Y:S02]  /*1f190*/  IMAD.MOV.U32 R195, RZ, RZ, R239 ;  /* 0x000000ffffc37224 */ /* 0x000fe400078e00ef */
[----:B------:R-:W-:Y:S01]  /*1f1a0*/  IMAD.MOV.U32 R235, RZ, RZ, R149 ;  /* 0x000000ffffeb7224 */ /* 0x000fe200078e0095 */
[----:B------:R-:W-:Y:S01]  /*1f1b0*/  IADD3 R149, P1, R162, R4, RZ ;  /* 0x00000004a2957210 */ /* 0x000fe20007f3e0ff */
[----:B------:R-:W-:Y:S01]  /*1f1c0*/  IMAD.MOV.U32 R239, RZ, RZ, R147 ;  /* 0x000000ffffef7224 */ /* 0x000fe200078e0093 */
[----:B------:R-:W-:-:S02]  /*1f1d0*/  LOP3.LUT R251, R251, R250, RZ, 0x3c, !PT ;  /* 0x000000fafbfb7212 */ /* 0x000fc400078e3cff */
[----:B------:R-:W-:Y:S02]  /*1f1e0*/  LOP3.LUT R247, R247, R246, RZ, 0x3c, !PT ;  /* 0x000000f6f7f77212 */ /* 0x000fe400078e3cff */
[----:B------:R-:W-:Y:S01]  /*1f1f0*/  LOP3.LUT R243, R243, R242, RZ, 0x3c, !PT ;  /* 0x000000f2f3f37212 */ /* 0x000fe200078e3cff */
[----:B------:R-:W-:Y:S01]  /*1f200*/  IMAD.X R162, R163, 0x1, R3, P1 ;  /* 0x00000001a3a27824 */ /* 0x000fe200008e0603 */
[----:B------:R-:W-:Y:S02]  /*1f210*/  LOP3.LUT R239, R239, R238, RZ, 0x3c, !PT ;  /* 0x000000eeefef7212 */ /* 0x000fe400078e3cff */
[----:B------:R-:W-:Y:S02]  /*1f220*/  LOP3.LUT R250, R251, R250, RZ, 0x3c, !PT ;  /* 0x000000fafbfa7212 */ /* 0x000fe400078e3cff */
[----:B------:R-:W-:Y:S02]  /*1f230*/  LOP3.LUT R235, R235, R234, RZ, 0x3c, !PT ;  /* 0x000000eaebeb7212 */ /* 0x000fe400078e3cff */
[----:B------:R-:W-:-:S02]  /*1f240*/  IADD3 R148, P1, R158, R4, RZ ;  /* 0x000000049e947210 */ /* 0x000fc40007f3e0ff */
[----:B------:R-:W-:Y:S02]  /*1f250*/  LOP3.LUT R246, R247, R246, RZ, 0x3c, !PT ;  /* 0x000000f6f7f67212 */ /* 0x000fe400078e3cff */
[----:B------:R-:W-:Y:S02]  /*1f260*/  LOP3.LUT R231, R231, R230, RZ, 0x3c, !PT ;  /* 0x000000e6e7e77212 */ /* 0x000fe400078e3cff */
[----:B------:R-:W-:Y:S02]  /*1f270*/  LOP3.LUT R242, R243, R242, RZ, 0x3c, !PT ;  /* 0x000000f2f3f27212 */ /* 0x000fe400078e3cff */
[----:B------:R-:W-:Y:S02]  /*1f280*/  LOP3.LUT R227, R227, R226, RZ, 0x3c, !PT ;  /* 0x000000e2e3e37212 */ /* 0x000fe400078e3cff */
[----:B------:R-:W-:Y:S02]  /*1f290*/  LOP3.LUT R238, R239, R238, RZ, 0x3c, !PT ;  /* 0x000000eeefee7212 */ /* 0x000fe400078e3cff */
[----:B------:R-:W-:-:S02]  /*1f2a0*/  LOP3.LUT R223, R223, R222, RZ, 0x3c, !PT ;  /* 0x000000dedfdf7212 */ /* 0x000fc400078e3cff */
[----:B------:R-:W-:Y:S02]  /*1f2b0*/  LOP3.LUT R251, R251, R250, RZ, 0x3c, !PT ;  /* 0x000000fafbfb7212 */ /* 0x000fe400078e3cff */
[----:B------:R-:W-:Y:S02]  /*1f2c0*/  LOP3.LUT R234, R235, R234, RZ, 0x3c, !PT ;  /* 0x000000eaebea7212 */ /* 0x000fe400078e3cff */
[----:B------:R-:W-:Y:S01]  /*1f2d0*/  LOP3.LUT R219, R219, R218, RZ, 0x3c, !PT ;  /* 0x000000dadbdb7212 */ /* 0x000fe200078e3cff */
[----:B------:R-:W-:Y:S01]  /*1f2e0*/  IMAD.X R158, R159, 0x1, R3, P1 ;  /* 0x000000019f9e7824 */ /* 0x000fe200008e0603 */
[----:B------:R-:W-:Y:S01]  /*1f2f0*/  LOP3.LUT R247, R247, R246, RZ, 0x3c, !PT ;  /* 0x000000f6f7f77212 */ /* 0x000fe200078e3cff */
[----:B------:R-:W-:Y:S01]  /*1f300*/  LDGSTS.E [R5+0x31400], desc[UR34][R250.64], P0 ;  /* 0x31400000fa057fae */ /* 0x000fe20008121862 */
[----:B------:R-:W-:Y:S02]  /*1f310*/  LOP3.LUT R230, R231, R230, RZ, 0x3c, !PT ;  /* 0x000000e6e7e67212 */ /* 0x000fe400078e3cff */
[----:B------:R-:W-:Y:S01]  /*1f320*/  LOP3.LUT R215, R215, R214, RZ, 0x3c, !PT ;  /* 0x000000d6d7d77212 */ /* 0x000fe200078e3cff */
[----:B------:R-:W-:Y:S01]  /*1f330*/  LDGSTS.E [R5+0x31800], desc[UR34][R246.64], P0 ;  /* 0x31800000f6057fae */ /* 0x000fe20008121862 */
[----:B------:R-:W-:-:S02]  /*1f340*/  LOP3.LUT R243, R243, R242, RZ, 0x3c, !PT ;  /* 0x000000f2f3f37212 */ /* 0x000fc400078e3cff */
[----:B------:R-:W-:Y:S02]  /*1f350*/  LOP3.LUT R226, R227, R226, RZ, 0x3c, !PT ;  /* 0x000000e2e3e27212 */ /* 0x000fe400078e3cff */
[----:B------:R-:W-:Y:S01]  /*1f360*/  LOP3.LUT R211, R211, R210, RZ, 0x3c, !PT ;  /* 0x000000d2d3d37212 */ /* 0x000fe200078e3cff */
[----:B------:R-:W-:Y:S01]  /*1f370*/  LDGSTS.E [R5+0x31c00], desc[UR34][R242.64], P0 ;  /* 0x31c00000f2057fae */ /* 0x000fe20008121862 */
[----:B------:R-:W-:Y:S02]  /*1f380*/  IADD3 R147, P1, R18, R4, RZ ;  /* 0x0000000412937210 */ /* 0x000fe40007f3e0ff */
[----:B------:R-:W-:Y:S02]  /*1f390*/  LOP3.LUT R239, R239, R238, RZ, 0x3c, !PT ;  /* 0x000000eeefef7212 */ /* 0x000fe400078e3cff */
[----:B------:R-:W-:Y:S02]  /*1f3a0*/  LOP3.LUT R222, R223, R222, RZ, 0x3c, !PT ;  /* 0x000000dedfde7212 */ /* 0x000fe400078e3cff */
[----:B------:R-:W-:-:S02]  /*1f3b0*/  LOP3.LUT R207, R207, R206, RZ, 0x3c, !PT ;  /* 0x000000cecfcf7212 */ /* 0x000fc400078e3cff */
        /* <DEDUP_REMOVED lines=16> */
[----:B------:R-:W-:Y:S01]  /*1f4c0*/  LOP3.LUT R202, R203, R202, RZ, 0x3c, !PT ;  /* 0x000000cacbca7212 */ /* 0x000fe200078e3cff */
[----:B------:R-:W-:Y:S01]  /*1f4d0*/  LDGSTS.E [R5+0x32800], desc[UR34][R230.64], P0 ;  /* 0x32800000e6057fae */ /* 0x000fe20008121862 */
[----:B------:R-:W-:Y:S02]  /*1f4e0*/  IADD3 R146, P1, R14, R4, RZ ;  /* 0x000000040e927210 */ /* 0x000fe40007f3e0ff */
        /* <DEDUP_REMOVED lines=8> */
[----:B------:R-:W-:Y:S02]  /*1f570*/  LOP3.LUT R190, R191, R190, RZ, 0x3c, !PT ;  /* 0x000000bebfbe7212 */ /* 0x000fe400078e3cff */
[----:B------:R-:W-:Y:S01]  /*1f580*/  LOP3.LUT R203, R203, R202, RZ, 0x3c, !PT ;  /* 0x000000cacbcb7212 */ /* 0x000fe200078e3cff */
[----:B------:R-:W-:Y:S01]  /*1f590*/  IMAD.X R14, R15, 0x1, R3, P1 ;  /* 0x000000010f0e7824 */ /* 0x000fe200008e0603 */
[----:B------:R-:W-:Y:S01]  /*1f5a0*/  LOP3.LUT R199, R199, R198, RZ, 0x3c, !PT ;  /* 0x000000c6c7c77212 */ /* 0x000fe200078e3cff */
[----:B------:R-:W-:Y:S01]  /*1f5b0*/  LDGSTS.E [R5+0x33800], desc[UR34][R214.64], P0 ;  /* 0x33800000d6057fae */ /* 0x000fe20008121862 */
[----:B------:R-:W-:Y:S01]  /*1f5c0*/  LOP3.LUT R195, R195, R194, RZ, 0x3c, !PT ;  /* 0x000000c2c3c37212 */ /* 0x000fe200078e3cff */
[----:B------:R-:W-:Y:S01]  /*1f5d0*/  IMAD.MOV.U32 R187, RZ, RZ, R186 ;  /* 0x000000ffffbb7224 */ /* 0x000fe200078e00ba */
[----:B------:R-:W-:Y:S01]  /*1f5e0*/  IADD3 R141, P1, R10, R4, RZ ;  /* 0x000000040a8d7210 */ /* 0x000fe20007f3e0ff */
[----:B------:R-:W-:Y:S01]  /*1f5f0*/  LDGSTS.E [R5+0x33c00], desc[UR34][R210.64], P0 ;  /* 0x33c00000d2057fae */ /* 0x000fe20008121862 */
[----:B------:R-:W-:Y:S01]  /*1f600*/  LOP3.LUT R191, R191, R190, RZ, 0x3c, !PT ;  /* 0x000000bebfbf7212 */ /* 0x000fe200078e3cff */
[----:B------:R-:W-:-:S02]  /*1f610*/  IMAD.MOV.U32 R186, RZ, RZ, R156 ;  /* 0x000000ffffba7224 */ /* 0x000fc400078e009c */
[----:B------:R-:W-:Y:S01]  /*1f620*/  IMAD.MOV.U32 R183, RZ, RZ, R182 ;  /* 0x000000ffffb77224 */ /* 0x000fe200078e00b6 */
[----:B------:R-:W-:Y:S01]  /*1f630*/  LDGSTS.E [R5+0x34000], desc[UR34][R206.64], P0 ;  /* 0x34000000ce057fae */ /* 0x000fe20008121862 */
[----:B------:R-:W-:Y:S02]  /*1f640*/  IMAD.MOV.U32 R182, RZ, RZ, R155 ;  /* 0x000000ffffb67224 */ /* 0x000fe400078e009b */
[----:B------:R-:W-:Y:S01]  /*1f650*/  IMAD.MOV.U32 R179, RZ, RZ, R178 ;  /* 0x000000ffffb37224 */ /* 0x000fe200078e00b2 */
[----:B------:R-:W-:Y:S01]  /*1f660*/  LDGSTS.E [R5+0x34400], desc[UR34][R202.64], P0 ;  /* 0x34400000ca057fae */ /* 0x000fe20008121862 */
[----:B------:R-:W-:Y:S02]  /*1f670*/  IMAD.MOV.U32 R178, RZ, RZ, R154 ;  /* 0x000000ffffb27224 */ /* 0x000fe400078e009a */
[----:B------:R-:W-:Y:S01]  /*1f680*/  IMAD.MOV.U32 R175, RZ, RZ, R174 ;  /* 0x000000ffffaf7224 */ /* 0x000fe200078e00ae */
[----:B------:R-:W-:Y:S01]  /*1f690*/  LDGSTS.E [R5+0x34800], desc[UR34][R198.64], P0 ;  /* 0x34800000c6057fae */ /* 0x000fe20008121862 */
[----:B------:R-:W-:-:S02]  /*1f6a0*/  IMAD.MOV.U32 R174, RZ, RZ, R152 ;  /* 0x000000ffffae7224 */ /* 0x000fc400078e0098 */
[----:B------:R-:W-:Y:S01]  /*1f6b0*/  IMAD.MOV.U32 R15, RZ, RZ, R14 ;  /* 0x000000ffff0f7224 */ /* 0x000fe200078e000e */
[----:B------:R-:W-:Y:S01]  /*1f6c0*/  LDGSTS.E [R5+0x34c00], desc[UR34][R194.64], P0 ;  /* 0x34c00000c2057fae */ /* 0x000fe20008121862 */
[----:B------:R-:W-:Y:S02]  /*1f6d0*/  IMAD.X R10, R11, 0x1, R3, P1 ;  /* 0x000000010b0a7824 */ /* 0x000fe400008e0603 */
        /* <DEDUP_REMOVED lines=8> */
[----:B------:R-:W-:Y:S02]  /*1f760*/  IMAD.MOV.U32 R19, RZ, RZ, R18 ;  /* 0x000000ffff137224 */ /* 0x000fe400078e0012 */
[----:B------:R-:W-:Y:S01]  /*1f770*/  IMAD.MOV.U32 R18, RZ, RZ, R147 ;  /* 0x000000ffff127224 */ /* 0x000fe200078e0093 */
[----:B------:R-:W-:Y:S01]  /*1f780*/  LDGSTS.E [R5+0x35c00], desc[UR34][R178.64], P0 ;  /* 0x35c00000b2057fae */ /* 0x000fe20008121862 */
[----:B------:R-:W-:-:S03]  /*1f790*/  IMAD.MOV.U32 R11, RZ, RZ, R10 ;  /* 0x000000ffff0b7224 */ /* 0x000fc600078e000a */
[----:B------:R-:W-:Y:S01]  /*1f7a0*/  LDGSTS.E [R5+0x36000], desc[UR34][R174.64], P0 ;  /* 0x36000000ae057fae */ /* 0x000fe20008121862 */
[----:B------:R-:W-:-:S03]  /*1f7b0*/  IMAD.MOV.U32 R10, RZ, RZ, R141 ;  /* 0x000000ffff0a7224 */ /* 0x000fc600078e008d */
[----:B------:R-:W-:Y:S04]  /*1f7c0*/  LDGSTS.E [R5+0x36400], desc[UR34][R170.64], P0 ;  /* 0x36400000aa057fae */ /* 0x000fe80008121862 */
[----:B------:R-:W-:Y:S04]  /*1f7d0*/  LDGSTS.E [R5+0x36800], desc[UR34][R166.64], P0 ;  /* 0x36800000a6057fae */ /* 0x000fe80008121862 */
[----:B------:R-:W-:Y:S04]  /*1f7e0*/  LDGSTS.E [R5+0x36c00], desc[UR34][R162.64], P0 ;  /* 0x36c00000a2057fae */ /* 0x000fe80008121862 */
[----:B------:R-:W-:Y:S04]  /*1f7f0*/  LDGSTS.E [R5+0x37000], desc[UR34][R158.64], P0 ;  /* 0x370000009e057fae */ /* 0x000fe80008121862 */
[----:B------:R-:W-:Y:S04]  /*1f800*/  LDGSTS.E [R5+0x37400], desc[UR34][R18.64], P0 ;  /* 0x3740000012057fae */ /* 0x000fe80008121862 */
[----:B------:R-:W-:Y:S04]  /*1f810*/  LDGSTS.E [R5+0x37800], desc[UR34][R14.64], P0 ;  /* 0x378000000e057fae */ /* 0x000fe80008121862 */
[----:B------:R1:W-:Y:S01]  /*1f820*/  LDGSTS.E [R5+0x37c00], desc[UR34][R10.64], P0 ;  /* 0x37c000000a057fae */ /* 0x0003e20008121862 */
[----:B---3--:R-:W-:-:S05]  /*1f830*/  IADD3 R146, P1, R6, R4, RZ ;  /* 0x0000000406927210 */ /* 0x008fca0007f3e0ff */
[----:B--2---:R-:W-:Y:S01]  /*1f840*/  IMAD.X R6, R7, 0x1, R3, P1 ;  /* 0x0000000107067824 */ /* 0x004fe200008e0603 */
[----:B----4-:R-:W-:-:S05]  /*1f850*/  IADD3 R148, P1, R150, R4, RZ ;  /* 0x0000000496947210 */ /* 0x010fca0007f3e0ff */
        /* <DEDUP_REMOVED lines=43> */
[-C--:B------:R-:W-:Y:S01]  /*1fb10*/  IADD3 R217, P1, R176, R4.reuse, RZ ;  /* 0x00000004b0d97210 */ /* 0x080fe20007f3e0ff */
[----:B------:R-:W-:Y:S02]  /*1fb20*/  IMAD.MOV.U32 R197, RZ, RZ, R237 ;  /* 0x000000ffffc57224 */ /* 0x000fe400078e00ed */
[----:B------:R-:W-:Y:S02]  /*1fb30*/  IMAD.MOV.U32 R237, RZ, RZ, R141 ;  /* 0x000000ffffed7224 */ /* 0x000fe400078e008d */
[----:B------:R-:W-:Y:S01]  /*1fb40*/  IMAD.X R176, R177, 0x1, R3, P1 ;  /* 0x00000001b1b07824 */ /* 0x000fe200008e0603 */
[----:B------:R-:W-:-:S05]  /*1fb50*/  IADD3 R141, P1, R172, R4, RZ ;  /* 0x00000004ac8d7210 */ /* 0x000fca0007f3e0ff */
[----:B------:R-:W-:Y:S02]  /*1fb60*/  IMAD.X R172, R173, 0x1, R3, P1 ;  /* 0x00000001adac7824 */ /* 0x000fe400008e0603 */
[----:B------:R-:W1:Y:S01]  /*1fb70*/  S2R R173, SR_TID.X ;  /* 0x0000000000ad7919 */ /* 0x000e620000002100 */
[----:B------:R-:W-:Y:S02]  /*1fb80*/  IMAD.MOV.U32 R189, RZ, RZ, R229 ;  /* 0x000000ffffbd7224 */ /* 0x000fe400078e00e5 */
[----:B------:R-:W-:Y:S01]  /*1fb90*/  IMAD.MOV.U32 R229, RZ, RZ, R142 ;  /* 0x000000ffffe57224 */ /* 0x000fe200078e008e */
[-C--:B------:R-:W-:Y:S01]  /*1fba0*/  IADD3 R142, P1, R168, R4.reuse, RZ ;  /* 0x00000004a88e7210 */ /* 0x080fe20007f3e0ff */
[----:B------:R-:W-:Y:S02]  /*1fbb0*/  IMAD.MOV.U32 R201, RZ, RZ, R241 ;  /* 0x000000ffffc97224 */ /* 0x000fe400078e00f1 */
[----:B------:R-:W-:Y:S02]  /*1fbc0*/  IMAD.MOV.U32 R241, RZ, RZ, R143 ;  /* 0x000000fffff17224 */ /* 0x000fe400078e008f */
[----:B------:R-:W-:Y:S01]  /*1fbd0*/  IMAD.X R168, R169, 0x1, R3, P1 ;  /* 0x00000001a9a87824 */ /* 0x000fe200008e0603 */
[----:B------:R-:W-:Y:S01]  /*1fbe0*/  IADD3 R143, P1, R164, R4, RZ ;  /* 0x00000004a48f7210 */ /* 0x000fe20007f3e0ff */
[----:B------:R-:W-:-:S02]  /*1fbf0*/  IMAD.MOV.U32 R185, RZ, RZ, R225 ;  /* 0x000000ffffb97224 */ /* 0x000fc400078e00e1 */
[----:B------:R-:W-:Y:S02]  /*1fc00*/  IMAD.MOV.U32 R225, RZ, RZ, R144 ;  /* 0x000000ffffe17224 */ /* 0x000fe400078e0090 */
[----:B------:R-:W-:Y:S01]  /*1fc10*/  IMAD.X R164, R165, 0x1, R3, P1 ;  /* 0x00000001a5a47824 */ /* 0x000fe200008e0603 */
        /* <DEDUP_REMOVED lines=8> */
[----:B------:R-:W-:Y:S01]  /*1fca0*/  IADD3 R7, P1, R16, R4, RZ ;  /* 0x0000000410077210 */ /* 0x000fe20007f3e0ff */
[----:B------:R-:W-:Y:S01]  /*1fcb0*/  IMAD.MOV.U32 R209, RZ, RZ, R249 ;  /* 0x000000ffffd17224 */ /* 0x000fe200078e00f9 */
[C---:B-1----:R-:W-:Y:S01]  /*1fcc0*/  LOP3.LUT R165, R173.reuse, 0x7f, RZ, 0xc0, !PT ;  /* 0x0000007fada57812 */ /* 0x042fe200078ec0ff */
[----:B------:R-:W-:Y:S01]  /*1fcd0*/  IMAD.MOV.U32 R181, RZ, RZ, R221 ;  /* 0x000000ffffb57224 */ /* 0x000fe200078e00dd */
[----:B------:R-:W-:Y:S01]  /*1fce0*/  LOP3.LUT R161, R173, 0x60, RZ, 0xc0, !PT ;  /* 0x00000060ada17812 */ /* 0x000fe200078ec0ff */
[----:B------:R-:W-:Y:S02]  /*1fcf0*/  IMAD.MOV.U32 R249, RZ, RZ, R149 ;  /* 0x000000fffff97224 */ /* 0x000fe400078e0095 */
[----:B------:R-:W-:-:S02]  /*1fd00*/  IMAD.MOV.U32 R221, RZ, RZ, R147 ;  /* 0x000000ffffdd7224 */ /* 0x000fc400078e0093 */
[----:B------:R-:W-:Y:S02]  /*1fd10*/  IMAD.MOV.U32 R149, RZ, RZ, R5 ;  /* 0x000000ffff957224 */ /* 0x000fe400078e0005 */
[----:B------:R-:W-:Y:S01]  /*1fd20*/  IMAD.MOV.U32 R147, RZ, RZ, R6 ;  /* 0x000000ffff937224 */ /* 0x000fe200078e0006 */
[----:B------:R-:W-:Y:S01]  /*1fd30*/  SHF.R.U32.HI R6, RZ, 0x1, R161 ;  /* 0x00000001ff067819 */ /* 0x000fe200000116a1 */
[----:B------:R-:W-:Y:S02]  /*1fd40*/  IMAD.SHL.U32 R5, R165, 0x4, RZ ;  /* 0x00000004a5057824 */ /* 0x000fe400078e00ff */
[----:B------:R-:W-:Y:S02]  /*1fd50*/  IMAD.MOV.U32 R213, RZ, RZ, R156 ;  /* 0x000000ffffd57224 */ /* 0x000fe400078e009c */
[----:B------:R-:W-:Y:S01]  /*1fd60*/  IMAD.X R16, R17, 0x1, R3, P1 ;  /* 0x0000000111107824 */ /* 0x000fe200008e0603 */
[----:B------:R-:W-:Y:S01]  /*1fd70*/  IADD3 R156, P1, R12, R4, RZ ;  /* 0x000000040c9c7210 */ /* 0x000fe20007f3e0ff */
[----:B------:R-:W-:Y:S01]  /*1fd80*/  IMAD.MOV.U32 R177, RZ, RZ, R217 ;  /* 0x000000ffffb17224 */ /* 0x000fe200078e00d9 */
[----:B------:R-:W-:Y:S01]  /*1fd90*/  LOP3.LUT R5, R5, R6, RZ, 0x3c, !PT ;  /* 0x0000000605057212 */ /* 0x000fe200078e3cff */
[----:B------:R-:W-:Y:S01]  /*1fda0*/  IMAD.MOV.U32 R217, RZ, RZ, R152 ;  /* 0x000000ffffd97224 */ /* 0x000fe200078e0098 */
[----:B------:R1:W-:Y:S01]  /*1fdb0*/  STL.64 [R1+0xe40], R146 ;  /* 0x000e409201007387 */ /* 0x0003e20000100a00 */
[----:B------:R-:W-:Y:S01]  /*1fdc0*/  IMAD.X R12, R13, 0x1, R3, P1 ;  /* 0x000000010d0c7824 */ /* 0x000fe200008e0603 */
[----:B------:R-:W-:-:S02]  /*1fdd0*/  IADD3 R152, P1, R8, R4, RZ ;  /* 0x0000000408987210 */ /* 0x000fc40007f3e0ff */
[----:B------:R2:W-:Y:S01]  /*1fde0*/  STL.64 [R1+0xe30], R148 ;  /* 0x000e309401007387 */ /* 0x0005e20000100a00 */
[----:B------:R-:W-:Y:S01]  /*1fdf0*/  LOP3.LUT R5, R5, 0x40, RZ, 0x3c, !PT ;  /* 0x0000004005057812 */ /* 0x000fe200078e3cff */
[----:B------:R-:W-:Y:S02]  /*1fe00*/  IMAD.MOV.U32 R173, RZ, RZ, R172 ;  /* 0x000000ffffad7224 */ /* 0x000fe400078e00ac */
[----:B------:R3:W-:Y:S01]  /*1fe10*/  STL.64 [R1+0xe20], R150 ;  /* 0x000e209601007387 */ /* 0x0007e20000100a00 */
[----:B------:R-:W-:Y:S02]  /*1fe20*/  IMAD.MOV.U32 R172, RZ, RZ, R141 ;  /* 0x000000ffffac7224 */ /* 0x000fe400078e008d */
[----:B------:R-:W-:Y:S01]  /*1fe30*/  IMAD.MOV.U32 R169, RZ, RZ, R168 ;  /* 0x000000ffffa97224 */ /* 0x000fe200078e00a8 */
[----:B------:R4:W-:Y:S01]  /*1fe40*/  STL.64 [R1+0xe10], R22 ;  /* 0x000e101601007387 */ /* 0x0009e20000100a00 */
[----:B------:R-:W-:Y:S02]  /*1fe50*/  IMAD.MOV.U32 R168, RZ, RZ, R142 ;  /* 0x000000ffffa87224 */ /* 0x000fe400078e008e */
[----:B------:R-:W-:Y:S01]  /*1fe60*/  IMAD.MOV.U32 R165, RZ, RZ, R164 ;  /* 0x000000ffffa57224 */ /* 0x000fe200078e00a4 */
[----:B------:R4:W-:Y:S01]  /*1fe70*/  STL.64 [R1+0xe00], R154 ;  /* 0x000e009a01007387 */ /* 0x0009e20000100a00 */
[----:B------:R-:W-:-:S02]  /*1fe80*/  IMAD.X R8, R9, 0x1, R3, P1 ;  /* 0x0000000109087824 */ /* 0x000fc400008e0603 */
[----:B------:R-:W-:Y:S01]  /*1fe90*/  IMAD.MOV.U32 R164, RZ, RZ, R143 ;  /* 0x000000ffffa47224 */ /* 0x000fe200078e008f */
[----:B------:R1:W5:Y:S01]  /*1fea0*/  LDL.LU R141, [R1+0x149c] ;  /* 0x00149c00018d7983 */ /* 0x0003620000300800 */
[----:B------:R-:W-:Y:S02]  /*1feb0*/  IMAD.MOV.U32 R161, RZ, RZ, R160 ;  /* 0x000000ffffa17224 */ /* 0x000fe400078e00a0 */
[----:B------:R-:W-:Y:S01]  /*1fec0*/  IMAD.MOV.U32 R160, RZ, RZ, R144 ;  /* 0x000000ffffa07224 */ /* 0x000fe200078e0090 */
[----:B------:R1:W5:Y:S01]  /*1fed0*/  LDL.LU R142, [R1+0x1498] ;  /* 0x00149800018e7983 */ /* 0x0003620000300800 */
[----:B------:R-:W-:Y:S02]  /*1fee0*/  IMAD.MOV.U32 R21, RZ, RZ, R20 ;  /* 0x000000ffff157224 */ /* 0x000fe400078e0014 */
[----:B------:R-:W-:Y:S01]  /*1fef0*/  VIADD R5, R5, UR4 ;  /* 0x0000000405057c36 */ /* 0x000fe20008000000 */
[----:B------:R1:W5:Y:S01]  /*1ff00*/  LDL.LU R143, [R1+0x1494] ;  /* 0x00149400018f7983 */ /* 0x0003620000300800 */
[----:B------:R-:W-:-:S02]  /*1ff10*/  IMAD.MOV.U32 R20, RZ, RZ, R145 ;  /* 0x000000ffff147224 */ /* 0x000fc400078e0091 */
[----:B------:R-:W-:Y:S01]  /*1ff20*/  IMAD.MOV.U32 R17, RZ, RZ, R16 ;  /* 0x000000ffff117224 */ /* 0x000fe200078e0010 */
[----:B------:R1:W5:Y:S01]  /*1ff30*/  LDL.LU R144, [R1+0x1490] ;  /* 0x0014900001907983 */ /* 0x0003620000300800 */
[----:B------:R-:W-:Y:S02]  /*1ff40*/  IMAD.MOV.U32 R16, RZ, RZ, R7 ;  /* 0x000000ffff107224 */ /* 0x000fe400078e0007 */
[----:B------:R-:W-:Y:S01]  /*1ff50*/  IMAD.MOV.U32 R13, RZ, RZ, R12 ;  /* 0x000000ffff0d7224 */ /* 0x000fe200078e000c */
[----:B------:R1:W5:Y:S01]  /*1ff60*/  LDL.LU R145, [R1+0x148c] ;  /* 0x00148c0001917983 */ /* 0x0003620000300800 */
[----:B------:R-:W-:Y:S02]  /*1ff70*/  IMAD.MOV.U32 R12, RZ, RZ, R156 ;  /* 0x000000ffff0c7224 */ /* 0x000fe400078e009c */
[----:B------:R-:W-:Y:S01]  /*1ff80*/  IMAD.MOV.U32 R9, RZ, RZ, R8 ;  /* 0x000000ffff097224 */ /* 0x000fe200078e0008 */
[----:B------:R-:W4:Y:S01]  /*1ff90*/  LDL.LU R7, [R1+0x1488] ;  /* 0x0014880001077983 */ /* 0x000f220000300800 */
[----:B------:R-:W-:-:S03]  /*1ffa0*/  IMAD.MOV.U32 R8, RZ, RZ, R152 ;  /* 0x000000ffff087224 */ /* 0x000fc600078e0098 */
[----:B------:R1:W5:Y:S04]  /*1ffb0*/  LDL.LU R156, [R1+0x1484] ;  /* 0x00148400019c7983 */ /* 0x0003680000300800 */
[----:B------:R1:W5:Y:S04]  /*1ffc0*/  LDL.LU R152, [R1+0x1480] ;  /* 0x0014800001987983 */ /* 0x0003680000300800 */
[----:B------:R1:W-:Y:S04]  /*1ffd0*/  LDGSTS.E [R5+0x30200], desc[UR34][R146.64], P0 ;  /* 0x3020000092057fae */ /* 0x0003e80008121862 */
[----:B------:R2:W-:Y:S04]  /*1ffe0*/  LDGSTS.E [R5+0x30600], desc[UR34][R148.64], P0 ;  /* 0x3060000094057fae */ /* 0x0005e80008121862 */
[----:B------:R3:W-:Y:S04]  /*1fff0*/  LDGSTS.E [R5+0x30a00], desc[UR34][R150.64], P0 ;  /* 0x30a0000096057fae */ /* 0x0007e80008121862 */
[----:B-1----:R1:W5:Y:S04]  /*20000*/  LDL.LU.64 R146, [R1+0x1478] ;  /* 0x0014780001927983 */ /* 0x0023680000300a00 */
[----:B--2---:R1:W5:Y:S04]  /*20010*/  LDL.LU.64 R148, [R1+0x1470] ;  /* 0x0014700001947983 */ /* 0x0043680000300a00 */
[----:B---3--:R1:W5:Y:S04]  /*20020*/  LDL.LU.64 R150, [R1+0x1468] ;  /* 0x0014680001967983 */ /* 0x0083680000300a00 */
[----:B------:R1:W-:Y:S04]  /*20030*/  LDGSTS.E [R5+0x30e00], desc[UR34][R22.64], P0 ;  /* 0x30e0000016057fae */ /* 0x0003e80008121862 */
[----:B------:R1:W-:Y:S04]  /*20040*/  LDGSTS.E [R5+0x31200], desc[UR34][R154.64], P0 ;  /* 0x312000009a057fae */ /* 0x0003e80008121862 */
[----:B----4-:R1:W5:Y:S04]  /*20050*/  LDL.LU.64 R22, [R1+0x1460] ;  /* 0x0014600001167983 */ /* 0x0103680000300a00 */
[----:B------:R1:W5:Y:S04]  /*20060*/  LDL.LU.64 R154, [R1+0x1458] ;  /* 0x00145800019a7983 */ /* 0x0003680000300a00 */
[----:B------:R-:W2:Y:S01]  /*20070*/  LDL R6, [R1+0x12c0] ;  /* 0x0012c00001067983 */ /* 0x000ea20000100800 */
        /* <DEDUP_REMOVED lines=14> */
[----:B------:R-:W-:Y:S01]  /*20160*/  LOP3.LUT R217, R217, R216, RZ, 0x3c, !PT ;  /* 0x000000d8d9d97212 */ /* 0x000fe200078e3cff */
[----:B------:R1:W-:Y:S01]  /*20170*/  LDGSTS.E [R5+0x31600], desc[UR34][R248.64], P0 ;  /* 0x31600000f8057fae */ /* 0x0003e20008121862 */
[----:B------:R-:W-:Y:S02]  /*20180*/  LOP3.LUT R245, R245, R244, RZ, 0x3c, !PT ;  /* 0x000000f4f5f57212 */ /* 0x000fe400078e3cff */
[----:B------:R-:W-:Y:S02]  /*20190*/  LOP3.LUT R228, R229, R228, RZ, 0x3c, !PT ;  /* 0x000000e4e5e47212 */ /* 0x000fe400078e3cff */
[----:B------:R-:W-:Y:S01]  /*201a0*/  LOP3.LUT R213, R213, R212, RZ, 0x3c, !PT ;  /* 0x000000d4d5d57212 */ /* 0x000fe200078e3cff */
[----:B------:R1:W-:Y:S01]  /*201b0*/  LDGSTS.E [R5+0x31a00], desc[UR34][R244.64], P0 ;  /* 0x31a00000f4057fae */ /* 0x0003e20008121862 */
        /* <DEDUP_REMOVED lines=41> */
[----:B------:R-:W-:Y:S01]  /*20450*/  LOP3.LUT R197, R197, R196, RZ, 0x3c, !PT ;  /* 0x000000c4c5c57212 */ /* 0x000fe200078e3cff */
[----:B------:R1:W-:Y:S01]  /*20460*/  LDGSTS.E [R5+0x34600], desc[UR34][R200.64], P0 ;  /* 0x34600000c8057fae */ /* 0x0003e20008121862 */
[----:B------:R-:W-:Y:S02]  /*20470*/  LOP3.LUT R180, R181, R180, RZ, 0x3c, !PT ;  /* 0x000000b4b5b47212 */ /* 0x000fe400078e3cff */
[----:B------:R-:W-:Y:S01]  /*20480*/  LOP3.LUT R193, R193, R192, RZ, 0x3c, !PT ;  /* 0x000000c0c1c17212 */ /* 0x000fe200078e3cff */
[----:B------:R1:W-:Y:S01]  /*20490*/  LDGSTS.E [R5+0x34a00], desc[UR34][R196.64], P0 ;  /* 0x34a00000c4057fae */ /* 0x0003e20008121862 */
[----:B------:R-:W-:Y:S02]  /*204a0*/  LOP3.LUT R176, R177, R176, RZ, 0x3c, !PT ;  /* 0x000000b0b1b07212 */ /* 0x000fe400078e3cff */
[----:B------:R-:W-:Y:S01]  /*204b0*/  LOP3.LUT R189, R189, R188, RZ, 0x3c, !PT ;  /* 0x000000bcbdbd7212 */ /* 0x000fe200078e3cff */
[----:B------:R1:W-:Y:S01]  /*204c0*/  LDGSTS.E [R5+0x34e00], desc[UR34][R192.64], P0 ;  /* 0x34e00000c0057fae */ /* 0x0003e20008121862 */
[----:B------:R-:W-:-:S02]  /*204d0*/  LOP3.LUT R185, R185, R184, RZ, 0x3c, !PT ;  /* 0x000000b8b9b97212 */ /* 0x000fc400078e3cff */
[----:B------:R-:W-:Y:S01]  /*204e0*/  LOP3.LUT R181, R181, R180, RZ, 0x3c, !PT ;  /* 0x000000b4b5b57212 */ /* 0x000fe200078e3cff */
[----:B------:R1:W-:Y:S01]  /*204f0*/  LDGSTS.E [R5+0x35200], desc[UR34][R188.64], P0 ;  /* 0x35200000bc057fae */ /* 0x0003e20008121862 */
[----:B------:R-:W-:-:S03]  /*20500*/  LOP3.LUT R177, R177, R176, RZ, 0x3c, !PT ;  /* 0x000000b0b1b17212 */ /* 0x000fc600078e3cff */
[----:B------:R1:W-:Y:S04]  /*20510*/  LDGSTS.E [R5+0x35600], desc[UR34][R184.64], P0 ;  /* 0x35600000b8057fae */ /* 0x0003e80008121862 */
        /* <DEDUP_REMOVED lines=10> */
[----:B------:R-:W0:Y:S01]  /*205c0*/  LDGDEPBAR ;  /* 0x00000000000079af */ /* 0x000e220000000000 */
[----:B------:R-:W-:-:S05]  /*205d0*/  VIADD R7, R7, 0x1 ;  /* 0x0000000107077836 */ /* 0x000fca0000000000 */
[----:B--2---:R-:W-:-:S13]  /*205e0*/  ISETP.NE.U32.AND P0, PT, R7, R6, PT ;  /* 0x000000060700720c */ /* 0x004fda0003f05070 */
[----:B-1----:R-:W-:Y:S05]  /*205f0*/  @P0 BRA `(.L_x_1) ;  /* 0xffffff2800ec0947 */ /* 0x002fea000383ffff */
.L_x_0:
[----:B------:R-:W2:Y:S01]  /*20600*/  LDL.LU R9, [R1+0xc00] ;  /* 0x000c000001097983 */ /* 0x000ea20000300800 */
[----:B------:R-:W-:-:S04]  /*20610*/  DEPBAR.LE SB0, 0x0 ;  /* 0x000080000000791a */ /* 0x000fc80000000000 */
[----:B------:R-:W3:Y:S01]  /*20620*/  LDL.LU R3, [R1+0xc08] ;  /* 0x000c080001037983 */ /* 0x000ee20000300800 */
[----:B------:R-:W-:Y:S01]  /*20630*/  ULDC.64 UR36, c[0x0][0x228] ;  /* 0x00008a0000247ab9 */ /* 0x000fe20000000a00 */
[----:B------:R-:W-:Y:S01]  /*20640*/  ULDC UR4, c[0x0][0x248] ;  /* 0x0000920000047ab9 */ /* 0x000fe20000000800 */
[----:B------:R-:W-:Y:S01]  /*20650*/  ULDC UR5, c[0x0][0x248] ;  /* 0x0000920000057ab9 */ /* 0x000fe20000000800 */
[----:B------:R-:W4:Y:S01]  /*20660*/  LDL.LU R4, [R1+0xa00] ;  /* 0x000a000001047983 */ /* 0x000f220000300800 */
[----:B------:R-:W-:Y:S01]  /*20670*/  ULDC UR6, c[0x0][0x248] ;  /* 0x0000920000067ab9 */ /* 0x000fe20000000800 */
[----:B------:R-:W-:Y:S01]  /*20680*/  ULDC.64 UR38, c[0x0][0x228] ;  /* 0x00008a0000267ab9 */ /* 0x000fe20000000a00 */
[----:B------:R-:W-:Y:S01]  /*20690*/  ULDC UR7, c[0x0][0x248] ;  /* 0x0000920000077ab9 */ /* 0x000fe20000000800 */
[----:B------:R-:W4:Y:S01]  /*206a0*/  LDL.LU R7, [R1+0xa08] ;  /* 0x000a080001077983 */ /* 0x000f220000300800 */
[----:B------:R-:W-:Y:S01]  /*206b0*/  ULDC.64 UR40, c[0x0][0x228] ;  /* 0x00008a0000287ab9 */ /* 0x000fe20000000a00 */
[----:B------:R-:W-:Y:S01]  /*206c0*/  ULDC UR24, c[0x0][0x228] ;  /* 0x00008a0000187ab9 */ /* 0x000fe20000000800 */
[----:B------:R-:W-:Y:S01]  /*206d0*/  ULDC UR25, c[0x0][0x228] ;  /* 0x00008a0000197ab9 */ /* 0x000fe20000000800 */
[----:B------:R-:W4:Y:S01]  /*206e0*/  LDL.LU R6, [R1+0x800] ;  /* 0x0008000001067983 */ /* 0x000f220000300800 */
[----:B------:R-:W-:Y:S01]  /*206f0*/  ULDC UR27, c[0x0][0x228] ;  /* 0x00008a00001b7ab9 */ /* 0x000fe20000000800 */
[----:B------:R-:W-:Y:S01]  /*20700*/  ULDC UR26, c[0x0][0x228] ;  /* 0x00008a00001a7ab9 */ /* 0x000fe20000000800 */
[----:B------:R-:W-:Y:S01]  /*20710*/  ULDC UR11, c[0x0][0x248] ;  /* 0x00009200000b7ab9 */ /* 0x000fe20000000800 */
[----:B------:R-:W1:Y:S01]  /*20720*/  S2R R2, SR_TID.X ;  /* 0x0000000000027919 */ /* 0x000e620000002100 */
[----:B------:R-:W-:Y:S01]  /*20730*/  ULDC UR29, c[0x0][0x248] ;  /* 0x00009200001d7ab9 */ /* 0x000fe20000000800 */
[----:B------:R-:W-:Y:S01]  /*20740*/  ULDC UR28, c[0x0][0x228] ;  /* 0x00008a00001c7ab9 */ /* 0x000fe20000000800 */
[----:B------:R-:W-:Y:S01]  /*20750*/  ULDC UR30, c[0x0][0x248] ;  /* 0x00009200001e7ab9 */ /* 0x000fe20000000800 */
[----:B------:R-:W4:Y:S01]  /*20760*/  LDL.LU R5, [R1+0x808] ;  /* 0x0008080001057983 */ /* 0x000f220000300800 */
[----:B------:R-:W-:Y:S01]  /*20770*/  ULDC UR33, c[0x0][0x228] ;  /* 0x00008a0000217ab9 */ /* 0x000fe20000000800 */
        /* <DEDUP_REMOVED lines=35> */
[----:B------:R-:W-:Y:S01]  /*209b0*/  BAR.SYNC.DEFER_BLOCKING 0x0 ;  /* 0x0000000000007b1d */ /* 0x000fe20000010000 */
[----:B--2---:R-:W-:-:S04]  /*209c0*/  IMAD.MOV.U32 R8, RZ, RZ, R9 ;  /* 0x000000ffff087224 */ /* 0x004fc800078e0009 */
[----:B------:R-:W-:Y:S02]  /*209d0*/  IMAD.MOV.U32 R160, RZ, RZ, R8 ;  /* 0x000000ffffa07224 */ /* 0x000fe400078e0008 */
[----:B---3--:R-:W-:Y:S02]  /*209e0*/  IMAD.MOV.U32 R9, RZ, RZ, R3 ;  /* 0x000000ffff097224 */ /* 0x008fe400078e0003 */
[C---:B-1----:R-:W-:Y:S02]  /*209f0*/  IMAD.SHL.U32 R3, R2.reuse, 0x10, RZ ;  /* 0x0000001002037824 */ /* 0x042fe400078e00ff */
[----:B------:R-:W-:Y:S02]  /*20a00*/  IMAD.SHL.U32 R2, R2, 0x40, RZ ;  /* 0x0000004002027824 */ /* 0x000fe400078e00ff */
[----:B------:R-:W-:Y:S01]  /*20a10*/  IMAD.MOV.U32 R161, RZ, RZ, R9 ;  /* 0x000000ffffa17224 */ /* 0x000fe200078e0009 */
[----:B------:R-:W-:Y:S01]  /*20a20*/  LOP3.LUT R159, R3, 0xf0, RZ, 0xc0, !PT ;  /* 0x000000f0039f7812 */ /* 0x000fe200078ec0ff */
[----:B----4-:R-:W-:Y:S01]  /*20a30*/  IMAD.MOV.U32 R162, RZ, RZ, R4 ;  /* 0x000000ffffa27224 */ /* 0x010fe200078e0004 */
[----:B------:R-:W1:Y:S01]  /*20a40*/  S2R R3, SR_TID.X ;  /* 0x0000000000037919 */ /* 0x000e620000002100 */
[----:B------:R-:W-:Y:S01]  /*20a50*/  LOP3.LUT R2, R2, 0x400, RZ, 0xc0, !PT ;  /* 0x0000040002027812 */ /* 0x000fe200078ec0ff */
[----:B------:R-:W-:-:S02]  /*20a60*/  IMAD.MOV.U32 R163, RZ, RZ, R7 ;  /* 0x000000ffffa37224 */ /* 0x000fc400078e0007 */
[----:B------:R-:W-:Y:S01]  /*20a70*/  IMAD.MOV.U32 R4, RZ, RZ, R6 ;  /* 0x000000ffff047224 */ /* 0x000fe200078e0006 */
[----:B------:R-:W-:Y:S01]  /*20a80*/  IADD3 R153, R2, UR8, R159 ;  /* 0x0000000802997c10 */ /* 0x000fe2000fffe09f */
[----:B------:R-:W2:Y:S01]  /*20a90*/  LDL.LU R6, [R1+0x600] ;  /* 0x0006000001067983 */ /* 0x000ea20000300800 */
[----:B-----5:R-:W-:Y:S01]  /*20aa0*/  VIADD R2, R23, 0x80 ;  /* 0x0000008017027836 */ /* 0x020fe20000000000 */
[----:B------:R-:W3:Y:S04]  /*20ab0*/  S2R R159, SR_TID.X ;  /* 0x00000000009f7919 */ /* 0x000ee80000002100 */
[----:B------:R-:W-:Y:S01]  /*20ac0*/  ISETP.GE.AND P0, PT, R2, UR37, PT ;  /* 0x0000002502007c0c */ /* 0x000fe2000bf06270 */
[----:B------:R-:W2:Y:S01]  /*20ad0*/  LDL.LU R7, [R1+0x608] ;  /* 0x0006080001077983 */ /* 0x000ea20000300800 */
[----:B-1----:R-:W-:-:S02]  /*20ae0*/  LOP3.LUT R158, R3, 0x60, RZ, 0xc0, !PT ;  /* 0x00000060039e7812 */ /* 0x002fc400078ec0ff */
[----:B---3--:R-:W-:-:S03]  /*20af0*/  LOP3.LUT R159, R159, 0x7f, RZ, 0xc0, !PT ;  /* 0x0000007f9f9f7812 */ /* 0x008fc600078ec0ff */
[----:B------:R-:W-:Y:S01]  /*20b00*/  IMAD R153, R158, 0x8, R153 ;  /* 0x000000089e997824 */ /* 0x000fe200078e0299 */
[----:B------:R-:W-:Y:S01]  /*20b10*/  LOP3.LUT R21, R21, 0xfeffffff, RZ, 0xc0, !PT ;  /* 0xfeffffff15157812 */ /* 0x000fe200078ec0ff */
[----:B------:R-:W-:Y:S01]  /*20b20*/  IMAD R2, R23, UR4, RZ ;  /* 0x0000000417027c24 */ /* 0x000fe2000f8e02ff */
[----:B------:R-:W-:Y:S01]  /*20b30*/  LEA R157, R159, UR8, 0x4 ;  /* 0x000000089f9d7c11 */ /* 0x000fe2000f8e20ff */
[----:B------:R-:W-:Y:S01]  /*20b40*/  VIADD R3, R23, 0x81 ;  /* 0x0000008117037836 */ /* 0x000fe20000000000 */
[----:B------:R-:W-:Y:S01]  /*20b50*/  STSM.16.M88.4 [R153], R160 ;  /* 0x000000a099007844 */ /* 0x000fe20000000200 */
[----:B------:R-:W-:Y:S01]  /*20b60*/  VIADD R2, R2, UR4 ;  /* 0x0000000402027c36 */ /* 0x000fe20008000000 */
[----:B------:R-:W-:Y:S01]  /*20b70*/  ULDC UR8, c[0x0][0x248] ;  /* 0x0000920000087ab9 */ /* 0x000fe20000000800 */
[----:B------:R-:W-:Y:S01]  /*20b80*/  LOP3.LUT R20, R20, 0x7fffffff, RZ, 0xc0, !PT ;  /* 0x7fffffff14147812 */ /* 0x000fe200078ec0ff */
[----:B------:R-:W-:Y:S01]  /*20b90*/  BAR.SYNC.DEFER_BLOCKING 0x0 ;  /* 0x0000000000007b1d */ /* 0x000fe20000010000 */
[----:B------:R-:W-:Y:S01]  /*20ba0*/  ISETP.GE.AND P1, PT, R3, UR39, PT ;  /* 0x0000002703007c0c */ /* 0x000fe2000bf26270 */
[----:B------:R-:W-:-:S04]  /*20bb0*/  VIADD R2, R2, UR4 ;  /* 0x0000000402027c36 */ /* 0x000fc80008000000 */
[----:B------:R-:W-:Y:S01]  /*20bc0*/  ULDC UR37, c[0x0][0x228] ;  /* 0x00008a0000257ab9 */ /* 0x000fe20000000800 */
[----:B------:R-:W1:Y:S01]  /*20bd0*/  LDS.128 R160, [R157] ;  /* 0x000000009da07984 */ /* 0x000e620000000c00 */
[----:B------:R-:W-:Y:S01]  /*20be0*/  ULDC UR39, c[0x0][0x228] ;  /* 0x00008a0000277ab9 */ /* 0x000fe20000000800 */
[----:B------:R-:W-:Y:S06]  /*20bf0*/  BAR.SYNC.DEFER_BLOCKING 0x0 ;  /* 0x0000000000007b1d */ /* 0x000fec0000010000 */
[----:B-1----:R1:W-:Y:S04]  /*20c00*/  STL.64 [R1+0xe20], R160 ;  /* 0x000e20a001007387 */ /* 0x0023e80000100a00 */
[----:B------:R3:W-:Y:S04]  /*20c10*/  STL.64 [R1+0xe28], R162 ;  /* 0x000e28a201007387 */ /* 0x0007e80000100a00 */
[----:B-1----:R-:W4:Y:S04]  /*20c20*/  LDL.LU R160, [R1+0x400] ;  /* 0x0004000001a07983 */ /* 0x002f280000300800 */
[----:B------:R-:W4:Y:S04]  /*20c30*/  LDL.LU R161, [R1+0x408] ;  /* 0x0004080001a17983 */ /* 0x000f280000300800 */
[----:B---3--:R-:W4:Y:S04]  /*20c40*/  LDL.LU R162, [R1+0x200] ;  /* 0x0002000001a27983 */ /* 0x008f280000300800 */
[----:B------:R-:W4:Y:S04]  /*20c50*/  LDL.LU R163, [R1+0x208] ;  /* 0x0002080001a37983 */ /* 0x000f280000300800 */
[----:B--2---:R1:W-:Y:S01]  /*20c60*/  STSM.16.M88.4 [R153], R4 ;  /* 0x0000000499007844 */ /* 0x0043e20000000200 */
[----:B------:R-:W-:Y:S06]  /*20c70*/  BAR.SYNC.DEFER_BLOCKING 0x0 ;  /* 0x0000000000007b1d */ /* 0x000fec0000010000 */
[----:B-1----:R-:W2:Y:S04]  /*20c80*/  LDL.LU R4, [R1] ;  /* 0x0000000001047983 */ /* 0x002ea80000300800 */
[----:B------:R-:W2:Y:S04]  /*20c90*/  LDL.LU R5, [R1+0x8] ;  /* 0x0000080001057983 */ /* 0x000ea80000300800 */
[----:B------:R-:W1:Y:S01]  /*20ca0*/  LDS.128 R164, [R157] ;  /* 0x000000009da47984 */ /* 0x000e620000000c00 */
[----:B------:R-:W-:Y:S06]  /*20cb0*/  BAR.SYNC.DEFER_BLOCKING 0x0 ;  /* 0x0000000000007b1d */ /* 0x000fec0000010000 */
[----:B----4-:R-:W-:Y:S02]  /*20cc0*/  STSM.16.M88.4 [R153], R160 ;  /* 0x000000a099007844 */ /* 0x010fe40000000200 */
[----:B------:R-:W-:Y:S06]  /*20cd0*/  BAR.SYNC.DEFER_BLOCKING 0x0 ;  /* 0x0000000000007b1d */ /* 0x000fec0000010000 */
[----:B------:R-:W3:Y:S04]  /*20ce0*/  LDS.128 R160, [R157] ;  /* 0x000000009da07984 */ /* 0x000ee80000000c00 */
[----:B-1----:R-:W-:Y:S04]  /*20cf0*/  STL.64 [R1+0xe10], R164 ;  /* 0x000e10a401007387 */ /* 0x002fe80000100a00 */
[----:B------:R-:W-:Y:S01]  /*20d00*/  STL.64 [R1+0xe18], R166 ;  /* 0x000e18a601007387 */ /* 0x000fe20000100a00 */
[----:B------:R-:W-:Y:S06]  /*20d10*/  BAR.SYNC.DEFER_BLOCKING 0x0 ;  /* 0x0000000000007b1d */ /* 0x000fec0000010000 */
[----:B---3--:R1:W-:Y:S04]  /*20d20*/  STL.64 [R1+0xe00], R160 ;  /* 0x000e00a001007387 */ /* 0x0083e80000100a00 */
[----:B------:R3:W-:Y:S04]  /*20d30*/  STL.64 [R1+0xe08], R162 ;  /* 0x000e08a201007387 */ /* 0x0007e80000100a00 */
[----:B-1----:R-:W4:Y:S04]  /*20d40*/  LDL.LU R160, [R1+0xc04] ;  /* 0x000c040001a07983 */ /* 0x002f280000300800 */
[----:B------:R-:W4:Y:S04]  /*20d50*/  LDL.LU R161, [R1+0xc0c] ;  /* 0x000c0c0001a17983 */ /* 0x000f280000300800 */
[----:B---3--:R-:W4:Y:S04]  /*20d60*/  LDL.LU R162, [R1+0xa04] ;  /* 0x000a040001a27983 */ /* 0x008f280000300800 */
[----:B------:R-:W4:Y:S01]  /*20d70*/  LDL.LU R163, [R1+0xa0c] ;  /* 0x000a0c0001a37983 */ /* 0x000f220000300800 */
[----:B------:R-:W-:-:S02]  /*20d80*/  IMAD.MOV.U32 R6, RZ, RZ, R24 ;  /* 0x000000ffff067224 */ /* 0x000fc400078e0018 */
[----:B------:R-:W-:-:S05]  /*20d90*/  IMAD.MOV.U32 R7, RZ, RZ, R26 ;  /* 0x000000ffff077224 */ /* 0x000fca00078e001a */
[----:B--2---:R1:W-:Y:S01]  /*20da0*/  STSM.16.M88.4 [R153], R4 ;  /* 0x0000000499007844 */ /* 0x0043e20000000200 */
[----:B------:R-:W-:Y:S06]  /*20db0*/  BAR.SYNC.DEFER_BLOCKING 0x0 ;  /* 0x0000000000007b1d */ /* 0x000fec0000010000 */
[----:B-1----:R-:W2:Y:S04]  /*20dc0*/  LDL.LU R4, [R1+0x804] ;  /* 0x0008040001047983 */ /* 0x002ea80000300800 */
[----:B------:R-:W2:Y:S04]  /*20dd0*/  LDL.LU R5, [R1+0x80c] ;  /* 0x00080c0001057983 */ /* 0x000ea80000300800 */
[----:B------:R-:W2:Y:S04]  /*20de0*/  LDL.LU R6, [R1+0x604] ;  /* 0x0006040001067983 */ /* 0x000ea80000300800 */
[----:B------:R-:W1:Y:S01]  /*20df0*/  LDS.128 R164, [R157] ;  /* 0x000000009da47984 */ /* 0x000e620000000c00 */
[----:B------:R-:W-:Y:S06]  /*20e00*/  BAR.SYNC.DEFER_BLOCKING 0x0 ;  /* 0x0000000000007b1d */ /* 0x000fec0000010000 */
[----:B------:R-:W2:Y:S04]  /*20e10*/  LDL.LU R7, [R1+0x60c] ;  /* 0x00060c0001077983 */ /* 0x000ea80000300800 */
[----:B-1----:R-:W-:Y:S04]  /*20e20*/  STL.64 [R1+0xa00], R164 ;  /* 0x000a00a401007387 */ /* 0x002fe80000100a00 */
[----:B------:R-:W-:Y:S04]  /*20e30*/  STL.64 [R1+0xa08], R166 ;  /* 0x000a08a601007387 */ /* 0x000fe80000100a00 */
[----:B----4-:R-:W-:Y:S01]  /*20e40*/  STSM.16.M88.4 [R153], R160 ;  /* 0x000000a099007844 */ /* 0x010fe20000000200 */
[----:B------:R-:W-:Y:S06]  /*20e50*/  BAR.SYNC.DEFER_BLOCKING 0x0 ;  /* 0x0000000000007b1d */ /* 0x000fec0000010000 */
[----:B------:R-:W1:Y:S02]  /*20e60*/  LDS.128 R160, [R157] ;  /* 0x000000009da07984 */ /* 0x000e640000000c00 */
[----:B------:R-:W-:Y:S06]  /*20e70*/  BAR.SYNC.DEFER_BLOCKING 0x0 ;  /* 0x0000000000007b1d */ /* 0x000fec0000010000 */
[----:B-1----:R1:W-:Y:S04]  /*20e80*/  STL.64 [R1+0x800], R160 ;  /* 0x000800a001007387 */ /* 0x0023e80000100a00 */
[----:B------:R3:W-:Y:S04]  /*20e90*/  STL.64 [R1+0x808], R162 ;  /* 0x000808a201007387 */ /* 0x0007e80000100a00 */
[----:B-1----:R-:W4:Y:S04]  /*20ea0*/  LDL.LU R160, [R1+0x404] ;  /* 0x0004040001a07983 */ /* 0x002f280000300800 */
[----:B------:R-:W4:Y:S04]  /*20eb0*/  LDL.LU R161, [R1+0x40c] ;  /* 0x00040c0001a17983 */ /* 0x000f280000300800 */
[----:B---3--:R-:W4:Y:S04]  /*20ec0*/  LDL.LU R162, [R1+0x204] ;  /* 0x0002040001a27983 */ /* 0x008f280000300800 */
[----:B------:R-:W4:Y:S04]  /*20ed0*/  LDL.LU R163, [R1+0x20c] ;  /* 0x00020c0001a37983 */ /* 0x000f280000300800 */
[----:B--2---:R1:W-:Y:S02]  /*20ee0*/  STSM.16.M88.4 [R153], R4 ;  /* 0x0000000499007844 */ /* 0x0043e40000000200 */
[----:B-1----:R-:W-:-:S02]  /*20ef0*/  IMAD.MOV.U32 R6, RZ, RZ, R25 ;  /* 0x000000ffff067224 */ /* 0x002fc400078e0019 */
[----:B------:R-:W2:Y:S01]  /*20f00*/  LDL.LU R4, [R1+0x4] ;  /* 0x0000040001047983 */ /* 0x000ea20000300800 */
[----:B------:R-:W-:Y:S01]  /*20f10*/  IMAD.MOV.U32 R7, RZ, RZ, R27 ;  /* 0x000000ffff077224 */ /* 0x000fe200078e001b */
[----:B------:R-:W-:Y:S06]  /*20f20*/  BAR.SYNC.DEFER_BLOCKING 0x0 ;  /* 0x0000000000007b1d */ /* 0x000fec0000010000 */
[----:B------:R-:W2:Y:S04]  /*20f30*/  LDL.LU R5, [R1+0xc] ;  /* 0x00000c0001057983 */ /* 0x000ea80000300800 */
[----:B------:R-:W1:Y:S01]  /*20f40*/  LDS.128 R24, [R157] ;  /* 0x000000009d187984 */ /* 0x000e620000000c00 */
[----:B------:R-:W-:Y:S06]  /*20f50*/  BAR.SYNC.DEFER_BLOCKING 0x0 ;  /* 0x0000000000007b1d */ /* 0x000fec0000010000 */
        /* <DEDUP_REMOVED lines=36> */
[----:B------:R-:W1:Y:S01]  /*211a0*/  LDS.128 R160, [R157] ;  /* 0x000000009da07984 */ /* 0x000e620000000c00 */
[----:B------:R-:W-:Y:S06]  /*211b0*/  BAR.SYNC.DEFER_BLOCKING 0x0 ;  /* 0x0000000000007b1d */ /* 0x000fec0000010000 */
[----:B-1----:R-:W-:Y:S04]  /*211c0*/  STL.64 [R1+0xe30], R160 ;  /* 0x000e30a001007387 */ /* 0x002fe80000100a00 */
[----:B------:R-:W-:Y:S04]  /*211d0*/  STL.64 [R1+0xe38], R162 ;  /* 0x000e38a201007387 */ /* 0x000fe80000100a00 */
[----:B----4-:R-:W-:Y:S01]  /*211e0*/  STSM.16.M88.4 [R153], R24 ;  /* 0x0000001899007844 */ /* 0x010fe20000000200 */
[----:B------:R-:W-:Y:S06]  /*211f0*/  BAR.SYNC.DEFER_BLOCKING 0x0 ;  /* 0x0000000000007b1d */ /* 0x000fec0000010000 */
[----:B------:R-:W1:Y:S04]  /*21200*/  LDS.128 R24, [R157] ;  /* 0x000000009d187984 */ /* 0x000e680000000c00 */
[----:B-1----:R1:W-:Y:S04]  /*21210*/  STL.64 [R1+0xc00], R24 ;  /* 0x000c001801007387 */ /* 0x0023e80000100a00 */
[----:B------:R3:W-:Y:S04]  /*21220*/  STL.64 [R1+0xc08], R26 ;  /* 0x000c081a01007387 */ /* 0x0007e80000100a00 */
[----:B-1----:R-:W4:Y:S04]  /*21230*/  LDL.LU R24, [R1+0xc14] ;  /* 0x000c140001187983 */ /* 0x002f280000300800 */
[----:B------:R-:W4:Y:S04]  /*21240*/  LDL.LU R25, [R1+0xc1c] ;  /* 0x000c1c0001197983 */ /* 0x000f280000300800 */
[----:B---3--:R-:W4:Y:S04]  /*21250*/  LDL.LU R26, [R1+0xa14] ;  /* 0x000a1400011a7983 */ /* 0x008f280000300800 */
[----:B------:R-:W4:Y:S01]  /*21260*/  LDL.LU R27, [R1+0xa1c] ;  /* 0x000a1c00011b7983 */ /* 0x000f220000300800 */
[----:B------:R-:W-:Y:S01]  /*21270*/  BAR.SYNC.DEFER_BLOCKING 0x0 ;  /* 0x0000000000007b1d */ /* 0x000fe20000010000 */
        /* <DEDUP_REMOVED lines=1349> */
[----:B------:R-:W-:Y:S01]  /*266d0*/  STL.64 [R1+0xf88], R30 ;  /* 0x000f881e01007387 */ /* 0x000fe20000100a00 */
[----:B------:R-:W-:-:S02]  /*266e0*/  IMAD.MOV.U32 R6, RZ, RZ, R96 ;  /* 0x000000ffff067224 */ /* 0x000fc400078e0060 */
[----:B------:R-:W-:Y:S01]  /*266f0*/  IMAD.MOV.U32 R7, RZ, RZ, R98 ;  /* 0x000000ffff077224 */ /* 0x000fe200078e0062 */
        /* <DEDUP_REMOVED lines=24> */
[----:B--2---:R2:W-:Y:S04]  /*26880*/  STSM.16.M88.4 [R153], R4 ;  /* 0x0000000499007844 */ /* 0x0045e80000000200 */
[----:B-1----:R-:W-:Y:S04]  /*26890*/  STL.64 [R1+0x720], R24 ;  /* 0x0007201801007387 */ /* 0x002fe80000100a00 */
[----:B------:R-:W-:Y:S04]  /*268a0*/  STL.64 [R1+0x728], R26 ;  /* 0x0007281a01007387 */ /* 0x000fe80000100a00 */
[----:B--2---:R-:W2:Y:S04]  /*268b0*/  LDL.LU R4, [R1+0x524] ;  /* 0x0005240001047983 */ /* 0x004ea80000300800 */
[----:B------:R-:W2:Y:S04]  /*268c0*/  LDL.LU R5, [R1+0x52c] ;  /* 0x00052c0001057983 */ /* 0x000ea80000300800 */
[----:B------:R-:W2:Y:S04]  /*268d0*/  LDL.LU R6, [R1+0x324] ;  /* 0x0003240001067983 */ /* 0x000ea80000300800 */
[----:B------:R-:W2:Y:S01]  /*268e0*/  LDL.LU R7, [R1+0x32c] ;  /* 0x00032c0001077983 */ /* 0x000ea20000300800 */
[----:B------:R-:W-:Y:S06]  /*268f0*/  BAR.SYNC.DEFER_BLOCKING 0x0 ;  /* 0x0000000000007b1d */ /* 0x000fec0000010000 */
[----:B------:R-:W1:Y:S02]  /*26900*/  LDS.128 R24, [R157] ;  /* 0x000000009d187984 */ /* 0x000e640000000c00 */
[----:B------:R-:W-:Y:S06]  /*26910*/  BAR.SYNC.DEFER_BLOCKING 0x0 ;  /* 0x0000000000007b1d */ /* 0x000fec0000010000 */
[----:B-1----:R-:W-:Y:S04]  /*26920*/  STL.64 [R1+0x520], R24 ;  /* 0x0005201801007387 */ /* 0x002fe80000100a00 */
[----:B------:R-:W-:Y:S04]  /*26930*/  STL.64 [R1+0x528], R26 ;  /* 0x0005281a01007387 */ /* 0x000fe80000100a00 */
[----:B--2---:R1:W-:Y:S01]  /*26940*/  STSM.16.M88.4 [R153], R4 ;  /* 0x0000000499007844 */ /* 0x0043e20000000200 */
[----:B------:R-:W-:Y:S06]  /*26950*/  BAR.SYNC.DEFER_BLOCKING 0x0 ;  /* 0x0000000000007b1d */ /* 0x000fec0000010000 */
[----:B-1----:R-:W2:Y:S04]  /*26960*/  LDL.LU R4, [R1+0x124] ;  /* 0x0001240001047983 */ /* 0x002ea80000300800 */
[----:B------:R-:W2:Y:S04]  /*26970*/  LDL.LU R5, [R1+0x12c] ;  /* 0x00012c0001057983 */ /* 0x000ea80000300800 */
[----:B------:R-:W1:Y:S01]  /*26980*/  LDS.128 R24, [R157] ;  /* 0x000000009d187984 */ /* 0x000e620000000c00 */
[----:B------:R-:W-:-:S02]  /*26990*/  IMAD.MOV.U32 R6, RZ, RZ, R97 ;  /* 0x000000ffff067224 */ /* 0x000fc400078e0061 */
[----:B------:R-:W-:Y:S01]  /*269a0*/  IMAD.MOV.U32 R7, RZ, RZ, R99 ;  /* 0x000000ffff077224 */ /* 0x000fe200078e0063 */
[----:B------:R-:W-:Y:S06]  /*269b0*/  BAR.SYNC.DEFER_BLOCKING 0x0 ;  /* 0x0000000000007b1d */ /* 0x000fec0000010000 */
[----:B-1----:R-:W-:Y:S04]  /*269c0*/  STL.64 [R1+0x320], R24 ;  /* 0x0003201801007387 */ /* 0x002fe80000100a00 */
[----:B------:R-:W-:Y:S04]  /*269d0*/  STL.64 [R1+0x328], R26 ;  /* 0x0003281a01007387 */ /* 0x000fe80000100a00 */
[----:B--2---:R1:W-:Y:S01]  /*269e0*/  STSM.16.M88.4 [R153], R4 ;  /* 0x0000000499007844 */ /* 0x0043e20000000200 */
[----:B------:R-:W-:Y:S06]  /*269f0*/  BAR.SYNC.DEFER_BLOCKING 0x0 ;  /* 0x0000000000007b1d */ /* 0x000fec0000010000 */
[----:B-1----:R-:W2:Y:S04]  /*26a00*/  LDL.LU R4, [R1+0xd30] ;  /* 0x000d300001047983 */ /* 0x002ea80000300800 */
[----:B------:R-:W2:Y:S04]  /*26a10*/  LDL.LU R5, [R1+0xd38] ;  /* 0x000d380001057983 */ /* 0x000ea80000300800 */
[----:B------:R-:W2:Y:S04]  /*26a20*/  LDL.LU R6, [R1+0xb30] ;  /* 0x000b300001067983 */ /* 0x000ea80000300800 */
[----:B------:R-:W2:Y:S04]  /*26a30*/  LDL.LU R7, [R1+0xb38] ;  /* 0x000b380001077983 */ /* 0x000ea80000300800 */
[----:B------:R-:W1:Y:S01]  /*26a40*/  LDS.128 R24, [R157] ;  /* 0x000000009d187984 */ /* 0x000e620000000c00 */
[----:B------:R-:W-:Y:S01]  /*26a50*/  BAR.SYNC.DEFER_BLOCKING 0x0 ;  /* 0x0000000000007b1d */ /* 0x000fe20000010000 */
[----:B------:R-:W-:-:S05]  /*26a60*/  VIADD R2, R2, UR4 ;  /* 0x0000000402027c36 */ /* 0x000fca0008000000 */
[----:B------:R3:W-:Y:S02]  /*26a70*/  STL [R1+0x116c], R2 ;  /* 0x00116c0201007387 */ /* 0x0007e40000100800 */
[----:B---3--:R-:W-:-:S05]  /*26a80*/  VIADD R2, R2, UR4 ;  /* 0x0000000402027c36 */ /* 0x008fca0008000000 */
[----:B------:R-:W-:Y:S04]  /*26a90*/  STL [R1+0x10b8], R2 ;  /* 0x0010b80201007387 */ /* 0x000fe80000100800 */
        /* <DEDUP_REMOVED lines=19> */
[----:B------:R-:W-:Y:S01]  /*26bd0*/  VIADD R159, R2, UR4 ;  /* 0x00000004029f7c36 */ /* 0x000fe20008000000 */
[----:B------:R-:W-:Y:S03]  /*26be0*/  BAR.SYNC.DEFER_BLOCKING 0x0 ;  /* 0x0000000000007b1d */ /* 0x000fe60000010000 */
[----:B------:R-:W-:-:S04]  /*26bf0*/  VIADD R252, R159, UR4 ;  /* 0x000000049ffc7c36 */ /* 0x000fc80008000000 */
        /* <DEDUP_REMOVED lines=10> */
[----:B------:R-:W1:Y:S01]  /*26ca0*/  LDS.128 R24, [R157] ;  /* 0x000000009d187984 */ /* 0x000e620000000c00 */
[----:B------:R-:W-:-:S02]  /*26cb0*/  VIADD R2, R2, UR4 ;  /* 0x0000000402027c36 */ /* 0x000fc40008000000 */
[----:B------:R-:W-:-:S03]  /*26cc0*/  IMAD.MOV.U32 R6, RZ, RZ, R100 ;  /* 0x000000ffff067224 */ /* 0x000fc600078e0064 */
[----:B------:R3:W-:Y:S01]  /*26cd0*/  STL [R1+0x1008], R2 ;  /* 0x0010080201007387 */ /* 0x0007e20000100800 */
[----:B------:R-:W-:Y:S01]  /*26ce0*/  IMAD.MOV.U32 R7, RZ, RZ, R102 ;  /* 0x000000ffff077224 */ /* 0x000fe200078e0066 */
[----:B------:R-:W-:Y:S01]  /*26cf0*/  BAR.SYNC.DEFER_BLOCKING 0x0 ;  /* 0x0000000000007b1d */ /* 0x000fe20000010000 */
        /* <DEDUP_REMOVED lines=15> */
[----:B------:R3:W-:Y:S02]  /*26df0*/  STL [R1+0x1014], R2 ;  /* 0x0010140201007387 */ /* 0x0007e40000100800 */
[----:B---3--:R-:W-:Y:S02]  /*26e00*/  VIADD R2, R2, UR4 ;  /* 0x0000000402027c36 */ /* 0x008fe40008000000 */
[----:B-1----:R-:W-:Y:S04]  /*26e10*/  STL.64 [R1+0xb20], R24 ;  /* 0x000b201801007387 */ /* 0x002fe80000100a00 */
[----:B------:R-:W-:Y:S04]  /*26e20*/  STL.64 [R1+0xb28], R26 ;  /* 0x000b281a01007387 */ /* 0x000fe80000100a00 */
[----:B--2---:R1:W-:Y:S01]  /*26e30*/  STSM.16.M88.4 [R153], R4 ;  /* 0x0000000499007844 */ /* 0x0043e20000000200 */
[----:B------:R-:W-:Y:S06]  /*26e40*/  BAR.SYNC.DEFER_BLOCKING 0x0 ;  /* 0x0000000000007b1d */ /* 0x000fec0000010000 */
[----:B-1----:R-:W2:Y:S04]  /*26e50*/  LDL.LU R4, [R1+0x934] ;  /* 0x0009340001047983 */ /* 0x002ea80000300800 */
[----:B------:R1:W-:Y:S04]  /*26e60*/  STL [R1+0x1018], R2 ;  /* 0x0010180201007387 */ /* 0x0003e80000100800 */
[----:B------:R-:W2:Y:S04]  /*26e70*/  LDL.LU R5, [R1+0x93c] ;  /* 0x00093c0001057983 */ /* 0x000ea80000300800 */
[----:B------:R-:W2:Y:S04]  /*26e80*/  LDL.LU R6, [R1+0x734] ;  /* 0x0007340001067983 */ /* 0x000ea80000300800 */
[----:B------:R-:W2:Y:S04]  /*26e90*/  LDL.LU R7, [R1+0x73c] ;  /* 0x00073c0001077983 */ /* 0x000ea80000300800 */
[----:B------:R-:W3:Y:S01]  /*26ea0*/  LDS.128 R24, [R157] ;  /* 0x000000009d187984 */ /* 0x000ee20000000c00 */
[----:B------:R-:W-:Y:S01]  /*26eb0*/  BAR.SYNC.DEFER_BLOCKING 0x0 ;  /* 0x0000000000007b1d */ /* 0x000fe20000010000 */
[----:B-1----:R-:W-:-:S05]  /*26ec0*/  VIADD R2, R2, UR4 ;  /* 0x0000000402027c36 */ /* 0x002fca0008000000 */
[----:B------:R-:W-:Y:S01]  /*26ed0*/  ULDC UR4, c[0x0][0x248] ;  /* 0x0000920000047ab9 */ /* 0x000fe20000000800 */
[----:B------:R1:W-:Y:S02]  /*26ee0*/  STL [R1+0x101c], R2 ;  /* 0x00101c0201007387 */ /* 0x0003e40000100800 */
[----:B-1----:R-:W-:Y:S01]  /*26ef0*/  VIADD R2, R2, UR5 ;  /* 0x0000000502027c36 */ /* 0x002fe20008000000 */
[----:B------:R-:W-:-:S04]  /*26f00*/  ULDC UR5, c[0x0][0x248] ;  /* 0x0000920000057ab9 */ /* 0x000fc80000000800 */
[----:B------:R1:W-:Y:S02]  /*26f10*/  STL [R1+0x1020], R2 ;  /* 0x0010200201007387 */ /* 0x0003e40000100800 */
[----:B-1----:R-:W-:Y:S01]  /*26f20*/  VIADD R2, R2, UR6 ;  /* 0x0000000602027c36 */ /* 0x002fe20008000000 */
[----:B------:R-:W-:Y:S01]  /*26f30*/  ULDC UR6, c[0x0][0x248] ;  /* 0x0000920000067ab9 */ /* 0x000fe20000000800 */
[----:B---3--:R-:W-:Y:S04]  /*26f40*/  STL.64 [R1+0x730], R24 ;  /* 0x0007301801007387 */ /* 0x008fe80000100a00 */
        /* <DEDUP_REMOVED lines=25> */
[----:B------:R-:W3:Y:S01]  /*270e0*/  LDS.128 R24, [R157] ;  /* 0x000000009d187984 */ /* 0x000ee20000000c00 */
[----:B-1----:R-:W-:Y:S01]  /*270f0*/  VIADD R2, R2, UR5 ;  /* 0x0000000502027c36 */ /* 0x002fe20008000000 */
[----:B------:R-:W-:-:S04]  /*27100*/  ULDC UR5, c[0x0][0x248] ;  /* 0x0000920000057ab9 */ /* 0x000fc80000000800 */
[----:B------:R1:W-:Y:S01]  /*27110*/  STL [R1+0x1034], R2 ;  /* 0x0010340201007387 */ /* 0x0003e20000100800 */
[----:B------:R-:W-:Y:S02]  /*27120*/  IMAD.MOV.U32 R6, RZ, RZ, R101 ;  /* 0x000000ffff067224 */ /* 0x000fe400078e0065 */
[----:B------:R-:W-:Y:S01]  /*27130*/  IMAD.MOV.U32 R7, RZ, RZ, R103 ;  /* 0x000000ffff077224 */ /* 0x000fe200078e0067 */
[----:B------:R-:W-:Y:S01]  /*27140*/  BAR.SYNC.DEFER_BLOCKING 0x0 ;  /* 0x0000000000007b1d */ /* 0x000fe20000010000 */
[----:B-1----:R-:W-:-:S05]  /*27150*/  VIADD R2, R2, UR4 ;  /* 0x0000000402027c36 */ /* 0x002fca0008000000 */
[----:B------:R-:W-:Y:S01]  /*27160*/  ULDC UR4, c[0x0][0x248] ;  /* 0x0000920000047ab9 */ /* 0x000fe20000000800 */
        /* <DEDUP_REMOVED lines=174> */
[----:B---3--:R1:W-:Y:S04]  /*27c50*/  STL.64 [R1+0x140], R24 ;  /* 0x0001401801007387 */ /* 0x0083e80000100a00 */
[----:B------:R-:W-:Y:S01]  /*27c60*/  STL.64 [R1+0x148], R26 ;  /* 0x0001481a01007387 */ /* 0x000fe20000100a00 */
[----:B-1----:R-:W1:Y:S03]  /*27c70*/  LDC R24, c[0x0][0x244] ;  /* 0x00009100ff187b82 */ /* 0x002e660000000800 */
[----:B--2---:R2:W-:Y:S05]  /*27c80*/  STSM.16.M88.4 [R153], R4 ;  /* 0x0000000499007844 */ /* 0x0045ea0000000200 */
[----:B------:R-:W-:Y:S06]  /*27c90*/  BAR.SYNC.DEFER_BLOCKING 0x0 ;  /* 0x0000000000007b1d */ /* 0x000fec0000010000 */
[----:B--2---:R-:W2:Y:S04]  /*27ca0*/  LDL.LU R4, [R1+0x950] ;  /* 0x0009500001047983 */ /* 0x004ea80000300800 */
[----:B------:R3:W-:Y:S04]  /*27cb0*/  STL [R1+0x10a8], R2 ;  /* 0x0010a80201007387 */ /* 0x0007e80000100800 */
[----:B------:R-:W2:Y:S04]  /*27cc0*/  LDL.LU R5, [R1+0x958] ;  /* 0x0009580001057983 */ /* 0x000ea80000300800 */
[----:B------:R-:W2:Y:S04]  /*27cd0*/  LDL.LU R6, [R1+0x750] ;  /* 0x0007500001067983 */ /* 0x000ea80000300800 */
[----:B------:R-:W2:Y:S04]  /*27ce0*/  LDL.LU R7, [R1+0x758] ;  /* 0x0007580001077983 */ /* 0x000ea80000300800 */
[----:B------:R-:W4:Y:S01]  /*27cf0*/  LDS.128 R28, [R157] ;  /* 0x000000009d1c7984 */ /* 0x000f220000000c00 */
[----:B------:R-:W-:Y:S01]  /*27d00*/  BAR.SYNC.DEFER_BLOCKING 0x0 ;  /* 0x0000000000007b1d */ /* 0x000fe20000010000 */
[----:B---3--:R-:W-:-:S05]  /*27d10*/  VIADD R2, R2, UR4 ;  /* 0x0000000402027c36 */ /* 0x008fca0008000000 */
[----:B------:R-:W-:Y:S01]  /*27d20*/  ULDC UR4, c[0x0][0x248] ;  /* 0x0000920000047ab9 */ /* 0x000fe20000000800 */
[----:B------:R3:W-:Y:S02]  /*27d30*/  STL [R1+0x10ac], R2 ;  /* 0x0010ac0201007387 */ /* 0x0007e40000100800 */
[----:B---3--:R-:W-:Y:S01]  /*27d40*/  VIADD R2, R2, UR5 ;  /* 0x0000000502027c36 */ /* 0x008fe20008000000 */
[----:B------:R-:W-:-:S04]  /*27d50*/  ULDC UR5, c[0x0][0x248] ;  /* 0x0000920000057ab9 */ /* 0x000fc80000000800 */
[----:B------:R3:W-:Y:S02]  /*27d60*/  STL [R1+0x10b0], R2 ;  /* 0x0010b00201007387 */ /* 0x0007e40000100800 */
[----:B---3--:R-:W-:Y:S01]  /*27d70*/  VIADD R2, R2, UR4 ;  /* 0x0000000402027c36 */ /* 0x008fe20008000000 */
[----:B------:R-:W-:Y:S01]  /*27d80*/  ULDC UR4, c[0x0][0x248] ;  /* 0x0000920000047ab9 */ /* 0x000fe20000000800 */
[----:B----4-:R-:W-:Y:S04]  /*27d90*/  STL.64 [R1+0xb40], R28 ;  /* 0x000b401c01007387 */ /* 0x010fe80000100a00 */
[----:B------:R-:W-:Y:S04]  /*27da0*/  STL.64 [R1+0xb48], R30 ;  /* 0x000b481e01007387 */ /* 0x000fe80000100a00 */
[----:B--2---:R2:W-:Y:S01]  /*27db0*/  STSM.16.M88.4 [R153], R4 ;  /* 0x0000000499007844 */ /* 0x0045e20000000200 */
[----:B------:R-:W-:Y:S06]  /*27dc0*/  BAR.SYNC.DEFER_BLOCKING 0x0 ;  /* 0x0000000000007b1d */ /* 0x000fec0000010000 */
[----:B--2---:R-:W2:Y:S04]  /*27dd0*/  LDL.LU R4, [R1+0x550] ;  /* 0x0005500001047983 */ /* 0x004ea80000300800 */
[----:B------:R3:W-:Y:S04]  /*27de0*/  STL [R1+0x10b4], R2 ;  /* 0x0010b40201007387 */ /* 0x0007e80000100800 */
[----:B------:R-:W2:Y:S04]  /*27df0*/  LDL.LU R5, [R1+0x558] ;  /* 0x0005580001057983 */ /* 0x000ea80000300800 */
[----:B------:R-:W2:Y:S04]  /*27e00*/  LDL.LU R6, [R1+0x350] ;  /* 0x0003500001067983 */ /* 0x000ea80000300800 */
[----:B------:R-:W2:Y:S04]  /*27e10*/  LDL.LU R7, [R1+0x358] ;  /* 0x0003580001077983 */ /* 0x000ea80000300800 */
[----:B------:R-:W4:Y:S01]  /*27e20*/  LDS.128 R28, [R157] ;  /* 0x000000009d1c7984 */ /* 0x000f220000000c00 */
[----:B---3--:R-:W-:Y:S01]  /*27e30*/  VIADD R2, R2, UR5 ;  /* 0x0000000502027c36 */ /* 0x008fe20008000000 */
[----:B------:R-:W-:Y:S01]  /*27e40*/  ULDC UR5, c[0x0][0x248] ;  /* 0x0000920000057ab9 */ /* 0x000fe20000000800 */
[----:B------:R-:W-:Y:S06]  /*27e50*/  BAR.SYNC.DEFER_BLOCKING 0x0 ;  /* 0x0000000000007b1d */ /* 0x000fec0000010000 */
        /* <DEDUP_REMOVED lines=8> */
[----:B------:R3:W-:Y:S02]  /*27ee0*/  STL [R1+0x10c4], R2 ;  /* 0x0010c40201007387 */ /* 0x0007e40000100800 */
[----:B---3--:R-:W-:Y:S01]  /*27ef0*/  VIADD R2, R2, UR4 ;  /* 0x0000000402027c36 */ /* 0x008fe20008000000 */
[----:B------:R-:W-:Y:S01]  /*27f00*/  ULDC UR4, c[0x0][0x248] ;  /* 0x0000920000047ab9 */ /* 0x000fe20000000800 */
[----:B--2---:R2:W-:Y:S01]  /*27f10*/  STSM.16.M88.4 [R153], R4 ;  /* 0x0000000499007844 */ /* 0x0045e20000000200 */
[----:B------:R-:W-:Y:S06]  /*27f20*/  BAR.SYNC.DEFER_BLOCKING 0x0 ;  /* 0x0000000000007b1d */ /* 0x000fec0000010000 */
[----:B--2---:R-:W2:Y:S04]  /*27f30*/  LDL.LU R4, [R1+0x150] ;  /* 0x0001500001047983 */ /* 0x004ea80000300800 */
[----:B------:R3:W-:Y:S04]  /*27f40*/  STL [R1+0x10c8], R2 ;  /* 0x0010c80201007387 */ /* 0x0007e80000100800 */
[----:B------:R-:W2:Y:S04]  /*27f50*/  LDL.LU R5, [R1+0x158] ;  /* 0x0001580001057983 */ /* 0x000ea80000300800 */
[----:B------:R-:W4:Y:S01]  /*27f60*/  LDS.128 R28, [R157] ;  /* 0x000000009d1c7984 */ /* 0x000f220000000c00 */
[----:B---3--:R-:W-:Y:S01]  /*27f70*/  VIADD R2, R2, UR5 ;  /* 0x0000000502027c36 */ /* 0x008fe20008000000 */
[----:B------:R-:W-:-:S04]  /*27f80*/  ULDC UR5, c[0x0][0x248] ;  /* 0x0000920000057ab9 */ /* 0x000fc80000000800 */
[----:B------:R3:W-:Y:S02]  /*27f90*/  STL [R1+0x10cc], R2 ;  /* 0x0010cc0201007387 */ /* 0x0007e40000100800 */
[----:B---3--:R-:W-:Y:S01]  /*27fa0*/  VIADD R2, R2, UR4 ;  /* 0x0000000402027c36 */ /* 0x008fe20008000000 */
[----:B------:R-:W-:-:S04]  /*27fb0*/  ULDC UR4, c[0x0][0x248] ;  /* 0x0000920000047ab9 */ /* 0x000fc80000000800 */
[----:B------:R3:W-:Y:S01]  /*27fc0*/  STL [R1+0x10d0], R2 ;  /* 0x0010d00201007387 */ /* 0x0007e20000100800 */
[----:B------:R-:W-:Y:S02]  /*27fd0*/  IMAD.MOV.U32 R6, RZ, RZ, R108 ;  /* 0x000000ffff067224 */ /* 0x000fe400078e006c */
[----:B------:R-:W-:Y:S01]  /*27fe0*/  IMAD.MOV.U32 R7, RZ, RZ, R110 ;  /* 0x000000ffff077224 */ /* 0x000fe200078e006e */
[----:B------:R-:W-:Y:S01]  /*27ff0*/  BAR.SYNC.DEFER_BLOCKING 0x0 ;  /* 0x0000000000007b1d */ /* 0x000fe20000010000 */
[----:B---3--:R-:W-:-:S05]  /*28000*/  VIADD R2, R2, UR6 ;  /* 0x0000000602027c36 */ /* 0x008fca0008000000 */
        /* <DEDUP_REMOVED lines=46> */
[----:B------:R3:W-:Y:S01]  /*282f0*/  STL [R1+0x10f4], R2 ;  /* 0x0010f40201007387 */ /* 0x0007e20000100800 */
[----:B-1----:R-:W-:-:S02]  /*28300*/  IMAD R3, R152, R24, RZ ;  /* 0x0000001898037224 */ /* 0x002fc400078e02ff */
[----:B---3--:R-:W-:Y:S01]  /*28310*/  VIADD R2, R2, UR4 ;  /* 0x0000000402027c36 */ /* 0x008fe20008000000 */
[----:B------:R-:W-:Y:S01]  /*28320*/  ULDC.64 UR4, c[0x0][0x220] ;  /* 0x0000880000047ab9 */ /* 0x000fe20000000a00 */
[----:B------:R-:W-:-:S03]  /*28330*/  IMAD R22, R24, 0x80, R3 ;  /* 0x0000008018167824 */ /* 0x000fc600078e0203 */
[----:B------:R-:W-:Y:S01]  /*28340*/  STL [R1+0x10f8], R2 ;  /* 0x0010f80201007387 */ /* 0x000fe20000100800 */
[----:B------:R-:W-:-:S04]  /*28350*/  IMAD R9, R24, 0x80, R22 ;  /* 0x0000008018097824 */ /* 0x000fc800078e0216 */
[----:B------:R-:W-:-:S05]  /*28360*/  IMAD R24, R24, 0x80, R9 ;  /* 0x0000008018187824 */ /* 0x000fca00078e0209 */
[----:B------:R-:W-:Y:S01]  /*28370*/  LEA R8, P5, R24, UR4, 0x2 ;  /* 0x0000000418087c11 */ /* 0x000fe2000f8a10ff */
[----:B--2---:R1:W-:Y:S02]  /*28380*/  STSM.16.M88.4 [R153], R4 ;  /* 0x0000000499007844 */ /* 0x0043e40000000200 */
[----:B-1----:R-:W-:Y:S01]  /*28390*/  VIADD R6, R2, UR6 ;  /* 0x0000000602067c36 */ /* 0x002fe20008000000 */
[----:B------:R-:W-:-:S03]  /*283a0*/  ULDC UR6, c[0x0][0x248] ;  /* 0x0000920000067ab9 */ /* 0x000fc60000000800 */
[----:B------:R-:W-:Y:S01]  /*283b0*/  VIADD R25, R6, UR7 ;  /* 0x0000000706197c36 */ /* 0x000fe20008000000 */
[----:B------:R-:W-:Y:S01]  /*283c0*/  STL [R1+0x10fc], R6 ;  /* 0x0010fc0601007387 */ /* 0x000fe20000100800 */
[----:B------:R-:W-:Y:S01]  /*283d0*/  LEA R2, P2, R3, UR4, 0x2 ;  /* 0x0000000403027c11 */ /* 0x000fe2000f8410ff */
[C---:B------:R-:W-:Y:S01]  /*283e0*/  VIADD R27, R23.reuse, 0x7b ;  /* 0x0000007b171b7836 */ /* 0x040fe20000000000 */
[C---:B------:R-:W-:Y:S01]  /*283f0*/  LEA R4, P3, R22.reuse, UR4, 0x2 ;  /* 0x0000000416047c11 */ /* 0x040fe2000f8610ff */
[----:B------:R1:W-:Y:S01]  /*28400*/  STL [R1+0x1100], R25 ;  /* 0x0011001901007387 */ /* 0x0003e20000100800 */
[----:B------:R-:W-:Y:S01]  /*28410*/  VIADD R29, R23, 0x79 ;  /* 0x00000079171d7836 */ /* 0x000fe20000000000 */
[----:B------:R-:W-:Y:S01]  /*28420*/  ULDC UR7, c[0x0][0x228] ;  /* 0x00008a0000077ab9 */ /* 0x000fe20000000800 */
[----:B-1----:R-:W-:Y:S01]  /*28430*/  VIADD R25, R25, UR8 ;  /* 0x0000000819197c36 */ /* 0x002fe20008000000 */
[----:B------:R-:W-:Y:S01]  /*28440*/  LEA R6, P4, R9, UR4, 0x2 ;  /* 0x0000000409067c11 */ /* 0x000fe2000f8810ff */
[----:B------:R-:W-:Y:S01]  /*28450*/  ULDC UR4, c[0x0][0x248] ;  /* 0x0000920000047ab9 */ /* 0x000fe20000000800 */
[----:B------:R-:W-:Y:S01]  /*28460*/  LEA.HI.X.SX32 R3, R3, UR5, 0x2, P2 ;  /* 0x0000000503037c11 */ /* 0x000fe200090f16ff */
[----:B------:R-:W-:Y:S01]  /*28470*/  ULDC UR8, c[0x0][0x248] ;  /* 0x0000920000087ab9 */ /* 0x000fe20000000800 */
[----:B------:R1:W-:Y:S02]  /*28480*/  STL [R1+0x1104], R25 ;  /* 0x0011041901007387 */ /* 0x0003e40000100800 */
[----:B-1----:R-:W-:Y:S01]  /*28490*/  VIADD R25, R25, UR6 ;  /* 0x0000000619197c36 */ /* 0x002fe20008000000 */
[----:B------:R-:W-:Y:S01]  /*284a0*/  ISETP.LT.AND P2, PT, R155, UR40, !P1 ;  /* 0x000000289b007c0c */ /* 0x000fe2000cf41270 */
[----:B------:R-:W-:Y:S01]  /*284b0*/  VIADD R31, R23, 0x77 ;  /* 0x00000077171f7836 */ /* 0x000fe20000000000 */
[----:B------:R-:W-:Y:S01]  /*284c0*/  LEA.HI.X.SX32 R5, R22, UR5, 0x2, P3 ;  /* 0x0000000516057c11 */ /* 0x000fe200098f16ff */
[----:B------:R-:W-:Y:S01]  /*284d0*/  VIADD R26, R25, UR4 ;  /* 0x00000004191a7c36 */ /* 0x000fe20008000000 */
[----:B------:R-:W-:Y:S01]  /*284e0*/  ULDC UR4, c[0x0][0x248] ;  /* 0x0000920000047ab9 */ /* 0x000fe20000000800 */
[----:B------:R-:W-:Y:S01]  /*284f0*/  LEA.HI.X.SX32 R7, R9, UR5, 0x2, P4 ;  /* 0x0000000509077c11 */ /* 0x000fe2000a0f16ff */
[----:B------:R-:W-:Y:S01]  /*28500*/  ULDC UR6, c[0x0][0x228] ;  /* 0x00008a0000067ab9 */ /* 0x000fe20000000800 */
[----:B------:R-:W-:Y:S01]  /*28510*/  VIADD R28, R26, UR4 ;  /* 0x000000041a1c7c36 */ /* 0x000fe20008000000 */
[----:B------:R-:W-:-:S03]  /*28520*/  ULDC UR4, c[0x0][0x248] ;  /* 0x0000920000047ab9 */ /* 0x000fc60000000800 */
        /* <DEDUP_REMOVED lines=71> */
[----:B------:R-:W-:Y:S01]  /*289a0*/  ULDC UR4, c[0x0][0x248] ;  /* 0x0000920000047ab9 */ /* 0x000fe20000000800 */
[----:B------:R-:W-:Y:S02]  /*289b0*/  STL [R1+0x1108], R25 ;  /* 0x0011081901007387 */ /* 0x000fe40000100800 */
[----:B------:R-:W-:Y:S01]  /*289c0*/  VIADD R102, R100, UR4 ;  /* 0x0000000464667c36 */ /* 0x000fe20008000000 */
[----:B------:R-:W-:Y:S01]  /*289d0*/  ULDC UR4, c[0x0][0x248] ;  /* 0x0000920000047ab9 */ /* 0x000fe20000000800 */
[----:B------:R-:W-:Y:S04]  /*289e0*/  STL [R1+0x110c], R26 ;  /* 0x00110c1a01007387 */ /* 0x000fe80000100800 */
[----:B------:R-:W-:Y:S01]  /*289f0*/  STL [R1+0x1110], R28 ;  /* 0x0011101c01007387 */ /* 0x000fe20000100800 */
[----:B------:R-:W-:Y:S01]  /*28a00*/  VIADD R104, R102, UR4 ;  /* 0x0000000466687c36 */ /* 0x000fe20008000000 */
[----:B------:R-:W-:-:S02]  /*28a10*/  ULDC UR4, c[0x0][0x248] ;  /* 0x0000920000047ab9 */ /* 0x000fc40000000800 */
[----:B------:R-:W-:Y:S04]  /*28a20*/  STL [R1+0x1114], R30 ;  /* 0x0011141e01007387 */ /* 0x000fe80000100800 */
[----:B------:R-:W-:Y:S04]  /*28a30*/  STL [R1+0x1118], R32 ;  /* 0x0011182001007387 */ /* 0x000fe80000100800 */
[----:B------:R-:W-:Y:S01]  /*28a40*/  STL [R1+0x111c], R34 ;  /* 0x00111c2201007387 */ /* 0x000fe20000100800 */
[----:B------:R-:W-:Y:S01]  /*28a50*/  VIADD R106, R104, UR4 ;  /* 0x00000004686a7c36 */ /* 0x000fe20008000000 */
[----:B------:R-:W-:-:S02]  /*28a60*/  ULDC UR4, c[0x0][0x248] ;  /* 0x0000920000047ab9 */ /* 0x000fc40000000800 */
[----:B------:R-:W-:Y:S04]  /*28a70*/  STL [R1+0x1120], R36 ;  /* 0x0011202401007387 */ /* 0x000fe80000100800 */
        /* <DEDUP_REMOVED lines=61> */
[----:B------:R1:W-:Y:S02]  /*28e50*/  STL [R1+0x11d4], R174 ;  /* 0x0011d4ae01007387 */ /* 0x0003e40000100800 */
[----:B-1----:R-:W-:Y:S01]  /*28e60*/  VIADD R174, R174, UR4 ;  /* 0x00000004aeae7c36 */ /* 0x002fe20008000000 */
[----:B------:R-:W-:-:S04]  /*28e70*/  ULDC UR4, c[0x0][0x248] ;  /* 0x0000920000047ab9 */ /* 0x000fc80000000800 */
        /* <DEDUP_REMOVED lines=42> */
[----:B------:R1:W-:Y:S01]  /*29120*/  STL [R1+0x1210], R174 ;  /* 0x001210ae01007387 */ /* 0x0003e20000100800 */
[----:B------:R-:W-:Y:S01]  /*29130*/  ISETP.LT.AND P3, PT, R156, UR24, !P1 ;  /* 0x000000189c007c0c */ /* 0x000fe2000cf61270 */
[----:B-1----:R-:W-:Y:S01]  /*29140*/  VIADD R174, R174, UR4 ;  /* 0x00000004aeae7c36 */ /* 0x002fe20008000000 */
[----:B------:R-:W-:-:S04]  /*29150*/  ULDC UR4, c[0x0][0x248] ;  /* 0x0000920000047ab9 */ /* 0x000fc80000000800 */
[----:B------:R1:W-:Y:S01]  /*29160*/  STL [R1+0x1214], R174 ;  /* 0x001214ae01007387 */ /* 0x0003e20000100800 */
[----:B------:R-:W-:Y:S01]  /*29170*/  @P2 LOP3.LUT R21, R21, 0x1000000, RZ, 0xfc, !PT ;  /* 0x0100000015152812 */ /* 0x000fe200078efcff */
[----:B-1----:R-:W-:Y:S01]  /*29180*/  VIADD R174, R174, UR4 ;  /* 0x00000004aeae7c36 */ /* 0x002fe20008000000 */
[----:B------:R-:W-:-:S04]  /*29190*/  ULDC UR4, c[0x0][0x248] ;  /* 0x0000920000047ab9 */ /* 0x000fc80000000800 */
[----:B------:R1:W-:Y:S01]  /*291a0*/  STL [R1+0x1218], R174 ;  /* 0x001218ae01007387 */ /* 0x0003e20000100800 */
[----:B------:R-:W-:Y:S01]  /*291b0*/  ISETP.LT.AND P2, PT, R154, UR25, !P1 ;  /* 0x000000199a007c0c */ /* 0x000fe2000cf41270 */
[----:B------:R-:W-:Y:S01]  /*291c0*/  ULDC.64 UR24, c[0x0][0x228] ;  /* 0x00008a0000187ab9 */ /* 0x000fe20000000a00 */
[----:B------:R-:W-:Y:S01]  /*291d0*/  LOP3.LUT R21, R21, 0xff7fffff, RZ, 0xc0, !PT ;  /* 0xff7fffff15157812 */ /* 0x000fe200078ec0ff */
[----:B-1----:R-:W-:Y:S01]  /*291e0*/  VIADD R174, R174, UR4 ;  /* 0x00000004aeae7c36 */ /* 0x002fe20008000000 */
[----:B------:R-:W-:Y:S02]  /*291f0*/  ULDC UR4, c[0x0][0x248] ;  /* 0x0000920000047ab9 */ /* 0x000fe40000000800 */
[----:B------:R-:W-:Y:S02]  /*29200*/  @P3 LOP3.LUT R21, R21, 0x800000, RZ, 0xfc, !PT ;  /* 0x0080000015153812 */ /* 0x000fe400078efcff */
[----:B------:R1:W-:Y:S01]  /*29210*/  STL [R1+0x121c], R174 ;  /* 0x00121cae01007387 */ /* 0x0003e20000100800 */
[----:B------:R-:W-:Y:S01]  /*29220*/  LEA.HI.X.SX32 R9, R24, UR5, 0x2, P5 ;  /* 0x0000000518097c11 */ /* 0x000fe2000a8f16ff */
[----:B------:R-:W-:Y:S01]  /*29230*/  ULDC UR5, c[0x0][0x248] ;  /* 0x0000920000057ab9 */ /* 0x000fe20000000800 */
[----:B------:R-:W-:Y:S01]  /*29240*/  ISETP.LT.AND P1, PT, R152, UR24, !P1 ;  /* 0x0000001898007c0c */ /* 0x000fe2000cf21270 */
[----:B-1----:R-:W-:Y:S01]  /*29250*/  VIADD R174, R174, UR4 ;  /* 0x00000004aeae7c36 */ /* 0x002fe20008000000 */
[----:B------:R-:W-:Y:S01]  /*29260*/  LOP3.LUT R21, R21, 0xffbfffff, RZ, 0xc0, !PT ;  /* 0xffbfffff15157812 */ /* 0x000fe200078ec0ff */
[C---:B------:R-:W-:Y:S01]  /*29270*/  VIADD R22, R23.reuse, 0x7f ;  /* 0x0000007f17167836 */ /* 0x040fe20000000000 */
[----:B------:R-:W-:Y:S01]  /*29280*/  ULDC UR24, c[0x0][0x248] ;  /* 0x0000920000187ab9 */ /* 0x000fe20000000800 */
[----:B------:R-:W-:Y:S01]  /*29290*/  VIADD R24, R23, 0x7e ;  /* 0x0000007e17187836 */ /* 0x000fe20000000000 */
[----:B------:R1:W-:Y:S01]  /*292a0*/  STL [R1+0x1220], R174 ;  /* 0x001220ae01007387 */ /* 0x0003e20000100800 */
[----:B------:R-:W-:Y:S01]  /*292b0*/  @P2 LOP3.LUT R21, R21, 0x400000, RZ, 0xfc, !PT ;  /* 0x0040000015152812 */ /* 0x000fe200078efcff */
[----:B------:R-:W-:Y:S01]  /*292c0*/  VIADD R25, R23, 0x7d ;  /* 0x0000007d17197836 */ /* 0x000fe20000000000 */
[----:B------:R-:W-:Y:S01]  /*292d0*/  ULDC UR4, c[0x0][0x22c] ;  /* 0x00008b0000047ab9 */ /* 0x000fe20000000800 */
[----:B-1----:R-:W-:Y:S01]  /*292e0*/  VIADD R174, R174, UR5 ;  /* 0x00000005aeae7c36 */ /* 0x002fe20008000000 */
[----:B------:R-:W-:Y:S01]  /*292f0*/  LOP3.LUT R21, R21, 0xffdfffff, RZ, 0xc0, !PT ;  /* 0xffdfffff15157812 */ /* 0x000fe200078ec0ff */
[----:B------:R-:W-:Y:S01]  /*29300*/  VIADD R26, R23, 0x7c ;  /* 0x0000007c171a7836 */ /* 0x000fe20000000000 */
[----:B------:R-:W-:-:S02]  /*29310*/  ULDC UR5, c[0x0][0x228] ;  /* 0x00008a0000057ab9 */ /* 0x000fc40000000800 */
[----:B------:R1:W-:Y:S01]  /*29320*/  STL [R1+0x1224], R174 ;  /* 0x001224ae01007387 */ /* 0x0003e20000100800 */
[----:B------:R-:W-:Y:S02]  /*29330*/  @P1 LOP3.LUT R21, R21, 0x200000, RZ, 0xfc, !PT ;  /* 0x0020000015151812 */ /* 0x000fe400078efcff */
[----:B------:R-:W-:Y:S01]  /*29340*/  ISETP.LT.AND P1, PT, R155, UR27, !P0 ;  /* 0x0000001b9b007c0c */ /* 0x000fe2000c721270 */
[----:B-1----:R-:W-:Y:S01]  /*29350*/  VIADD R174, R174, UR8 ;  /* 0x00000008aeae7c36 */ /* 0x002fe20008000000 */
[----:B------:R-:W-:-:S04]  /*29360*/  ULDC UR8, c[0x0][0x248] ;  /* 0x0000920000087ab9 */ /* 0x000fc80000000800 */
[----:B------:R1:W-:Y:S02]  /*29370*/  STL [R1+0x1228], R174 ;  /* 0x001228ae01007387 */ /* 0x0003e40000100800 */
[----:B-1----:R-:W-:Y:S01]  /*29380*/  VIADD R174, R174, UR8 ;  /* 0x00000008aeae7c36 */ /* 0x002fe20008000000 */
[----:B------:R-:W-:-:S04]  /*29390*/  ULDC UR8, c[0x0][0x248] ;  /* 0x0000920000087ab9 */ /* 0x000fc80000000800 */
[----:B------:R1:W-:Y:S01]  /*293a0*/  STL [R1+0x122c], R174 ;  /* 0x00122cae01007387 */ /* 0x0003e20000100800 */
[----:B------:R-:W-:Y:S01]  /*293b0*/  LOP3.LUT R21, R21, 0xffefffff, RZ, 0xc0, !PT ;  /* 0xffefffff15157812 */ /* 0x000fe200078ec0ff */
[----:B-1----:R-:W-:Y:S01]  /*293c0*/  VIADD R174, R174, UR8 ;  /* 0x00000008aeae7c36 */ /* 0x002fe20008000000 */
[----:B------:R-:W-:Y:S02]  /*293d0*/  ULDC UR8, c[0x0][0x248] ;  /* 0x0000920000087ab9 */ /* 0x000fe40000000800 */
[----:B------:R-:W-:Y:S02]  /*293e0*/  @P1 LOP3.LUT R21, R21, 0x100000, RZ, 0xfc, !PT ;  /* 0x0010000015151812 */ /* 0x000fe400078efcff */
[----:B------:R1:W-:Y:S01]  /*293f0*/  STL [R1+0x1230], R174 ;  /* 0x001230ae01007387 */ /* 0x0003e20000100800 */
[----:B------:R-:W-:Y:S01]  /*29400*/  ISETP.LT.AND P1, PT, R156, UR26, !P0 ;  /* 0x0000001a9c007c0c */ /* 0x000fe2000c721270 */
[----:B------:R-:W-:Y:S01]  /*29410*/  ULDC.64 UR26, c[0x0][0x228] ;  /* 0x00008a00001a7ab9 */ /* 0x000fe20000000a00 */
[----:B-1----:R-:W-:Y:S01]  /*29420*/  VIADD R174, R174, UR8 ;  /* 0x00000008aeae7c36 */ /* 0x002fe20008000000 */
[----:B------:R-:W-:Y:S01]  /*29430*/  LOP3.LUT R21, R21, 0xfff7ffff, RZ, 0xc0, !PT ;  /* 0xfff7ffff15157812 */ /* 0x000fe200078ec0ff */
[----:B------:R-:W-:Y:S01]  /*29440*/  VIADD R28, R23, 0x7a ;  /* 0x0000007a171c7836 */ /* 0x000fe20000000000 */
[----:B------:R-:W-:-:S02]  /*29450*/  ULDC UR8, c[0x0][0x228] ;  /* 0x00008a0000087ab9 */ /* 0x000fc40000000800 */
[----:B------:R1:W-:Y:S02]  /*29460*/  STL [R1+0x1234], R174 ;  /* 0x001234ae01007387 */ /* 0x0003e40000100800 */
[----:B-1----:R-:W-:-:S04]  /*29470*/  VIADD R174, R174, UR11 ;  /* 0x0000000baeae7c36 */ /* 0x002fc80008000000 */
[----:B------:R-:W-:Y:S01]  /*29480*/  @P1 LOP3.LUT R21, R21, 0x80000, RZ, 0xfc, !PT ;  /* 0x0008000015151812 */ /* 0x000fe200078efcff */
[----:B------:R-:W-:Y:S01]  /*29490*/  VIADD R30, R23, 0x78 ;  /* 0x00000078171e7836 */ /* 0x000fe20000000000 */
[----:B------:R-:W-:Y:S01]  /*294a0*/  ULDC UR11, c[0x0][0x228] ;  /* 0x00008a00000b7ab9 */ /* 0x000fe20000000800 */
[----:B------:R1:W-:Y:S01]  /*294b0*/  STL [R1+0x1238], R174 ;  /* 0x001238ae01007387 */ /* 0x0003e20000100800 */
[----:B------:R-:W-:Y:S01]  /*294c0*/  ISETP.LT.AND P1, PT, R154, UR28, !P0 ;  /* 0x0000001c9a007c0c */ /* 0x000fe2000c721270 */
[----:B-1----:R-:W-:Y:S01]  /*294d0*/  VIADD R174, R174, UR29 ;  /* 0x0000001daeae7c36 */ /* 0x002fe20008000000 */
[----:B------:R-:W-:-:S04]  /*294e0*/  ULDC UR29, c[0x0][0x248] ;  /* 0x00009200001d7ab9 */ /* 0x000fc80000000800 */
[----:B------:R1:W-:Y:S01]  /*294f0*/  STL [R1+0x123c], R174 ;  /* 0x00123cae01007387 */ /* 0x0003e20000100800 */
[----:B------:R-:W-:Y:S01]  /*29500*/  ISETP.LT.AND P0, PT, R152, UR26, !P0 ;  /* 0x0000001a98007c0c */ /* 0x000fe2000c701270 */
[----:B------:R-:W-:Y:S01]  /*29510*/  ULDC UR26, c[0x0][0x248] ;  /* 0x00009200001a7ab9 */ /* 0x000fe20000000800 */
[----:B-1----:R-:W-:Y:S01]  /*29520*/  VIADD R174, R174, UR29 ;  /* 0x0000001daeae7c36 */ /* 0x002fe20008000000 */
[----:B------:R-:W-:Y:S01]  /*29530*/  LOP3.LUT R21, R21, 0xfffbffff, RZ, 0xc0, !PT ;  /* 0xfffbffff15157812 */ /* 0x000fe200078ec0ff */
[----:B------:R-:W-:-:S03]  /*29540*/  ULDC UR29, c[0x0][0x248] ;  /* 0x00009200001d7ab9 */ /* 0x000fc60000000800 */
[----:B------:R1:W-:Y:S01]  /*29550*/  STL [R1+0x1240], R174 ;  /* 0x001240ae01007387 */ /* 0x0003e20000100800 */
[----:B------:R-:W-:Y:S01]  /*29560*/  @P1 LOP3.LUT R21, R21, 0x40000, RZ, 0xfc, !PT ;  /* 0x0004000015151812 */ /* 0x000fe200078efcff */
[----:B-1----:R-:W-:-:S03]  /*29570*/  VIADD R174, R174, UR30 ;  /* 0x0000001eaeae7c36 */ /* 0x002fc60008000000 */
[----:B------:R-:W-:Y:S01]  /*29580*/  LOP3.LUT R21, R21, 0xfffdffff, RZ, 0xc0, !PT ;  /* 0xfffdffff15157812 */ /* 0x000fe200078ec0ff */
[----:B------:R-:W-:Y:S01]  /*29590*/  ULDC.64 UR30, c[0x0][0x228] ;  /* 0x00008a00001e7ab9 */ /* 0x000fe20000000a00 */
[----:B------:R1:W-:Y:S02]  /*295a0*/  STL [R1+0x1244], R174 ;  /* 0x001244ae01007387 */ /* 0x0003e40000100800 */
[----:B------:R-:W-:Y:S01]  /*295b0*/  @P0 LOP3.LUT R21, R21, 0x20000, RZ, 0xfc, !PT ;  /* 0x0002000015150812 */ /* 0x000fe200078efcff */
[----:B-1----:R-:W-:Y:S01]  /*295c0*/  VIADD R174, R174, UR29 ;  /* 0x0000001daeae7c36 */ /* 0x002fe20008000000 */
[----:B------:R-:W-:-:S04]  /*295d0*/  ULDC UR29, c[0x0][0x248] ;  /* 0x00009200001d7ab9 */ /* 0x000fc80000000800 */
[----:B------:R1:W-:Y:S02]  /*295e0*/  STL [R1+0x124c], R174 ;  /* 0x00124cae01007387 */ /* 0x0003e40000100800 */
[----:B-1----:R-:W-:Y:S01]  /*295f0*/  VIADD R174, R174, UR29 ;  /* 0x0000001daeae7c36 */ /* 0x002fe20008000000 */
[----:B------:R-:W-:Y:S02]  /*29600*/  ULDC.64 UR28, c[0x0][0x228] ;  /* 0x00008a00001c7ab9 */ /* 0x000fe40000000a00 */
[----:B------:R-:W-:Y:S01]  /*29610*/  ISETP.GE.AND P0, PT, R22, UR29, PT ;  /* 0x0000001d16007c0c */ /* 0x000fe2000bf06270 */
[----:B------:R-:W-:Y:S01]  /*29620*/  VIADD R32, R23, 0x76 ;  /* 0x0000007617207836 */ /* 0x000fe20000000000 */
[----:B------:R-:W-:Y:S01]  /*29630*/  LOP3.LUT R21, R21, 0xfffeffff, RZ, 0xc0, !PT ;  /* 0xfffeffff15157812 */ /* 0x000fe200078ec0ff */
[----:B------:R1:W-:Y:S01]  /*29640*/  STL [R1+0x1250], R174 ;  /* 0x001250ae01007387 */ /* 0x0003e20000100800 */
[----:B------:R-:W-:Y:S01]  /*29650*/  ISETP.LT.AND P3, PT, R155, UR33, !P0 ;  /* 0x000000219b007c0c */ /* 0x000fe2000c761270 */
[C---:B------:R-:W-:Y:S01]  /*29660*/  VIADD R33, R23.reuse, 0x75 ;  /* 0x0000007517217836 */ /* 0x040fe20000000000 */
[----:B------:R-:W-:Y:S01]  /*29670*/  ISETP.LT.AND P2, PT, R156, UR32, !P0 ;  /* 0x000000209c007c0c */ /* 0x000fe2000c741270 */
[----:B------:R-:W-:Y:S01]  /*29680*/  ULDC.64 UR32, c[0x0][0x228] ;  /* 0x00008a0000207ab9 */ /* 0x000fe20000000a00 */
[----:B------:R-:W-:Y:S01]  /*29690*/  ISETP.LT.AND P1, PT, R154, UR61, !P0 ;  /* 0x0000003d9a007c0c */ /* 0x000fe2000c721270 */
[----:B------:R-:W-:Y:S01]  /*296a0*/  VIADD R34, R23, 0x74 ;  /* 0x0000007417227836 */ /* 0x000fe20000000000 */
[----:B------:R-:W-:Y:S01]  /*296b0*/  LOP3.LUT R19, R19, 0x7fffffff, RZ, 0xc0, !PT ;  /* 0x7fffffff13137812 */ /* 0x000fe200078ec0ff */
[----:B------:R-:W-:Y:S01]  /*296c0*/  VIADD R35, R23, 0x73 ;  /* 0x0000007317237836 */ /* 0x000fe20000000000 */
[----:B------:R-:W-:-:S05]  /*296d0*/  ULDC UR29, c[0x0][0x228] ;  /* 0x00008a00001d7ab9 */ /* 0x000fca0000000800 */
[----:B------:R-:W-:Y:S01]  /*296e0*/  @P3 LOP3.LUT R21, R21, 0x10000, RZ, 0xfc, !PT ;  /* 0x0001000015153812 */ /* 0x000fe200078efcff */
[----:B-1----:R-:W-:Y:S01]  /*296f0*/  VIADD R174, R174, UR24 ;  /* 0x00000018aeae7c36 */ /* 0x002fe20008000000 */
[----:B------:R-:W-:Y:S01]  /*29700*/  ISETP.LT.AND P0, PT, R152, UR30, !P0 ;  /* 0x0000001e98007c0c */ /* 0x000fe2000c701270 */
[----:B------:R-:W-:Y:S01]  /*29710*/  ULDC UR24, c[0x0][0x248] ;  /* 0x0000920000187ab9 */ /* 0x000fe20000000800 */
[----:B------:R-:W-:Y:S01]  /*29720*/  LOP3.LUT R21, R21, 0xffff7fff, RZ, 0xc0, !PT ;  /* 0xffff7fff15157812 */ /* 0x000fe200078ec0ff */
[C---:B------:R-:W-:Y:S01]  /*29730*/  VIADD R36, R23.reuse, 0x72 ;  /* 0x0000007217247836 */ /* 0x040fe20000000000 */
[----:B------:R1:W-:Y:S01]  /*29740*/  STL [R1+0x1254], R174 ;  /* 0x001254ae01007387 */ /* 0x0003e20000100800 */
[----:B------:R-:W-:Y:S01]  /*29750*/  VIADD R37, R23, 0x71 ;  /* 0x0000007117257836 */ /* 0x000fe20000000000 */
[----:B------:R-:W-:Y:S01]  /*29760*/  @P2 LOP3.LUT R21, R21, 0x8000, RZ, 0xfc, !PT ;  /* 0x0000800015152812 */ /* 0x000fe200078efcff */
[----:B------:R-:W-:Y:S01]  /*29770*/  ULDC UR30, c[0x0][0x228] ;  /* 0x00008a00001e7ab9 */ /* 0x000fe20000000800 */
[C---:B------:R-:W-:Y:S01]  /*29780*/  VIADD R38, R23.reuse, 0x70 ;  /* 0x0000007017267836 */ /* 0x040fe20000000000 */
[----:B------:R-:W-:Y:S01]  /*29790*/  LOP3.LUT R18, R18, 0x7fffffff, RZ, 0xc0, !PT ;  /* 0x7fffffff12127812 */ /* 0x000fe200078ec0ff */
[----:B------:R-:W-:Y:S01]  /*297a0*/  VIADD R39, R23, 0x6f ;  /* 0x0000006f17277836 */ /* 0x000fe20000000000 */
[----:B------:R-:W-:Y:S01]  /*297b0*/  LOP3.LUT R21, R21, 0xffffbfff, RZ, 0xc0, !PT ;  /* 0xffffbfff15157812 */ /* 0x000fe200078ec0ff */
[----:B------:R-:W-:Y:S01]  /*297c0*/  VIADD R40, R23, 0x6e ;  /* 0x0000006e17287836 */ /* 0x000fe20000000000 */
[----:B------:R-:W-:-:S02]  /*297d0*/  ULDC UR61, c[0x0][0x22c] ;  /* 0x00008b00003d7ab9 */ /* 0x000fc40000000800 */
[----:B------:R-:W-:-:S04]  /*297e0*/  @P1 LOP3.LUT R21, R21, 0x4000, RZ, 0xfc, !PT ;  /* 0x0000400015151812 */ /* 0x000fc800078efcff */
[----:B------:R-:W-:-:S04]  /*297f0*/  LOP3.LUT R21, R21, 0xffffdfff, RZ, 0xc0, !PT ;  /* 0xffffdfff15157812 */ /* 0x000fc800078ec0ff */
[----:B------:R-:W-:Y:S02]  /*29800*/  @P0 LOP3.LUT R21, R21, 0x2000, RZ, 0xfc, !PT ;  /* 0x0000200015150812 */ /* 0x000fe400078efcff */
[----:B------:R-:W-:Y:S01]  /*29810*/  ISETP.GE.AND P0, PT, R24, UR41, PT ;  /* 0x0000002918007c0c */ /* 0x000fe2000bf06270 */
[----:B------:R-:W-:-:S03]  /*29820*/  ULDC.64 UR40, c[0x0][0x228] ;  /* 0x00008a0000287ab9 */ /* 0x000fc60000000a00 */
[----:B------:R-:W-:Y:S01]  /*29830*/  ISETP.LT.AND P3, PT, R155, UR58, !P0 ;  /* 0x0000003a9b007c0c */ /* 0x000fe2000c761270 */
[----:B-1----:R-:W-:Y:S01]  /*29840*/  VIADD R174, R174, UR24 ;  /* 0x00000018aeae7c36 */ /* 0x002fe20008000000 */
[----:B------:R-:W-:Y:S01]  /*29850*/  ISETP.LT.AND P2, PT, R156, UR59, !P0 ;  /* 0x0000003b9c007c0c */ /* 0x000fe2000c741270 */
[----:B------:R-:W-:Y:S01]  /*29860*/  ULDC UR24, c[0x0][0x248] ;  /* 0x0000920000187ab9 */ /* 0x000fe20000000800 */
[----:B------:R-:W-:Y:S01]  /*29870*/  LOP3.LUT R21, R21, 0xffffefff, RZ, 0xc0, !PT ;  /* 0xffffefff15157812 */ /* 0x000fe200078ec0ff */
[C---:B------:R-:W-:Y:S01]  /*29880*/  VIADD R41, R23.reuse, 0x6d ;  /* 0x0000006d17297836 */ /* 0x040fe20000000000 */
[----:B------:R-:W-:Y:S01]  /*29890*/  ISETP.LT.AND P1, PT, R154, UR60, !P0 ;  /* 0x0000003c9a007c0c */ /* 0x000fe2000c721270 */
[----:B------:R1:W-:Y:S01]  /*298a0*/  STL [R1+0x1258], R174 ;  /* 0x001258ae01007387 */ /* 0x0003e20000100800 */
[C---:B------:R-:W-:Y:S01]  /*298b0*/  VIADD R42, R23.reuse, 0x6c ;  /* 0x0000006c172a7836 */ /* 0x040fe20000000000 */
[----:B------:R-:W-:Y:S01]  /*298c0*/  ULDC UR59, c[0x0][0x228] ;  /* 0x00008a00003b7ab9 */ /* 0x000fe20000000800 */
[----:B------:R-:W-:Y:S01]  /*298d0*/  VIADD R43, R23, 0x6b ;  /* 0x0000006b172b7836 */ /* 0x000fe20000000000 */
[----:B------:R-:W-:-:S02]  /*298e0*/  ULDC UR58, c[0x0][0x228] ;  /* 0x00008a00003a7ab9 */ /* 0x000fc40000000800 */
[----:B------:R-:W-:Y:S01]  /*298f0*/  @P3 LOP3.LUT R21, R21, 0x1000, RZ, 0xfc, !PT ;  /* 0x0000100015153812 */ /* 0x000fe200078efcff */
[----:B------:R-:W-:Y:S01]  /*29900*/  VIADD R44, R23, 0x6a ;  /* 0x0000006a172c7836 */ /* 0x000fe20000000000 */
[----:B------:R-:W-:Y:S02]  /*29910*/  ULDC UR60, c[0x0][0x22c] ;  /* 0x00008b00003c7ab9 */ /* 0x000fe40000000800 */
[----:B------:R-:W-:-:S04]  /*29920*/  LOP3.LUT R21, R21, 0xfffff7ff, RZ, 0xc0, !PT ;  /* 0xfffff7ff15157812 */ /* 0x000fc800078ec0ff */
[----:B------:R-:W-:Y:S02]  /*29930*/  @P2 LOP3.LUT R21, R21, 0x800, RZ, 0xfc, !PT ;  /* 0x0000080015152812 */ /* 0x000fe400078efcff */
[----:B------:R-:W-:Y:S01]  /*29940*/  ISETP.LT.AND P0, PT, R152, UR32, !P0 ;  /* 0x0000002098007c0c */ /* 0x000fe2000c701270 */
[----:B-1----:R-:W-:Y:S01]  /*29950*/  VIADD R174, R174, UR24 ;  /* 0x00000018aeae7c36 */ /* 0x002fe20008000000 */
[----:B------:R-:W-:Y:S01]  /*29960*/  LOP3.LUT R21, R21, 0xfffffbff, RZ, 0xc0, !PT ;  /* 0xfffffbff15157812 */ /* 0x000fe200078ec0ff */
[----:B------:R-:W-:Y:S01]  /*29970*/  ULDC UR24, c[0x0][0x248] ;  /* 0x0000920000187ab9 */ /* 0x000fe20000000800 */
[----:B------:R-:W-:Y:S02]  /*29980*/  ULDC UR32, c[0x0][0x228] ;  /* 0x00008a0000207ab9 */ /* 0x000fe40000000800 */
[----:B------:R-:W-:-:S04]  /*29990*/  @P1 LOP3.LUT R21, R21, 0x400, RZ, 0xfc, !PT ;  /* 0x0000040015151812 */ /* 0x000fc800078efcff */
[----:B------:R-:W-:-:S04]  /*299a0*/  LOP3.LUT R21, R21, 0xfffffdff, RZ, 0xc0, !PT ;  /* 0xfffffdff15157812 */ /* 0x000fc800078ec0ff */
[----:B------:R-:W-:Y:S02]  /*299b0*/  @P0 LOP3.LUT R21, R21, 0x200, RZ, 0xfc, !PT ;  /* 0x0000020015150812 */ /* 0x000fe400078efcff */
[----:B------:R-:W-:-:S04]  /*299c0*/  ISETP.GE.AND P0, PT, R25, UR25, PT ;  /* 0x0000001919007c0c */ /* 0x000fc8000bf06270 */
[----:B------:R-:W-:Y:S01]  /*299d0*/  ISETP.LT.AND P3, PT, R155, UR54, !P0 ;  /* 0x000000369b007c0c */ /* 0x000fe2000c761270 */
[----:B------:R1:W-:Y:S01]  /*299e0*/  STL [R1+0x125c], R174 ;  /* 0x00125cae01007387 */ /* 0x0003e20000100800 */
[----:B------:R-:W-:Y:S01]  /*299f0*/  ISETP.LT.AND P2, PT, R156, UR56, !P0 ;  /* 0x000000389c007c0c */ /* 0x000fe2000c741270 */
[----:B------:R-:W-:Y:S01]  /*29a00*/  ULDC UR54, c[0x0][0x228] ;  /* 0x00008a0000367ab9 */ /* 0x000fe20000000800 */
[----:B------:R-:W-:Y:S01]  /*29a10*/  LOP3.LUT R21, R21, 0xfffffeff, RZ, 0xc0, !PT ;  /* 0xfffffeff15157812 */ /* 0x000fe200078ec0ff */
[C---:B------:R-:W-:Y:S01]  /*29a20*/  VIADD R45, R23.reuse, 0x69 ;  /* 0x00000069172d7836 */ /* 0x040fe20000000000 */
[----:B------:R-:W-:Y:S01]  /*29a30*/  ISETP.LT.AND P1, PT, R154, UR55, !P0 ;  /* 0x000000379a007c0c */ /* 0x000fe2000c721270 */
[----:B------:R-:W-:Y:S01]  /*29a40*/  ULDC UR55, c[0x0][0x228] ;  /* 0x00008a0000377ab9 */ /* 0x000fe20000000800 */
[----:B------:R-:W-:Y:S01]  /*29a50*/  VIADD R46, R23, 0x68 ;  /* 0x00000068172e7836 */ /* 0x000fe20000000000 */
[----:B------:R-:W-:-:S04]  /*29a60*/  ULDC UR56, c[0x0][0x228] ;  /* 0x00008a0000387ab9 */ /* 0x000fc80000000800 */
[----:B------:R-:W-:-:S04]  /*29a70*/  @P3 LOP3.LUT R21, R21, 0x100, RZ, 0xfc, !PT ;  /* 0x0000010015153812 */ /* 0x000fc800078efcff */
        /* <DEDUP_REMOVED lines=16> */
[----:B------:R-:W-:Y:S01]  /*29b80*/  ULDC UR47, c[0x0][0x228] ;  /* 0x00008a00002f7ab9 */ /* 0x000fe20000000800 */
[----:B------:R-:W-:Y:S01]  /*29b90*/  ISETP.LT.AND P1, PT, R154, UR52, !P0 ;  /* 0x000000349a007c0c */ /* 0x000fe2000c721270 */
[----:B------:R-:W-:-:S06]  /*29ba0*/  ULDC UR52, c[0x0][0x228] ;  /* 0x00008a0000347ab9 */ /* 0x000fcc0000000800 */
[----:B------:R-:W-:Y:S01]  /*29bb0*/  @P3 LOP3.LUT R21, R21, 0x10, RZ, 0xfc, !PT ;  /* 0x0000001015153812 */ /* 0x000fe200078efcff */
[----:B-1----:R-:W-:Y:S01]  /*29bc0*/  VIADD R174, R174, UR24 ;  /* 0x00000018aeae7c36 */ /* 0x002fe20008000000 */
[----:B------:R-:W-:Y:S02]  /*29bd0*/  ULDC UR24, c[0x0][0x248] ;  /* 0x0000920000187ab9 */ /* 0x000fe40000000800 */
[----:B------:R-:W-:Y:S01]  /*29be0*/  LOP3.LUT R21, R21, 0xfffffff7, RZ, 0xc0, !PT ;  /* 0xfffffff715157812 */ /* 0x000fe200078ec0ff */
[----:B------:R-:W-:Y:S01]  /*29bf0*/  VIADD R24, R174, UR24 ;  /* 0x00000018ae187c36 */ /* 0x000fe20008000000 */
[----:B------:R-:W-:Y:S02]  /*29c00*/  ULDC.64 UR24, c[0x0][0x228] ;  /* 0x00008a0000187ab9 */ /* 0x000fe40000000a00 */
[----:B------:R-:W-:Y:S02]  /*29c10*/  @P2 LOP3.LUT R21, R21, 0x8, RZ, 0xfc, !PT ;  /* 0x0000000815152812 */ /* 0x000fe400078efcff */
[----:B------:R-:W-:Y:S01]  /*29c20*/  ISETP.LT.AND P0, PT, R152, UR24, !P0 ;  /* 0x0000001898007c0c */ /* 0x000fe2000c701270 */
[----:B------:R-:W-:Y:S01]  /*29c30*/  STL [R1+0x1264], R174 ;  /* 0x001264ae01007387 */ /* 0x000fe20000100800 */
[----:B------:R-:W-:Y:S01]  /*29c40*/  LOP3.LUT R21, R21, 0xfffffffb, RZ, 0xc0, !PT ;  /* 0xfffffffb15157812 */ /* 0x000fe200078ec0ff */
[----:B------:R-:W-:-:S03]  /*29c50*/  ULDC UR24, c[0x0][0x248] ;  /* 0x0000920000187ab9 */ /* 0x000fc60000000800 */
[----:B------:R-:W-:-:S04]  /*29c60*/  @P1 LOP3.LUT R21, R21, 0x4, RZ, 0xfc, !PT ;  /* 0x0000000415151812 */ /* 0x000fc800078efcff */
[----:B------:R-:W-:-:S04]  /*29c70*/  LOP3.LUT R21, R21, 0xfffffffd, RZ, 0xc0, !PT ;  /* 0xfffffffd15157812 */ /* 0x000fc800078ec0ff */
[----:B------:R-:W-:Y:S02]  /*29c80*/  @P0 LOP3.LUT R21, R21, 0x2, RZ, 0xfc, !PT ;  /* 0x0000000215150812 */ /* 0x000fe400078efcff */
[----:B------:R-:W-:Y:S01]  /*29c90*/  ISETP.GE.AND P0, PT, R27, UR31, PT ;  /* 0x0000001f1b007c0c */ /* 0x000fe2000bf06270 */
[----:B------:R1:W-:Y:S01]  /*29ca0*/  STL [R1+0x1268], R24 ;  /* 0x0012681801007387 */ /* 0x0003e20000100800 */
[----:B------:R-:W-:Y:S01]  /*29cb0*/  LOP3.LUT R21, R21, 0xfffffffe, RZ, 0xc0, !PT ;  /* 0xfffffffe15157812 */ /* 0x000fe200078ec0ff */
[----:B------:R-:W-:Y:S01]  /*29cc0*/  ULDC UR31, c[0x0][0x228] ;  /* 0x00008a00001f7ab9 */ /* 0x000fe20000000800 */
[----:B------:R-:W-:Y:S01]  /*29cd0*/  ISETP.LT.AND P2, PT, R156, UR49, !P0 ;  /* 0x000000319c007c0c */ /* 0x000fe2000c741270 */
[----:B------:R-:W-:Y:S01]  /*29ce0*/  ULDC UR49, c[0x0][0x228] ;  /* 0x00008a0000317ab9 */ /* 0x000fe20000000800 */
[----:B------:R-:W-:Y:S01]  /*29cf0*/  ISETP.LT.AND P1, PT, R154, UR50, !P0 ;  /* 0x000000329a007c0c */ /* 0x000fe2000c721270 */
[----:B------:R-:W-:Y:S01]  /*29d00*/  ULDC UR50, c[0x0][0x228] ;  /* 0x00008a0000327ab9 */ /* 0x000fe20000000800 */
[----:B------:R-:W-:Y:S01]  /*29d10*/  ISETP.LT.AND P3, PT, R155, UR48, !P0 ;  /* 0x000000309b007c0c */ /* 0x000fe2000c761270 */
[----:B------:R-:W-:Y:S01]  /*29d20*/  ULDC UR48, c[0x0][0x228] ;  /* 0x00008a0000307ab9 */ /* 0x000fe20000000800 */
[----:B------:R-:W-:Y:S01]  /*29d30*/  ISETP.LT.AND P0, PT, R152, UR51, !P0 ;  /* 0x0000003398007c0c */ /* 0x000fe2000c701270 */
[----:B-1----:R-:W-:Y:S01]  /*29d40*/  VIADD R24, R24, UR24 ;  /* 0x0000001818187c36 */ /* 0x002fe20008000000 */
[----:B------:R-:W-:Y:S01]  /*29d50*/  ULDC UR24, c[0x0][0x228] ;  /* 0x00008a0000187ab9 */ /* 0x000fe20000000800 */
[----:B------:R-:W-:-:S04]  /*29d60*/  ULDC UR51, c[0x0][0x228] ;  /* 0x00008a0000337ab9 */ /* 0x000fc80000000800 */
[----:B------:R-:W-:-:S04]  /*29d70*/  @P2 LOP3.LUT R20, R20, 0x80000000, RZ, 0xfc, !PT ;  /* 0x8000000014142812 */ /* 0x000fc800078efcff */
[----:B------:R-:W-:-:S04]  /*29d80*/  LOP3.LUT R20, R20, 0xbfffffff, RZ, 0xc0, !PT ;  /* 0xbfffffff14147812 */ /* 0x000fc800078ec0ff */
[----:B------:R-:W-:-:S04]  /*29d90*/  @P1 LOP3.LUT R20, R20, 0x40000000, RZ, 0xfc, !PT ;  /* 0x4000000014141812 */ /* 0x000fc800078efcff */
[----:B------:R-:W-:Y:S01]  /*29da0*/  LOP3.LUT R20, R20, 0xdfffffff, RZ, 0xc0, !PT ;  /* 0xdfffffff14147812 */ /* 0x000fe200078ec0ff */
[----:B------:R1:W-:Y:S03]  /*29db0*/  STL [R1+0x126c], R24 ;  /* 0x00126c1801007387 */ /* 0x0003e60000100800 */
[----:B------:R-:W-:Y:S02]  /*29dc0*/  @P0 LOP3.LUT R20, R20, 0x20000000, RZ, 0xfc, !PT ;  /* 0x2000000014140812 */ /* 0x000fe400078efcff */
[----:B------:R-:W-:Y:S01]  /*29dd0*/  ISETP.GE.AND P0, PT, R28, UR33, PT ;  /* 0x000000211c007c0c */ /* 0x000fe2000bf06270 */
[----:B------:R-:W-:Y:S01]  /*29de0*/  ULDC UR33, c[0x0][0x228] ;  /* 0x00008a0000217ab9 */ /* 0x000fe20000000800 */
[----:B------:R-:W-:Y:S01]  /*29df0*/  @P3 LOP3.LUT R21, R21, 0x1, RZ, 0xfc, !PT ;  /* 0x0000000115153812 */ /* 0x000fe200078efcff */
[----:B-1----:R-:W-:Y:S01]  /*29e00*/  VIADD R24, R24, UR26 ;  /* 0x0000001a18187c36 */ /* 0x002fe20008000000 */
[----:B------:R-:W-:-:S02]  /*29e10*/  ULDC.64 UR26, c[0x0][0x228] ;  /* 0x00008a00001a7ab9 */ /* 0x000fc40000000a00 */
[----:B------:R-:W-:Y:S01]  /*29e20*/  ISETP.LT.AND P3, PT, R155, UR26, !P0 ;  /* 0x0000001a9b007c0c */ /* 0x000fe2000c761270 */
[----:B------:R-:W-:Y:S01]  /*29e30*/  ULDC UR26, c[0x0][0x22c] ;  /* 0x00008b00001a7ab9 */ /* 0x000fe20000000800 */
[----:B------:R-:W-:Y:S01]  /*29e40*/  ISETP.LT.AND P2, PT, R156, UR15, !P0 ;  /* 0x0000000f9c007c0c */ /* 0x000fe2000c741270 */
[----:B------:R-:W-:Y:S01]  /*29e50*/  ULDC UR15, c[0x0][0x248] ;  /* 0x00009200000f7ab9 */ /* 0x000fe20000000800 */
[----:B------:R-:W-:Y:S02]  /*29e60*/  LOP3.LUT R20, R20, 0xefffffff, RZ, 0xc0, !PT ;  /* 0xefffffff14147812 */ /* 0x000fe400078ec0ff */
[----:B------:R-:W-:Y:S01]  /*29e70*/  ISETP.LT.AND P1, PT, R154, UR20, !P0 ;  /* 0x000000149a007c0c */ /* 0x000fe2000c721270 */
[----:B------:R1:W-:Y:S06]  /*29e80*/  STL [R1+0x1270], R24 ;  /* 0x0012701801007387 */ /* 0x0003ec0000100800 */
[----:B------:R-:W-:Y:S01]  /*29e90*/  @P3 LOP3.LUT R20, R20, 0x10000000, RZ, 0xfc, !PT ;  /* 0x1000000014143812 */ /* 0x000fe200078efcff */
[----:B------:R-:W-:-:S03]  /*29ea0*/  ULDC UR20, c[0x0][0x228] ;  /* 0x00008a0000147ab9 */ /* 0x000fc60000000800 */
        /* <DEDUP_REMOVED lines=19> */
[----:B------:R-:W-:-:S08]  /*29fe0*/  ULDC UR18, c[0x0][0x228] ;  /* 0x00008a0000127ab9 */ /* 0x000fd00000000800 */
        /* <DEDUP_REMOVED lines=14> */
[----:B------:R-:W-:Y:S01]  /*2a0d0*/  VIADD R47, R23, 0x67 ;  /* 0x00000067172f7836 */ /* 0x000fe20000000000 */
[----:B------:R-:W-:Y:S01]  /*2a0e0*/  ISETP.LT.AND P3, PT, R155, UR12, !P0 ;  /* 0x0000000c9b007c0c */ /* 0x000fe2000c761270 */
[----:B------:R-:W-:Y:S01]  /*2a0f0*/  ULDC UR12, c[0x0][0x248] ;  /* 0x00009200000c7ab9 */ /* 0x000fe20000000800 */
[----:B------:R-:W-:Y:S01]  /*2a100*/  ISETP.LT.AND P2, PT, R156, UR13, !P0 ;  /* 0x0000000d9c007c0c */ /* 0x000fe2000c741270 */
[----:B------:R-:W-:Y:S01]  /*2a110*/  ULDC UR13, c[0x0][0x228] ;  /* 0x00008a00000d7ab9 */ /* 0x000fe20000000800 */
[----:B------:R-:W-:Y:S01]  /*2a120*/  ISETP.LT.AND P1, PT, R154, UR14, !P0 ;  /* 0x0000000e9a007c0c */ /* 0x000fe2000c721270 */
[----:B------:R-:W-:Y:S01]  /*2a130*/  ULDC UR14, c[0x0][0x228] ;  /* 0x00008a00000e7ab9 */ /* 0x000fe20000000800 */
[----:B------:R-:W-:-:S07]  /*2a140*/  ULDC UR25, c[0x0][0x228] ;  /* 0x00008a0000197ab9 */ /* 0x000fce0000000800 */
        /* <DEDUP_REMOVED lines=33> */
[----:B------:R-:W-:-:S03]  /*2a360*/  ULDC UR4, c[0x0][0x248] ;  /* 0x0000920000047ab9 */ /* 0x000fc60000000800 */
[----:B------:R-:W-:Y:S01]  /*2a370*/  ISETP.LT.AND P3, PT, R155, UR19, !P0 ;  /* 0x000000139b007c0c */ /* 0x000fe2000c761270 */
[----:B------:R1:W-:Y:S01]  /*2a380*/  STL [R1+0x1280], R24 ;  /* 0x0012801801007387 */ /* 0x0003e20000100800 */
[----:B------:R-:W-:Y:S01]  /*2a390*/  ISETP.LT.AND P2, PT, R156, UR5, !P0 ;  /* 0x000000059c007c0c */ /* 0x000fe2000c741270 */
[----:B------:R-:W-:Y:S01]  /*2a3a0*/  ULDC UR19, c[0x0][0x228] ;  /* 0x00008a0000137ab9 */ /* 0x000fe20000000800 */
[----:B------:R-:W-:Y:S02]  /*2a3b0*/  LOP3.LUT R20, R20, 0xffffefff, RZ, 0xc0, !PT ;  /* 0xffffefff14147812 */ /* 0x000fe400078ec0ff */
[----:B------:R-:W-:Y:S01]  /*2a3c0*/  ISETP.LT.AND P1, PT, R154, UR43, !P0 ;  /* 0x0000002b9a007c0c */ /* 0x000fe2000c721270 */
[----:B------:R-:W-:-:S06]  /*2a3d0*/  ULDC UR43, c[0x0][0x228] ;  /* 0x00008a00002b7ab9 */ /* 0x000fcc0000000800 */
        /* <DEDUP_REMOVED lines=16> */
[C---:B------:R-:W-:Y:S01]  /*2a4e0*/  VIADD R48, R23.reuse, 0x66 ;  /* 0x0000006617307836 */ /* 0x040fe20000000000 */
[----:B------:R-:W-:Y:S01]  /*2a4f0*/  ISETP.LT.AND P2, PT, R156, UR22, !P0 ;  /* 0x000000169c007c0c */ /* 0x000fe2000c741270 */
[----:B------:R-:W-:Y:S01]  /*2a500*/  ULDC UR22, c[0x0][0x228] ;  /* 0x00008a0000167ab9 */ /* 0x000fe20000000800 */
[----:B------:R-:W-:Y:S01]  /*2a510*/  ISETP.LT.AND P1, PT, R154, UR37, !P0 ;  /* 0x000000259a007c0c */ /* 0x000fe2000c721270 */
[----:B------:R-:W-:Y:S01]  /*2a520*/  ULDC UR37, c[0x0][0x228] ;  /* 0x00008a0000257ab9 */ /* 0x000fe20000000800 */
[----:B------:R-:W-:Y:S01]  /*2a530*/  VIADD R49, R23, 0x65 ;  /* 0x0000006517317836 */ /* 0x000fe20000000000 */
[----:B------:R-:W-:Y:S01]  /*2a540*/  LOP3.LUT R17, R17, 0x7fffffff, RZ, 0xc0, !PT ;  /* 0x7fffffff11117812 */ /* 0x000fe200078ec0ff */
[----:B-1----:R-:W-:Y:S01]  /*2a550*/  VIADD R24, R24, UR4 ;  /* 0x0000000418187c36 */ /* 0x002fe20008000000 */
[----:B------:R-:W-:-:S04]  /*2a560*/  ULDC UR45, c[0x0][0x228] ;  /* 0x00008a00002d7ab9 */ /* 0x000fc80000000800 */
[----:B------:R-:W-:Y:S01]  /*2a570*/  @P3 LOP3.LUT R20, R20, 0x100, RZ, 0xfc, !PT ;  /* 0x0000010014143812 */ /* 0x000fe200078efcff */
[----:B------:R-:W-:-:S03]  /*2a580*/  ULDC.64 UR4, c[0x0][0x228] ;  /* 0x00008a0000047ab9 */ /* 0x000fc60000000a00 */
[----:B------:R-:W-:-:S04]  /*2a590*/  LOP3.LUT R20, R20, 0xffffff7f, RZ, 0xc0, !PT ;  /* 0xffffff7f14147812 */ /* 0x000fc800078ec0ff */
[----:B------:R-:W-:Y:S02]  /*2a5a0*/  @P2 LOP3.LUT R20, R20, 0x80, RZ, 0xfc, !PT ;  /* 0x0000008014142812 */ /* 0x000fe400078efcff */
[----:B------:R-:W-:Y:S01]  /*2a5b0*/  ISETP.LT.AND P0, PT, R152, UR39, !P0 ;  /* 0x0000002798007c0c */ /* 0x000fe2000c701270 */
[----:B------:R1:W-:Y:S01]  /*2a5c0*/  STL [R1+0x1288], R24 ;  /* 0x0012881801007387 */ /* 0x0003e20000100800 */
[----:B------:R-:W-:Y:S01]  /*2a5d0*/  LOP3.LUT R20, R20, 0xffffffbf, RZ, 0xc0, !PT ;  /* 0xffffffbf14147812 */ /* 0x000fe200078ec0ff */
[----:B------:R-:W-:-:S03]  /*2a5e0*/  ULDC UR39, c[0x0][0x228] ;  /* 0x00008a0000277ab9 */ /* 0x000fc60000000800 */
[----:B------:R-:W-:-:S04]  /*2a5f0*/  @P1 LOP3.LUT R20, R20, 0x40, RZ, 0xfc, !PT ;  /* 0x0000004014141812 */ /* 0x000fc800078efcff */
[----:B------:R-:W-:-:S04]  /*2a600*/  LOP3.LUT R20, R20, 0xffffffdf, RZ, 0xc0, !PT ;  /* 0xffffffdf14147812 */ /* 0x000fc800078ec0ff */
[----:B------:R-:W-:Y:S02]  /*2a610*/  @P0 LOP3.LUT R20, R20, 0x20, RZ, 0xfc, !PT ;  /* 0x0000002014140812 */ /* 0x000fe400078efcff */
[----:B------:R-:W-:-:S04]  /*2a620*/  ISETP.GE.AND P0, PT, R34, UR5, PT ;  /* 0x0000000522007c0c */ /* 0x000fc8000bf06270 */
[----:B------:R-:W-:Y:S01]  /*2a630*/  ISETP.LT.AND P3, PT, R155, UR4, !P0 ;  /* 0x000000049b007c0c */ /* 0x000fe2000c761270 */
[----:B------:R-:W-:Y:S01]  /*2a640*/  ULDC UR4, c[0x0][0x248] ;  /* 0x0000920000047ab9 */ /* 0x000fe20000000800 */
[----:B------:R-:W-:Y:S02]  /*2a650*/  ISETP.LT.AND P2, PT, R156, UR57, !P0 ;  /* 0x000000399c007c0c */ /* 0x000fe4000c741270 */
[----:B------:R-:W-:Y:S02]  /*2a660*/  LOP3.LUT R20, R20, 0xffffffef, RZ, 0xc0, !PT ;  /* 0xffffffef14147812 */ /* 0x000fe400078ec0ff */
[----:B------:R-:W-:Y:S01]  /*2a670*/  ISETP.LT.AND P1, PT, R154, UR8, !P0 ;  /* 0x000000089a007c0c */ /* 0x000fe2000c721270 */
[----:B-1----:R-:W-:Y:S01]  /*2a680*/  VIADD R24, R24, UR4 ;  /* 0x0000000418187c36 */ /* 0x002fe20008000000 */
[----:B------:R-:W-:Y:S01]  /*2a690*/  LOP3.LUT R16, R16, 0x7fffffff, RZ, 0xc0, !PT ;  /* 0x7fffffff10107812 */ /* 0x000fe200078ec0ff */
[----:B------:R-:W-:Y:S01]  /*2a6a0*/  ULDC.64 UR4, c[0x0][0x228] ;  /* 0x00008a0000047ab9 */ /* 0x000fe20000000a00 */
[----:B------:R-:W-:Y:S01]  /*2a6b0*/  VIADD R50, R23, 0x64 ;  /* 0x0000006417327836 */ /* 0x000fe20000000000 */
[----:B------:R-:W-:-:S02]  /*2a6c0*/  ULDC UR57, c[0x0][0x228] ;  /* 0x00008a0000397ab9 */ /* 0x000fc40000000800 */
[----:B------:R-:W-:Y:S01]  /*2a6d0*/  @P3 LOP3.LUT R20, R20, 0x10, RZ, 0xfc, !PT ;  /* 0x0000001014143812 */ /* 0x000fe200078efcff */
[----:B------:R-:W-:-:S03]  /*2a6e0*/  ULDC UR8, c[0x0][0x228] ;  /* 0x00008a0000087ab9 */ /* 0x000fc60000000800 */
        /* <DEDUP_REMOVED lines=12> */
[----:B------:R-:W-:Y:S01]  /*2a7b0*/  ISETP.LT.AND P1, PT, R154, UR46, !P0 ;  /* 0x0000002e9a007c0c */ /* 0x000fe2000c721270 */
[----:B------:R-:W-:Y:S01]  /*2a7c0*/  ULDC UR46, c[0x0][0x22c] ;  /* 0x00008b00002e7ab9 */ /* 0x000fe20000000800 */
[----:B------:R-:W-:Y:S01]  /*2a7d0*/  ISETP.LT.AND P3, PT, R155, UR4, !P0 ;  /* 0x000000049b007c0c */ /* 0x000fe2000c761270 */
[----:B------:R-:W-:Y:S01]  /*2a7e0*/  ULDC UR4, c[0x0][0x248] ;  /* 0x0000920000047ab9 */ /* 0x000fe20000000800 */
[----:B------:R-:W-:-:S07]  /*2a7f0*/  ISETP.LT.AND P0, PT, R152, UR41, !P0 ;  /* 0x0000002998007c0c */ /* 0x000fce000c701270 */
[----:B------:R-:W-:Y:S02]  /*2a800*/  @P2 LOP3.LUT R19, R19, 0x80000000, RZ, 0xfc, !PT ;  /* 0x8000000013132812 */ /* 0x000fe400078efcff */
[----:B------:R-:W-:Y:S01]  /*2a810*/  LOP3.LUT R20, R20, 0xfffffffe, RZ, 0xc0, !PT ;  /* 0xfffffffe14147812 */ /* 0x000fe200078ec0ff */
        /* <DEDUP_REMOVED lines=8> */
[----:B------:R-:W-:Y:S01]  /*2a8a0*/  ULDC UR46, c[0x0][0x228] ;  /* 0x00008a00002e7ab9 */ /* 0x000fe20000000800 */
[----:B------:R-:W-:Y:S02]  /*2a8b0*/  @P3 LOP3.LUT R20, R20, 0x1, RZ, 0xfc, !PT ;  /* 0x0000000114143812 */ /* 0x000fe400078efcff */
[----:B------:R-:W-:Y:S01]  /*2a8c0*/  ISETP.LT.AND P3, PT, R155, UR42, !P0 ;  /* 0x0000002a9b007c0c */ /* 0x000fe2000c761270 */
[----:B------:R1:W-:Y:S01]  /*2a8d0*/  STL [R1+0x1290], R24 ;  /* 0x0012901801007387 */ /* 0x0003e20000100800 */
[----:B------:R-:W-:Y:S01]  /*2a8e0*/  ISETP.LT.AND P2, PT, R156, UR44, !P0 ;  /* 0x0000002c9c007c0c */ /* 0x000fe2000c741270 */
[----:B------:R-:W-:Y:S01]  /*2a8f0*/  VIADD R51, R23, 0x63 ;  /* 0x0000006317337836 */ /* 0x000fe20000000000 */
[----:B------:R-:W-:Y:S01]  /*2a900*/  LOP3.LUT R19, R19, 0xefffffff, RZ, 0xc0, !PT ;  /* 0xefffffff13137812 */ /* 0x000fe200078ec0ff */
[C---:B------:R-:W-:Y:S01]  /*2a910*/  VIADD R52, R23.reuse, 0x62 ;  /* 0x0000006217347836 */ /* 0x040fe20000000000 */
[----:B------:R-:W-:Y:S01]  /*2a920*/  ISETP.LT.AND P1, PT, R154, UR43, !P0 ;  /* 0x0000002b9a007c0c */ /* 0x000fe2000c721270 */
[----:B------:R-:W-:Y:S01]  /*2a930*/  ULDC UR42, c[0x0][0x228] ;  /* 0x00008a00002a7ab9 */ /* 0x000fe20000000800 */
[----:B------:R-:W-:Y:S01]  /*2a940*/  VIADD R53, R23, 0x61 ;  /* 0x0000006117357836 */ /* 0x000fe20000000000 */
[----:B------:R-:W-:-:S04]  /*2a950*/  ULDC UR44, c[0x0][0x228] ;  /* 0x00008a00002c7ab9 */ /* 0x000fc80000000800 */
[----:B------:R-:W-:Y:S01]  /*2a960*/  @P3 LOP3.LUT R19, R19, 0x10000000, RZ, 0xfc, !PT ;  /* 0x1000000013133812 */ /* 0x000fe200078efcff */
[----:B-1----:R-:W-:Y:S01]  /*2a970*/  VIADD R24, R24, UR4 ;  /* 0x0000000418187c36 */ /* 0x002fe20008000000 */
[----:B------:R-:W-:Y:S01]  /*2a980*/  ISETP.LT.AND P0, PT, R152, UR46, !P0 ;  /* 0x0000002e98007c0c */ /* 0x000fe2000c701270 */
[----:B------:R-:W-:Y:S01]  /*2a990*/  ULDC UR46, c[0x0][0x22c] ;  /* 0x00008b00002e7ab9 */ /* 0x000fe20000000800 */
[----:B------:R-:W-:Y:S01]  /*2a9a0*/  LOP3.LUT R19, R19, 0xf7ffffff, RZ, 0xc0, !PT ;  /* 0xf7ffffff13137812 */ /* 0x000fe200078ec0ff */
[----:B------:R-:W-:Y:S01]  /*2a9b0*/  ULDC UR4, c[0x0][0x248] ;  /* 0x0000920000047ab9 */ /* 0x000fe20000000800 */
[----:B------:R-:W-:Y:S01]  /*2a9c0*/  VIADD R54, R23, 0x60 ;  /* 0x0000006017367836 */ /* 0x000fe20000000000 */
[----:B------:R-:W-:Y:S01]  /*2a9d0*/  ULDC UR43, c[0x0][0x228] ;  /* 0x00008a00002b7ab9 */ /* 0x000fe20000000800 */
[----:B------:R-:W-:-:S04]  /*2a9e0*/  @P2 LOP3.LUT R19, R19, 0x8000000, RZ, 0xfc, !PT ;  /* 0x0800000013132812 */ /* 0x000fc800078efcff */
[----:B------:R-:W-:-:S04]  /*2a9f0*/  LOP3.LUT R19, R19, 0xfbffffff, RZ, 0xc0, !PT ;  /* 0xfbffffff13137812 */ /* 0x000fc800078ec0ff */
        /* <DEDUP_REMOVED lines=19> */
[----:B------:R-:W-:Y:S01]  /*2ab30*/  ULDC.64 UR4, c[0x0][0x228] ;  /* 0x00008a0000047ab9 */ /* 0x000fe20000000a00 */
[----:B------:R-:W-:Y:S02]  /*2ab40*/  ULDC UR40, c[0x0][0x228] ;  /* 0x00008a0000287ab9 */ /* 0x000fe40000000800 */
[----:B------:R-:W-:-:S04]  /*2ab50*/  @P1 LOP3.LUT R19, R19, 0x400000, RZ, 0xfc, !PT ;  /* 0x0040000013131812 */ /* 0x000fc800078efcff */
[----:B------:R-:W-:-:S04]  /*2ab60*/  LOP3.LUT R19, R19, 0xffdfffff, RZ, 0xc0, !PT ;  /* 0xffdfffff13137812 */ /* 0x000fc800078ec0ff */
[----:B------:R-:W-:Y:S02]  /*2ab70*/  @P0 LOP3.LUT R19, R19, 0x200000, RZ, 0xfc, !PT ;  /* 0x0020000013130812 */ /* 0x000fe400078efcff */
[----:B------:R-:W-:-:S04]  /*2ab80*/  ISETP.GE.AND P0, PT, R38, UR5, PT ;  /* 0x0000000526007c0c */ /* 0x000fc8000bf06270 */
[----:B------:R-:W-:Y:S01]  /*2ab90*/  ISETP.LT.AND P3, PT, R155, UR4, !P0 ;  /* 0x000000049b007c0c */ /* 0x000fe2000c761270 */
[----:B------:R-:W-:Y:S01]  /*2aba0*/  ULDC UR4, c[0x0][0x248] ;  /* 0x0000920000047ab9 */ /* 0x000fe20000000800 */
[----:B------:R-:W-:Y:S01]  /*2abb0*/  ISETP.LT.AND P2, PT, R156, UR55, !P0 ;  /* 0x000000379c007c0c */ /* 0x000fe2000c741270 */
[----:B------:R1:W-:Y:S01]  /*2abc0*/  STL [R1+0x1298], R24 ;  /* 0x0012981801007387 */ /* 0x0003e20000100800 */
[----:B------:R-:W-:Y:S01]  /*2abd0*/  LOP3.LUT R19, R19, 0xffefffff, RZ, 0xc0, !PT ;  /* 0xffefffff13137812 */ /* 0x000fe200078ec0ff */
[C---:B------:R-:W-:Y:S01]  /*2abe0*/  VIADD R55, R23.reuse, 0x5f ;  /* 0x0000005f17377836 */ /* 0x040fe20000000000 */
[----:B------:R-:W-:Y:S01]  /*2abf0*/  ISETP.LT.AND P1, PT, R154, UR54, !P0 ;  /* 0x000000369a007c0c */ /* 0x000fe2000c721270 */
[----:B------:R-:W-:Y:S01]  /*2ac00*/  VIADD R56, R23, 0x5e ;  /* 0x0000005e17387836 */ /* 0x000fe20000000000 */
[----:B------:R-:W-:-:S05]  /*2ac10*/  ULDC UR55, c[0x0][0x228] ;  /* 0x00008a0000377ab9 */ /* 0x000fca0000000800 */
[----:B------:R-:W-:Y:S01]  /*2ac20*/  @P3 LOP3.LUT R19, R19, 0x100000, RZ, 0xfc, !PT ;  /* 0x0010000013133812 */ /* 0x000fe200078efcff */
[----:B-1----:R-:W-:Y:S01]  /*2ac30*/  VIADD R24, R24, UR4 ;  /* 0x0000000418187c36 */ /* 0x002fe20008000000 */
[----:B------:R-:W-:Y:S01]  /*2ac40*/  ISETP.LT.AND P0, PT, R152, UR53, !P0 ;  /* 0x0000003598007c0c */ /* 0x000fe2000c701270 */
[----:B------:R-:W-:Y:S01]  /*2ac50*/  ULDC.64 UR4, c[0x0][0x228] ;  /* 0x00008a0000047ab9 */ /* 0x000fe20000000a00 */
[----:B------:R-:W-:Y:S01]  /*2ac60*/  LOP3.LUT R19, R19, 0xfff7ffff, RZ, 0xc0, !PT ;  /* 0xfff7ffff13137812 */ /* 0x000fe200078ec0ff */
[C---:B------:R-:W-:Y:S01]  /*2ac70*/  VIADD R57, R23.reuse, 0x5d ;  /* 0x0000005d17397836 */ /* 0x040fe20000000000 */
[----:B------:R1:W-:Y:S01]  /*2ac80*/  STL [R1+0x129c], R24 ;  /* 0x00129c1801007387 */ /* 0x0003e20000100800 */
[----:B------:R-:W-:Y:S01]  /*2ac90*/  VIADD R58, R23, 0x5c ;  /* 0x0000005c173a7836 */ /* 0x000fe20000000000 */
[----:B------:R-:W-:Y:S01]  /*2aca0*/  @P2 LOP3.LUT R19, R19, 0x80000, RZ, 0xfc, !PT ;  /* 0x0008000013132812 */ /* 0x000fe200078efcff */
[C---:B------:R-:W-:Y:S01]  /*2acb0*/  VIADD R59, R23.reuse, 0x5b ;  /* 0x0000005b173b7836 */ /* 0x040fe20000000000 */
[----:B------:R-:W-:Y:S01]  /*2acc0*/  ULDC UR54, c[0x0][0x228] ;  /* 0x00008a0000367ab9 */ /* 0x000fe20000000800 */
        /* <DEDUP_REMOVED lines=8> */
[----:B------:R-:W-:-:S03]  /*2ad50*/  ULDC UR5, c[0x0][0x22c] ;  /* 0x00008b0000057ab9 */ /* 0x000fc60000000800 */
[----:B------:R-:W-:Y:S01]  /*2ad60*/  ISETP.LT.AND P3, PT, R155, UR4, !P0 ;  /* 0x000000049b007c0c */ /* 0x000fe2000c761270 */
[----:B------:R-:W-:Y:S01]  /*2ad70*/  ULDC UR4, c[0x0][0x248] ;  /* 0x0000920000047ab9 */ /* 0x000fe20000000800 */
[----:B------:R-:W-:Y:S02]  /*2ad80*/  ISETP.LT.AND P2, PT, R156, UR52, !P0 ;  /* 0x000000349c007c0c */ /* 0x000fe4000c741270 */
[----:B------:R-:W-:Y:S02]  /*2ad90*/  LOP3.LUT R19, R19, 0xfffeffff, RZ, 0xc0, !PT ;  /* 0xfffeffff13137812 */ /* 0x000fe400078ec0ff */
[----:B------:R-:W-:Y:S01]  /*2ada0*/  ISETP.LT.AND P1, PT, R154, UR47, !P0 ;  /* 0x0000002f9a007c0c */ /* 0x000fe2000c721270 */
[----:B-1----:R-:W-:Y:S01]  /*2adb0*/  VIADD R24, R24, UR4 ;  /* 0x0000000418187c36 */ /* 0x002fe20008000000 */
[----:B------:R-:W-:-:S05]  /*2adc0*/  ULDC UR52, c[0x0][0x228] ;  /* 0x00008a0000347ab9 */ /* 0x000fca0000000800 */
[----:B------:R-:W-:Y:S01]  /*2add0*/  @P3 LOP3.LUT R19, R19, 0x10000, RZ, 0xfc, !PT ;  /* 0x0001000013133812 */ /* 0x000fe200078efcff */
[----:B------:R-:W-:Y:S01]  /*2ade0*/  ULDC UR4, c[0x0][0x228] ;  /* 0x00008a0000047ab9 */ /* 0x000fe20000000800 */
[----:B------:R-:W-:Y:S02]  /*2adf0*/  ULDC UR47, c[0x0][0x228] ;  /* 0x00008a00002f7ab9 */ /* 0x000fe40000000800 */
        /* <DEDUP_REMOVED lines=9> */
[----:B------:R-:W-:Y:S01]  /*2ae90*/  ISETP.GE.AND P0, PT, R40, UR46, PT ;  /* 0x0000002e28007c0c */ /* 0x000fe2000bf06270 */
[----:B------:R-:W-:-:S03]  /*2aea0*/  ULDC UR46, c[0x0][0x228] ;  /* 0x00008a00002e7ab9 */ /* 0x000fc60000000800 */
[----:B------:R-:W-:Y:S01]  /*2aeb0*/  ISETP.LT.AND P3, PT, R155, UR49, !P0 ;  /* 0x000000319b007c0c */ /* 0x000fe2000c761270 */
[----:B------:R-:W-:Y:S01]  /*2aec0*/  ULDC UR49, c[0x0][0x228] ;  /* 0x00008a0000317ab9 */ /* 0x000fe20000000800 */
        /* <DEDUP_REMOVED lines=20> */
[----:B------:R-:W-:Y:S02]  /*2b010*/  ISETP.LT.AND P3, PT, R155, UR21, !P0 ;  /* 0x000000159b007c0c */ /* 0x000fe4000c761270 */
        /* <DEDUP_REMOVED lines=23> */
[----:B------:R-:W-:-:S09]  /*2b190*/  ISETP.LT.AND P1, PT, R154, UR17, !P0 ;  /* 0x000000119a007c0c */ /* 0x000fd2000c721270 */
[----:B------:R-:W-:-:S04]  /*2b1a0*/  @P3 LOP3.LUT R19, R19, 0x10, RZ, 0xfc, !PT ;  /* 0x0000001013133812 */ /* 0x000fc800078efcff */
[----:B------:R-:W-:-:S04]  /*2b1b0*/  LOP3.LUT R19, R19, 0xfffffff7, RZ, 0xc0, !PT ;  /* 0xfffffff713137812 */ /* 0x000fc800078ec0ff */
[----:B------:R-:W-:Y:S02]  /*2b1c0*/  @P2 LOP3.LUT R19, R19, 0x8, RZ, 0xfc, !PT ;  /* 0x0000000813132812 */ /* 0x000fe400078efcff */
[----:B------:R-:W-:Y:S01]  /*2b1d0*/  ISETP.LT.AND P0, PT, R152, UR16, !P0 ;  /* 0x0000001098007c0c */ /* 0x000fe2000c701270 */
[----:B------:R-:W-:Y:S01]  /*2b1e0*/  ULDC UR16, c[0x0][0x248] ;  /* 0x0000920000107ab9 */ /* 0x000fe20000000800 */
[----:B------:R-:W-:-:S04]  /*2b1f0*/  LOP3.LUT R19, R19, 0xfffffffb, RZ, 0xc0, !PT ;  /* 0xfffffffb13137812 */ /* 0x000fc800078ec0ff */
[----:B------:R-:W-:Y:S01]  /*2b200*/  @P1 LOP3.LUT R19, R19, 0x4, RZ, 0xfc, !PT ;  /* 0x0000000413131812 */ /* 0x000fe200078efcff */
[----:B-1----:R-:W-:Y:S01]  /*2b210*/  VIADD R24, R24, UR16 ;  /* 0x0000001018187c36 */ /* 0x002fe20008000000 */
[----:B------:R-:W-:Y:S02]  /*2b220*/  ULDC.64 UR16, c[0x0][0x228] ;  /* 0x00008a0000107ab9 */ /* 0x000fe40000000a00 */
        /* <DEDUP_REMOVED lines=13> */
[----:B------:R-:W-:-:S06]  /*2b300*/  ULDC UR12, c[0x0][0x248] ;  /* 0x00009200000c7ab9 */ /* 0x000fcc0000000800 */
[----:B------:R-:W-:-:S04]  /*2b310*/  @P2 LOP3.LUT R18, R18, 0x80000000, RZ, 0xfc, !PT ;  /* 0x8000000012122812 */ /* 0x000fc800078efcff */
[----:B------:R-:W-:-:S04]  /*2b320*/  LOP3.LUT R18, R18, 0xbfffffff, RZ, 0xc0, !PT ;  /* 0xbfffffff12127812 */ /* 0x000fc800078ec0ff */
[----:B------:R-:W-:-:S04]  /*2b330*/  @P1 LOP3.LUT R18, R18, 0x40000000, RZ, 0xfc, !PT ;  /* 0x4000000012121812 */ /* 0x000fc800078efcff */
[----:B------:R-:W-:-:S04]  /*2b340*/  LOP3.LUT R18, R18, 0xdfffffff, RZ, 0xc0, !PT ;  /* 0xdfffffff12127812 */ /* 0x000fc800078ec0ff */
[----:B------:R-:W-:Y:S02]  /*2b350*/  @P0 LOP3.LUT R18, R18, 0x20000000, RZ, 0xfc, !PT ;  /* 0x2000000012120812 */ /* 0x000fe400078efcff */
[----:B------:R-:W-:Y:S02]  /*2b360*/  ISETP.GE.AND P0, PT, R44, UR61, PT ;  /* 0x0000003d2c007c0c */ /* 0x000fe4000bf06270 */
[----:B------:R-:W-:Y:S01]  /*2b370*/  @P3 LOP3.LUT R19, R19, 0x1, RZ, 0xfc, !PT ;  /* 0x0000000113133812 */ /* 0x000fe200078efcff */
[----:B-1----:R-:W-:Y:S01]  /*2b380*/  VIADD R24, R24, UR12 ;  /* 0x0000000c18187c36 */ /* 0x002fe20008000000 */
[----:B------:R-:W-:Y:S01]  /*2b390*/  ISETP.LT.AND P3, PT, R155, UR51, !P0 ;  /* 0x000000339b007c0c */ /* 0x000fe2000c761270 */
[----:B------:R-:W-:Y:S01]  /*2b3a0*/  ULDC UR61, c[0x0][0x22c] ;  /* 0x00008b00003d7ab9 */ /* 0x000fe20000000800 */
[----:B------:R-:W-:Y:S01]  /*2b3b0*/  ISETP.LT.AND P2, PT, R156, UR50, !P0 ;  /* 0x000000329c007c0c */ /* 0x000fe2000c741270 */
[----:B------:R-:W-:Y:S01]  /*2b3c0*/  ULDC UR12, c[0x0][0x22c] ;  /* 0x00008b00000c7ab9 */ /* 0x000fe20000000800 */
[----:B------:R-:W-:-:S02]  /*2b3d0*/  LOP3.LUT R18, R18, 0xefffffff, RZ, 0xc0, !PT ;  /* 0xefffffff12127812 */ /* 0x000fc400078ec0ff */
[----:B------:R-:W-:Y:S01]  /*2b3e0*/  ISETP.LT.AND P1, PT, R154, UR7, !P0 ;  /* 0x000000079a007c0c */ /* 0x000fe2000c721270 */
[----:B------:R1:W-:Y:S01]  /*2b3f0*/  STL [R1+0x12b0], R24 ;  /* 0x0012b01801007387 */ /* 0x0003e20000100800 */
[----:B------:R-:W-:Y:S01]  /*2b400*/  ULDC UR50, c[0x0][0x228] ;  /* 0x00008a0000327ab9 */ /* 0x000fe20000000800 */
[----:B------:R-:W-:-:S04]  /*2b410*/  ULDC UR51, c[0x0][0x228] ;  /* 0x00008a0000337ab9 */ /* 0x000fc80000000800 */
[----:B------:R-:W-:-:S04]  /*2b420*/  @P3 LOP3.LUT R18, R18, 0x10000000, RZ, 0xfc, !PT ;  /* 0x1000000012123812 */ /* 0x000fc800078efcff */
[----:B------:R-:W-:-:S04]  /*2b430*/  LOP3.LUT R18, R18, 0xf7ffffff, RZ, 0xc0, !PT ;  /* 0xf7ffffff12127812 */ /* 0x000fc800078ec0ff */
[----:B------:R-:W-:Y:S02]  /*2b440*/  @P2 LOP3.LUT R18, R18, 0x8000000, RZ, 0xfc, !PT ;  /* 0x0800000012122812 */ /* 0x000fe400078efcff */
[----:B------:R-:W-:Y:S01]  /*2b450*/  ISETP.LT.AND P0, PT, R152, UR6, !P0 ;  /* 0x0000000698007c0c */ /* 0x000fe2000c701270 */
[----:B------:R-:W-:Y:S01]  /*2b460*/  ULDC UR6, c[0x0][0x248] ;  /* 0x0000920000067ab9 */ /* 0x000fe20000000800 */
[----:B------:R-:W-:-:S04]  /*2b470*/  LOP3.LUT R18, R18, 0xfbffffff, RZ, 0xc0, !PT ;  /* 0xfbffffff12127812 */ /* 0x000fc800078ec0ff */
[----:B------:R-:W-:-:S04]  /*2b480*/  @P1 LOP3.LUT R18, R18, 0x4000000, RZ, 0xfc, !PT ;  /* 0x0400000012121812 */ /* 0x000fc800078efcff */
[----:B------:R-:W-:-:S04]  /*2b490*/  LOP3.LUT R18, R18, 0xfdffffff, RZ, 0xc0, !PT ;  /* 0xfdffffff12127812 */ /* 0x000fc800078ec0ff */
[----:B------:R-:W-:Y:S02]  /*2b4a0*/  @P0 LOP3.LUT R18, R18, 0x2000000, RZ, 0xfc, !PT ;  /* 0x0200000012120812 */ /* 0x000fe400078efcff */
[----:B------:R-:W-:Y:S01]  /*2b4b0*/  ISETP.GE.AND P0, PT, R45, UR60, PT ;  /* 0x0000003c2d007c0c */ /* 0x000fe2000bf06270 */
[----:B-1----:R-:W-:Y:S01]  /*2b4c0*/  VIADD R24, R24, UR6 ;  /* 0x0000000618187c36 */ /* 0x002fe20008000000 */
[----:B------:R-:W-:Y:S01]  /*2b4d0*/  LOP3.LUT R18, R18, 0xfeffffff, RZ, 0xc0, !PT ;  /* 0xfeffffff12127812 */ /* 0x000fe200078ec0ff */
[----:B------:R-:W-:Y:S01]  /*2b4e0*/  ULDC UR6, c[0x0][0x248] ;  /* 0x0000920000067ab9 */ /* 0x000fe20000000800 */
[----:B------:R-:W-:Y:S01]  /*2b4f0*/  ISETP.LT.AND P3, PT, R155, UR59, !P0 ;  /* 0x0000003b9b007c0c */ /* 0x000fe2000c761270 */
[----:B------:R-:W-:Y:S01]  /*2b500*/  ULDC UR60, c[0x0][0x228] ;  /* 0x00008a00003c7ab9 */ /* 0x000fe20000000800 */
[----:B------:R-:W-:Y:S02]  /*2b510*/  ISETP.LT.AND P2, PT, R156, UR58, !P0 ;  /* 0x0000003a9c007c0c */ /* 0x000fe4000c741270 */
[----:B------:R-:W-:Y:S01]  /*2b520*/  ISETP.LT.AND P1, PT, R154, UR10, !P0 ;  /* 0x0000000a9a007c0c */ /* 0x000fe2000c721270 */
[----:B------:R1:W-:Y:S01]  /*2b530*/  STL [R1+0x12b4], R24 ;  /* 0x0012b41801007387 */ /* 0x0003e20000100800 */
[----:B------:R-:W-:-:S07]  /*2b540*/  ULDC UR59, c[0x0][0x228] ;  /* 0x00008a00003b7ab9 */ /* 0x000fce0000000800 */
[----:B------:R-:W-:Y:S01]  /*2b550*/  @P3 LOP3.LUT R18, R18, 0x1000000, RZ, 0xfc, !PT ;  /* 0x0100000012123812 */ /* 0x000fe200078efcff */
[----:B------:R-:W-:Y:S01]  /*2b560*/  ULDC UR58, c[0x0][0x228] ;  /* 0x00008a00003a7ab9 */ /* 0x000fe20000000800 */
[----:B------:R-:W-:Y:S02]  /*2b570*/  ULDC UR10, c[0x0][0x228] ;  /* 0x00008a00000a7ab9 */ /* 0x000fe40000000800 */
        /* <DEDUP_REMOVED lines=16> */
[----:B------:R-:W-:Y:S01]  /*2b680*/  ULDC UR56, c[0x0][0x22c] ;  /* 0x00008b0000387ab9 */ /* 0x000fe20000000800 */
[----:B------:R-:W-:Y:S01]  /*2b690*/  ISETP.LT.AND P1, PT, R154, UR19, !P0 ;  /* 0x000000139a007c0c */ /* 0x000fe2000c721270 */
[----:B------:R-:W-:-:S06]  /*2b6a0*/  VIADD R62, R23, 0x58 ;  /* 0x00000058173e7836 */ /* 0x000fcc0000000000 */
[----:B------:R-:W-:Y:S01]  /*2b6b0*/  @P3 LOP3.LUT R18, R18, 0x100000, RZ, 0xfc, !PT ;  /* 0x0010000012123812 */ /* 0x000fe200078efcff */
[----:B-1----:R-:W-:Y:S01]  /*2b6c0*/  VIADD R24, R24, UR6 ;  /* 0x0000000618187c36 */ /* 0x002fe20008000000 */
[----:B------:R-:W-:Y:S01]  /*2b6d0*/  ISETP.LT.AND P0, PT, R152, UR14, !P0 ;  /* 0x0000000e98007c0c */ /* 0x000fe2000c701270 */
[----:B------:R-:W-:Y:S01]  /*2b6e0*/  ULDC.64 UR6, c[0x0][0x228] ;  /* 0x00008a0000067ab9 */ /* 0x000fe20000000a00 */
[----:B------:R-:W-:Y:S01]  /*2b6f0*/  LOP3.LUT R18, R18, 0xfff7ffff, RZ, 0xc0, !PT ;  /* 0xfff7ffff12127812 */ /* 0x000fe200078ec0ff */
[----:B------:R-:W-:Y:S01]  /*2b700*/  ULDC UR14, c[0x0][0x228] ;  /* 0x00008a00000e7ab9 */ /* 0x000fe20000000800 */
[----:B------:R-:W-:Y:S02]  /*2b710*/  ULDC UR19, c[0x0][0x228] ;  /* 0x00008a0000137ab9 */ /* 0x000fe40000000800 */
[----:B------:R-:W-:-:S04]  /*2b720*/  @P2 LOP3.LUT R18, R18, 0x80000, RZ, 0xfc, !PT ;  /* 0x0008000012122812 */ /* 0x000fc800078efcff */
[----:B------:R-:W-:-:S04]  /*2b730*/  LOP3.LUT R18, R18, 0xfffbffff, RZ, 0xc0, !PT ;  /* 0xfffbffff12127812 */ /* 0x000fc800078ec0ff */
        /* <DEDUP_REMOVED lines=31> */
[C---:B------:R-:W-:Y:S01]  /*2b930*/  VIADD R63, R23.reuse, 0x57 ;  /* 0x00000057173f7836 */ /* 0x040fe20000000000 */
[----:B------:R-:W-:Y:S01]  /*2b940*/  ISETP.LT.AND P1, PT, R154, UR41, !P0 ;  /* 0x000000299a007c0c */ /* 0x000fe2000c721270 */
[----:B------:R-:W-:-:S08]  /*2b950*/  VIADD R64, R23, 0x56 ;  /* 0x0000005617407836 */ /* 0x000fd00000000000 */
[----:B------:R-:W-:Y:S01]  /*2b960*/  @P3 LOP3.LUT R18, R18, 0x1000, RZ, 0xfc, !PT ;  /* 0x0000100012123812 */ /* 0x000fe200078efcff */
[----:B-1----:R-:W-:Y:S01]  /*2b970*/  VIADD R24, R24, UR6 ;  /* 0x0000000618187c36 */ /* 0x002fe20008000000 */
[----:B------:R-:W-:Y:S01]  /*2b980*/  ISETP.LT.AND P0, PT, R152, UR39, !P0 ;  /* 0x0000002798007c0c */ /* 0x000fe2000c701270 */
[----:B------:R-:W-:Y:S01]  /*2b990*/  ULDC UR6, c[0x0][0x248] ;  /* 0x0000920000067ab9 */ /* 0x000fe20000000800 */
[----:B------:R-:W-:Y:S01]  /*2b9a0*/  LOP3.LUT R18, R18, 0xfffff7ff, RZ, 0xc0, !PT ;  /* 0xfffff7ff12127812 */ /* 0x000fe200078ec0ff */
[C---:B------:R-:W-:Y:S01]  /*2b9b0*/  VIADD R65, R23.reuse, 0x55 ;  /* 0x0000005517417836 */ /* 0x040fe20000000000 */
[----:B------:R1:W-:Y:S01]  /*2b9c0*/  STL [R1+0x12c4], R24 ;  /* 0x0012c41801007387 */ /* 0x0003e20000100800 */
[C---:B------:R-:W-:Y:S01]  /*2b9d0*/  VIADD R66, R23.reuse, 0x54 ;  /* 0x0000005417427836 */ /* 0x040fe20000000000 */
[----:B------:R-:W-:Y:S01]  /*2b9e0*/  @P2 LOP3.LUT R18, R18, 0x800, RZ, 0xfc, !PT ;  /* 0x0000080012122812 */ /* 0x000fe200078efcff */
[----:B------:R-:W-:Y:S01]  /*2b9f0*/  VIADD R67, R23, 0x53 ;  /* 0x0000005317437836 */ /* 0x000fe20000000000 */
[----:B------:R-:W-:Y:S01]  /*2ba00*/  LOP3.LUT R15, R15, 0x7fffffff, RZ, 0xc0, !PT ;  /* 0x7fffffff0f0f7812 */ /* 0x000fe200078ec0ff */
[C---:B------:R-:W-:Y:S01]  /*2ba10*/  VIADD R68, R23.reuse, 0x52 ;  /* 0x0000005217447836 */ /* 0x040fe20000000000 */
[----:B------:R-:W-:Y:S01]  /*2ba20*/  LOP3.LUT R18, R18, 0xfffffbff, RZ, 0xc0, !PT ;  /* 0xfffffbff12127812 */ /* 0x000fe200078ec0ff */
[C---:B------:R-:W-:Y:S01]  /*2ba30*/  VIADD R69, R23.reuse, 0x51 ;  /* 0x0000005117457836 */ /* 0x040fe20000000000 */
[----:B------:R-:W-:Y:S01]  /*2ba40*/  ULDC UR37, c[0x0][0x228] ;  /* 0x00008a0000257ab9 */ /* 0x000fe20000000800 */
[C---:B------:R-:W-:Y:S01]  /*2ba50*/  VIADD R70, R23.reuse, 0x50 ;  /* 0x0000005017467836 */ /* 0x040fe20000000000 */
[----:B------:R-:W-:Y:S01]  /*2ba60*/  @P1 LOP3.LUT R18, R18, 0x400, RZ, 0xfc, !PT ;  /* 0x0000040012121812 */ /* 0x000fe200078efcff */
[C---:B------:R-:W-:Y:S01]  /*2ba70*/  VIADD R71, R23.reuse, 0x4f ;  /* 0x0000004f17477836 */ /* 0x040fe20000000000 */
[----:B------:R-:W-:Y:S01]  /*2ba80*/  ULDC UR39, c[0x0][0x228] ;  /* 0x00008a0000277ab9 */ /* 0x000fe20000000800 */
[----:B------:R-:W-:Y:S01]  /*2ba90*/  VIADD R72, R23, 0x4e ;  /* 0x0000004e17487836 */ /* 0x000fe20000000000 */
[----:B------:R-:W-:Y:S01]  /*2baa0*/  LOP3.LUT R18, R18, 0xfffffdff, RZ, 0xc0, !PT ;  /* 0xfffffdff12127812 */ /* 0x000fe200078ec0ff */
[----:B------:R-:W-:-:S03]  /*2bab0*/  ULDC UR41, c[0x0][0x228] ;  /* 0x00008a0000297ab9 */ /* 0x000fc60000000800 */
[----:B------:R-:W-:Y:S02]  /*2bac0*/  @P0 LOP3.LUT R18, R18, 0x200, RZ, 0xfc, !PT ;  /* 0x0000020012120812 */ /* 0x000fe400078efcff */
[----:B------:R-:W-:Y:S01]  /*2bad0*/  ISETP.GE.AND P0, PT, R49, UR61, PT ;  /* 0x0000003d31007c0c */ /* 0x000fe2000bf06270 */
[----:B------:R-:W-:-:S03]  /*2bae0*/  ULDC UR61, c[0x0][0x228] ;  /* 0x00008a00003d7ab9 */ /* 0x000fc60000000800 */
[----:B------:R-:W-:Y:S01]  /*2baf0*/  ISETP.LT.AND P3, PT, R155, UR27, !P0 ;  /* 0x0000001b9b007c0c */ /* 0x000fe2000c761270 */
[----:B-1----:R-:W-:Y:S01]  /*2bb00*/  VIADD R24, R24, UR6 ;  /* 0x0000000618187c36 */ /* 0x002fe20008000000 */
[----:B------:R-:W-:Y:S01]  /*2bb10*/  ISETP.LT.AND P2, PT, R156, UR7, !P0 ;  /* 0x000000079c007c0c */ /* 0x000fe2000c741270 */
[----:B------:R-:W-:Y:S01]  /*2bb20*/  ULDC.64 UR6, c[0x0][0x228] ;  /* 0x00008a0000067ab9 */ /* 0x000fe20000000a00 */
[----:B------:R-:W-:Y:S01]  /*2bb30*/  LOP3.LUT R18, R18, 0xfffffeff, RZ, 0xc0, !PT ;  /* 0xfffffeff12127812 */ /* 0x000fe200078ec0ff */
[----:B------:R-:W-:Y:S01]  /*2bb40*/  ULDC UR27, c[0x0][0x228] ;  /* 0x00008a00001b7ab9 */ /* 0x000fe20000000800 */
[----:B------:R-:W-:Y:S01]  /*2bb50*/  ISETP.LT.AND P1, PT, R154, UR60, !P0 ;  /* 0x0000003c9a007c0c */ /* 0x000fe2000c721270 */
[----:B------:R-:W-:-:S06]  /*2bb60*/  ULDC UR60, c[0x0][0x228] ;  /* 0x00008a00003c7ab9 */ /* 0x000fcc0000000800 */
        /* <DEDUP_REMOVED lines=39> */
[----:B------:R-:W-:-:S07]  /*2bde0*/  ISETP.LT.AND P0, PT, R152, UR61, !P0 ;  /* 0x0000003d98007c0c */ /* 0x000fce000c701270 */
[----:B------:R-:W-:-:S04]  /*2bdf0*/  @P2 LOP3.LUT R17, R17, 0x80000000, RZ, 0xfc, !PT ;  /* 0x8000000011112812 */ /* 0x000fc800078efcff */
[----:B------:R-:W-:Y:S01]  /*2be00*/  @P3 LOP3.LUT R18, R18, 0x1, RZ, 0xfc, !PT ;  /* 0x0000000112123812 */ /* 0x000fe200078efcff */
        /* <DEDUP_REMOVED lines=28> */
[----:B-1----:R-:W-:Y:S01]  /*2bfd0*/  VIADD R24, R24, UR4 ;  /* 0x0000000418187c36 */ /* 0x002fe20008000000 */
[----:B------:R-:W-:Y:S01]  /*2bfe0*/  ISETP.LT.AND P2, PT, R156, UR40, !P0 ;  /* 0x000000289c007c0c */ /* 0x000fe2000c741270 */
[----:B------:R-:W-:Y:S01]  /*2bff0*/  ULDC UR4, c[0x0][0x248] ;  /* 0x0000920000047ab9 */ /* 0x000fe20000000800 */
[----:B------:R-:W-:Y:S01]  /*2c000*/  LOP3.LUT R17, R17, 0xfeffffff, RZ, 0xc0, !PT ;  /* 0xfeffffff11117812 */ /* 0x000fe200078ec0ff */
[----:B------:R-:W-:Y:S01]  /*2c010*/  ULDC UR24, c[0x0][0x228] ;  /* 0x00008a0000187ab9 */ /* 0x000fe20000000800 */
[----:B------:R-:W-:Y:S01]  /*2c020*/  ISETP.LT.AND P1, PT, R154, UR45, !P0 ;  /* 0x0000002d9a007c0c */ /* 0x000fe2000c721270 */
[----:B------:R1:W-:Y:S01]  /*2c030*/  STL [R1+0x12d4], R24 ;  /* 0x0012d41801007387 */ /* 0x0003e20000100800 */
[----:B------:R-:W-:-:S05]  /*2c040*/  ULDC UR40, c[0x0][0x22c] ;  /* 0x00008b0000287ab9 */ /* 0x000fca0000000800 */
[----:B------:R-:W-:Y:S01]  /*2c050*/  @P3 LOP3.LUT R17, R17, 0x1000000, RZ, 0xfc, !PT ;  /* 0x0100000011113812 */ /* 0x000fe200078efcff */
[----:B------:R-:W-:-:S03]  /*2c060*/  ULDC UR45, c[0x0][0x228] ;  /* 0x00008a00002d7ab9 */ /* 0x000fc60000000800 */
        /* <DEDUP_REMOVED lines=75> */
[----:B------:R-:W-:Y:S02]  /*2c520*/  ISETP.LT.AND P3, PT, R155, UR13, !P0 ;  /* 0x0000000d9b007c0c */ /* 0x000fe4000c761270 */
        /* <DEDUP_REMOVED lines=61> */
[----:B------:R-:W-:Y:S02]  /*2c900*/  LOP3.LUT R16, R16, 0xefffffff, RZ, 0xc0, !PT ;  /* 0xefffffff10107812 */ /* 0x000fe400078ec0ff */
[----:B------:R-:W-:Y:S01]  /*2c910*/  LOP3.LUT R14, R14, 0x7fffffff, RZ, 0xc0, !PT ;  /* 0x7fffffff0e0e7812 */ /* 0x000fe200078ec0ff */
[----:B------:R-:W-:Y:S01]  /*2c920*/  VIADD R76, R23, 0x4a ;  /* 0x0000004a174c7836 */ /* 0x000fe20000000000 */
[----:B------:R-:W-:Y:S01]  /*2c930*/  ISETP.LT.AND P3, PT, R155, UR55, !P0 ;  /* 0x000000379b007c0c */ /* 0x000fe2000c761270 */
[C---:B------:R-:W-:Y:S01]  /*2c940*/  VIADD R77, R23.reuse, 0x49 ;  /* 0x00000049174d7836 */ /* 0x040fe20000000000 */
[----:B------:R-:W-:Y:S01]  /*2c950*/  ISETP.LT.AND P2, PT, R156, UR54, !P0 ;  /* 0x000000369c007c0c */ /* 0x000fe2000c741270 */
[C---:B------:R-:W-:Y:S01]  /*2c960*/  VIADD R78, R23.reuse, 0x48 ;  /* 0x00000048174e7836 */ /* 0x040fe20000000000 */
[----:B------:R-:W-:Y:S01]  /*2c970*/  ISETP.LT.AND P1, PT, R154, UR10, !P0 ;  /* 0x0000000a9a007c0c */ /* 0x000fe2000c721270 */
[----:B------:R-:W-:Y:S01]  /*2c980*/  ULDC UR10, c[0x0][0x248] ;  /* 0x00009200000a7ab9 */ /* 0x000fe20000000800 */
[C---:B------:R-:W-:Y:S01]  /*2c990*/  VIADD R79, R23.reuse, 0x47 ;  /* 0x00000047174f7836 */ /* 0x040fe20000000000 */
[----:B------:R-:W-:Y:S01]  /*2c9a0*/  ULDC UR56, c[0x0][0x228] ;  /* 0x00008a0000387ab9 */ /* 0x000fe20000000800 */
[----:B------:R-:W-:Y:S01]  /*2c9b0*/  VIADD R80, R23, 0x46 ;  /* 0x0000004617507836 */ /* 0x000fe20000000000 */
[----:B------:R-:W-:-:S04]  /*2c9c0*/  ULDC UR55, c[0x0][0x22c] ;  /* 0x00008b0000377ab9 */ /* 0x000fc80000000800 */
        /* <DEDUP_REMOVED lines=19> */
[----:B------:R-:W-:Y:S02]  /*2cb00*/  ISETP.LT.AND P2, PT, R156, UR9, !P0 ;  /* 0x000000099c007c0c */ /* 0x000fe4000c741270 */
        /* <DEDUP_REMOVED lines=85> */
[----:B------:R-:W-:Y:S02]  /*2d060*/  ISETP.LT.AND P0, PT, R152, UR7, !P0 ;  /* 0x0000000798007c0c */ /* 0x000fe4000c701270 */
[----:B------:R-:W-:Y:S01]  /*2d070*/  LOP3.LUT R16, R16, 0xffffffbf, RZ, 0xc0, !PT ;  /* 0xffffffbf10107812 */ /* 0x000fe200078ec0ff */
[----:B-1----:R-:W-:Y:S01]  /*2d080*/  VIADD R24, R24, UR51 ;  /* 0x0000003318187c36 */ /* 0x002fe20008000000 */
[----:B------:R-:W-:Y:S02]  /*2d090*/  ULDC UR51, c[0x0][0x228] ;  /* 0x00008a0000337ab9 */ /* 0x000fe40000000800 */
[----:B------:R-:W-:Y:S02]  /*2d0a0*/  @P1 LOP3.LUT R16, R16, 0x40, RZ, 0xfc, !PT ;  /* 0x0000004010101812 */ /* 0x000fe400078efcff */
[----:B------:R1:W-:Y:S02]  /*2d0b0*/  STL [R1+0x1304], R24 ;  /* 0x0013041801007387 */ /* 0x0003e40000100800 */
[----:B------:R-:W-:-:S04]  /*2d0c0*/  LOP3.LUT R16, R16, 0xffffffdf, RZ, 0xc0, !PT ;  /* 0xffffffdf10107812 */ /* 0x000fc800078ec0ff */
[----:B------:R-:W-:Y:S01]  /*2d0d0*/  @P0 LOP3.LUT R16, R16, 0x20, RZ, 0xfc, !PT ;  /* 0x0000002010100812 */ /* 0x000fe200078efcff */
[----:B-1----:R-:W-:Y:S01]  /*2d0e0*/  VIADD R24, R24, UR6 ;  /* 0x0000000618187c36 */ /* 0x002fe20008000000 */
[----:B------:R-:W-:Y:S02]  /*2d0f0*/  ULDC.64 UR6, c[0x0][0x228] ;  /* 0x00008a0000067ab9 */ /* 0x000fe40000000a00 */
[----:B------:R-:W-:-:S04]  /*2d100*/  ISETP.GE.AND P0, PT, R66, UR7, PT ;  /* 0x0000000742007c0c */ /* 0x000fc8000bf06270 */
[----:B------:R-:W-:Y:S01]  /*2d110*/  ISETP.LT.AND P3, PT, R155, UR6, !P0 ;  /* 0x000000069b007c0c */ /* 0x000fe2000c761270 */
[----:B------:R-:W-:Y:S01]  /*2d120*/  ULDC UR6, c[0x0][0x248] ;  /* 0x0000920000067ab9 */ /* 0x000fe20000000800 */
[----:B------:R-:W-:Y:S02]  /*2d130*/  ISETP.LT.AND P2, PT, R156, UR59, !P0 ;  /* 0x0000003b9c007c0c */ /* 0x000fe4000c741270 */
[----:B------:R-:W-:Y:S01]  /*2d140*/  LOP3.LUT R16, R16, 0xffffffef, RZ, 0xc0, !PT ;  /* 0xffffffef10107812 */ /* 0x000fe200078ec0ff */
[----:B------:R1:W-:Y:S01]  /*2d150*/  STL [R1+0x1308], R24 ;  /* 0x0013081801007387 */ /* 0x0003e20000100800 */
[----:B------:R-:W-:Y:S01]  /*2d160*/  ISETP.LT.AND P1, PT, R154, UR61, !P0 ;  /* 0x0000003d9a007c0c */ /* 0x000fe2000c721270 */
[----:B------:R-:W-:Y:S01]  /*2d170*/  ULDC UR61, c[0x0][0x228] ;  /* 0x00008a00003d7ab9 */ /* 0x000fe20000000800 */
[----:B------:R-:W-:-:S05]  /*2d180*/  ULDC UR59, c[0x0][0x228] ;  /* 0x00008a00003b7ab9 */ /* 0x000fca0000000800 */
        /* <DEDUP_REMOVED lines=14> */
[C---:B------:R-:W-:Y:S01]  /*2d270*/  VIADD R82, R23.reuse, 0x44 ;  /* 0x0000004417527836 */ /* 0x040fe20000000000 */
[----:B------:R-:W-:Y:S01]  /*2d280*/  ISETP.LT.AND P2, PT, R156, UR29, !P0 ;  /* 0x0000001d9c007c0c */ /* 0x000fe2000c741270 */
[----:B------:R-:W-:Y:S01]  /*2d290*/  ULDC UR7, c[0x0][0x228] ;  /* 0x00008a0000077ab9 */ /* 0x000fe20000000800 */
[----:B------:R-:W-:Y:S01]  /*2d2a0*/  ISETP.LT.AND P1, PT, R154, UR27, !P0 ;  /* 0x0000001b9a007c0c */ /* 0x000fe2000c721270 */
[----:B------:R-:W-:Y:S01]  /*2d2b0*/  VIADD R83, R23, 0x43 ;  /* 0x0000004317537836 */ /* 0x000fe20000000000 */
[----:B------:R-:W-:Y:S01]  /*2d2c0*/  ISETP.LT.AND P3, PT, R155, UR6, !P0 ;  /* 0x000000069b007c0c */ /* 0x000fe2000c761270 */
[----:B------:R-:W-:Y:S01]  /*2d2d0*/  ULDC UR6, c[0x0][0x248] ;  /* 0x0000920000067ab9 */ /* 0x000fe20000000800 */
[----:B------:R-:W-:Y:S01]  /*2d2e0*/  ISETP.LT.AND P0, PT, R152, UR24, !P0 ;  /* 0x0000001898007c0c */ /* 0x000fe2000c701270 */
[----:B------:R-:W-:Y:S01]  /*2d2f0*/  ULDC UR27, c[0x0][0x228] ;  /* 0x00008a00001b7ab9 */ /* 0x000fe20000000800 */
[----:B------:R-:W-:Y:S01]  /*2d300*/  LOP3.LUT R13, R13, 0x7fffffff, RZ, 0xc0, !PT ;  /* 0x7fffffff0d0d7812 */ /* 0x000fe200078ec0ff */
[C---:B------:R-:W-:Y:S01]  /*2d310*/  VIADD R84, R23.reuse, 0x42 ;  /* 0x0000004217547836 */ /* 0x040fe20000000000 */
        /* <DEDUP_REMOVED lines=15> */
[----:B------:R-:W-:Y:S01]  /*2d410*/  LOP3.LUT R15, R15, 0xefffffff, RZ, 0xc0, !PT ;  /* 0xefffffff0f0f7812 */ /* 0x000fe200078ec0ff */
[----:B------:R-:W-:Y:S01]  /*2d420*/  VIADD R86, R23, 0x40 ;  /* 0x0000004017567836 */ /* 0x000fe20000000000 */
[----:B------:R-:W-:Y:S01]  /*2d430*/  ISETP.LT.AND P1, PT, R154, UR26, !P0 ;  /* 0x0000001a9a007c0c */ /* 0x000fe2000c721270 */
[----:B------:R1:W-:Y:S01]  /*2d440*/  STL [R1+0x1318], R24 ;  /* 0x0013181801007387 */ /* 0x0003e20000100800 */
[----:B------:R-:W-:Y:S01]  /*2d450*/  ULDC UR30, c[0x0][0x228] ;  /* 0x00008a00001e7ab9 */ /* 0x000fe20000000800 */
[----:B------:R-:W-:-:S04]  /*2d460*/  ULDC UR32, c[0x0][0x228] ;  /* 0x00008a0000207ab9 */ /* 0x000fc80000000800 */
        /* <DEDUP_REMOVED lines=82> */
[----:B------:R-:W-:-:S08]  /*2d990*/  ULDC UR41, c[0x0][0x228] ;  /* 0x00008a0000297ab9 */ /* 0x000fd00000000800 */
        /* <DEDUP_REMOVED lines=10> */
[----:B------:R-:W-:-:S02]  /*2da40*/  ULDC UR44, c[0x0][0x228] ;  /* 0x00008a00002c7ab9 */ /* 0x000fc40000000800 */
[----:B------:R-:W-:-:S04]  /*2da50*/  LOP3.LUT R15, R15, 0xfffffbff, RZ, 0xc0, !PT ;  /* 0xfffffbff0f0f7812 */ /* 0x000fc800078ec0ff */
[----:B------:R-:W-:-:S04]  /*2da60*/  @P1 LOP3.LUT R15, R15, 0x400, RZ, 0xfc, !PT ;  /* 0x000004000f0f1812 */ /* 0x000fc800078efcff */
[----:B------:R-:W-:-:S04]  /*2da70*/  LOP3.LUT R15, R15, 0xfffffdff, RZ, 0xc0, !PT ;  /* 0xfffffdff0f0f7812 */ /* 0x000fc800078ec0ff */
[----:B------:R-:W-:Y:S02]  /*2da80*/  @P0 LOP3.LUT R15, R15, 0x200, RZ, 0xfc, !PT ;  /* 0x000002000f0f0812 */ /* 0x000fe400078efcff */
[----:B------:R-:W-:Y:S01]  /*2da90*/  ISETP.GE.AND P0, PT, R73, UR43, PT ;  /* 0x0000002b49007c0c */ /* 0x000fe2000bf06270 */
[----:B------:R-:W-:-:S03]  /*2daa0*/  ULDC UR43, c[0x0][0x228] ;  /* 0x00008a00002b7ab9 */ /* 0x000fc60000000800 */
[----:B------:R-:W-:Y:S02]  /*2dab0*/  ISETP.LT.AND P3, PT, R155, UR13, !P0 ;  /* 0x0000000d9b007c0c */ /* 0x000fe4000c761270 */
[----:B------:R-:W-:Y:S01]  /*2dac0*/  ISETP.LT.AND P2, PT, R156, UR12, !P0 ;  /* 0x0000000c9c007c0c */ /* 0x000fe2000c741270 */
[----:B------:R-:W-:Y:S01]  /*2dad0*/  ULDC UR12, c[0x0][0x248] ;  /* 0x00009200000c7ab9 */ /* 0x000fe20000000800 */
[----:B------:R-:W-:Y:S02]  /*2dae0*/  LOP3.LUT R15, R15, 0xfffffeff, RZ, 0xc0, !PT ;  /* 0xfffffeff0f0f7812 */ /* 0x000fe400078ec0ff */
[----:B------:R-:W-:Y:S01]  /*2daf0*/  ISETP.LT.AND P1, PT, R154, UR47, !P0 ;  /* 0x0000002f9a007c0c */ /* 0x000fe2000c721270 */
[----:B-1----:R-:W-:-:S06]  /*2db00*/  VIADD R24, R24, UR12 ;  /* 0x0000000c18187c36 */ /* 0x002fcc0008000000 */
[----:B------:R-:W-:Y:S01]  /*2db10*/  @P3 LOP3.LUT R15, R15, 0x100, RZ, 0xfc, !PT ;  /* 0x000001000f0f3812 */ /* 0x000fe200078efcff */
[----:B------:R-:W-:Y:S01]  /*2db20*/  ULDC.64 UR12, c[0x0][0x228] ;  /* 0x00008a00000c7ab9 */ /* 0x000fe20000000a00 */
[----:B------:R-:W-:Y:S01]  /*2db30*/  VIADD R90, R23, 0x3c ;  /* 0x0000003c175a7836 */ /* 0x000fe20000000000 */
[----:B------:R-:W-:Y:S01]  /*2db40*/  ULDC UR47, c[0x0][0x228] ;  /* 0x00008a00002f7ab9 */ /* 0x000fe20000000800 */
        /* <DEDUP_REMOVED lines=18> */
[----:B------:R-:W-:Y:S01]  /*2dc70*/  ULDC.64 UR12, c[0x0][0x228] ;  /* 0x00008a00000c7ab9 */ /* 0x000fe20000000a00 */
        /* <DEDUP_REMOVED lines=24> */
[----:B------:R-:W-:Y:S01]  /*2de00*/  @P3 LOP3.LUT R15, R15, 0x1, RZ, 0xfc, !PT ;  /* 0x000000010f0f3812 */ /* 0x000fe200078efcff */
[----:B------:R-:W-:Y:S01]  /*2de10*/  ULDC UR12, c[0x0][0x228] ;  /* 0x00008a00000c7ab9 */ /* 0x000fe20000000800 */
        /* <DEDUP_REMOVED lines=10> */
[----:B------:R-:W-:Y:S01]  /*2dec0*/  VIADD R91, R23, 0x3b ;  /* 0x0000003b175b7836 */ /* 0x000fe20000000000 */
        /* <DEDUP_REMOVED lines=17> */
[----:B------:R-:W-:Y:S01]  /*2dfe0*/  ISETP.LT.AND P2, PT, R156, UR61, !P0 ;  /* 0x0000003d9c007c0c */ /* 0x000fe2000c741270 */
[----:B------:R-:W-:Y:S01]  /*2dff0*/  ULDC UR22, c[0x0][0x228] ;  /* 0x00008a0000167ab9 */ /* 0x000fe20000000800 */
[----:B------:R-:W-:Y:S01]  /*2e000*/  ISETP.LT.AND P1, PT, R154, UR52, !P0 ;  /* 0x000000349a007c0c */ /* 0x000fe2000c721270 */
[----:B------:R1:W-:Y:S08]  /*2e010*/  STL [R1+0x1384], R24 ;  /* 0x0013841801007387 */ /* 0x0003f00000100800 */
[----:B------:R-:W-:Y:S01]  /*2e020*/  @P3 LOP3.LUT R14, R14, 0x1000000, RZ, 0xfc, !PT ;  /* 0x010000000e0e3812 */ /* 0x000fe200078efcff */
[----:B------:R-:W-:Y:S01]  /*2e030*/  ULDC UR52, c[0x0][0x228] ;  /* 0x00008a0000347ab9 */ /* 0x000fe20000000800 */
[----:B------:R-:W-:-:S02]  /*2e040*/  ULDC UR61, c[0x0][0x228] ;  /* 0x00008a00003d7ab9 */ /* 0x000fc40000000800 */
        /* <DEDUP_REMOVED lines=35> */
[----:B------:R-:W-:Y:S02]  /*2e280*/  LOP3.LUT R14, R14, 0xfffeffff, RZ, 0xc0, !PT ;  /* 0xfffeffff0e0e7812 */ /* 0x000fe400078ec0ff */
[----:B------:R-:W-:Y:S01]  /*2e290*/  LOP3.LUT R12, R12, 0x7fffffff, RZ, 0xc0, !PT ;  /* 0x7fffffff0c0c7812 */ /* 0x000fe200078ec0ff */
[----:B------:R-:W-:Y:S01]  /*2e2a0*/  VIADD R92, R23, 0x3a ;  /* 0x0000003a175c7836 */ /* 0x000fe20000000000 */
[----:B------:R-:W-:Y:S01]  /*2e2b0*/  ISETP.LT.AND P1, PT, R154, UR52, !P0 ;  /* 0x000000349a007c0c */ /* 0x000fe2000c721270 */
[----:B------:R-:W-:Y:S01]  /*2e2c0*/  ULDC UR52, c[0x0][0x228] ;  /* 0x00008a0000347ab9 */ /* 0x000fe20000000800 */
[----:B------:R-:W-:-:S03]  /*2e2d0*/  ULDC UR51, c[0x0][0x228] ;  /* 0x00008a0000337ab9 */ /* 0x000fc60000000800 */
[----:B------:R-:W-:-:S04]  /*2e2e0*/  @P3 LOP3.LUT R14, R14, 0x10000, RZ, 0xfc, !PT ;  /* 0x000100000e0e3812 */ /* 0x000fc800078efcff */
[----:B------:R-:W-:-:S04]  /*2e2f0*/  LOP3.LUT R14, R14, 0xffff7fff, RZ, 0xc0, !PT ;  /* 0xffff7fff0e0e7812 */ /* 0x000fc800078ec0ff */
[----:B------:R-:W-:Y:S02]  /*2e300*/  @P2 LOP3.LUT R14, R14, 0x8000, RZ, 0xfc, !PT ;  /* 0x000080000e0e2812 */ /* 0x000fe400078efcff */
[----:B------:R-:W-:Y:S01]  /*2e310*/  ISETP.LT.AND P0, PT, R152, UR61, !P0 ;  /* 0x0000003d98007c0c */ /* 0x000fe2000c701270 */
[----:B-1----:R-:W-:Y:S01]  /*2e320*/  VIADD R24, R24, UR8 ;  /* 0x0000000818187c36 */ /* 0x002fe20008000000 */
[----:B------:R-:W-:Y:S01]  /*2e330*/  LOP3.LUT R14, R14, 0xffffbfff, RZ, 0xc0, !PT ;  /* 0xffffbfff0e0e7812 */ /* 0x000fe200078ec0ff */
[----:B------:R-:W-:Y:S01]  /*2e340*/  ULDC UR8, c[0x0][0x248] ;  /* 0x0000920000087ab9 */ /* 0x000fe20000000800 */
[----:B------:R-:W-:Y:S01]  /*2e350*/  VIADD R93, R23, 0x39 ;  /* 0x00000039175d7836 */ /* 0x000fe20000000000 */
        /* <DEDUP_REMOVED lines=11> */
[C---:B------:R-:W-:Y:S01]  /*2e410*/  VIADD R95, R23.reuse, 0x37 ;  /* 0x00000037175f7836 */ /* 0x040fe20000000000 */
[----:B------:R-:W-:Y:S01]  /*2e420*/  ISETP.LT.AND P1, PT, R154, UR57, !P0 ;  /* 0x000000399a007c0c */ /* 0x000fe2000c721270 */
[----:B------:R-:W-:Y:S01]  /*2e430*/  VIADD R96, R23, 0x36 ;  /* 0x0000003617607836 */ /* 0x000fe20000000000 */
[----:B------:R-:W-:-:S07]  /*2e440*/  ULDC UR59, c[0x0][0x22c] ;  /* 0x00008b00003b7ab9 */ /* 0x000fce0000000800 */
        /* <DEDUP_REMOVED lines=8> */
[----:B------:R-:W-:Y:S01]  /*2e4d0*/  @P2 LOP3.LUT R14, R14, 0x800, RZ, 0xfc, !PT ;  /* 0x000008000e0e2812 */ /* 0x000fe200078efcff */
[----:B------:R-:W-:-:S03]  /*2e4e0*/  ULDC UR57, c[0x0][0x228] ;  /* 0x00008a0000397ab9 */ /* 0x000fc60000000800 */
[----:B------:R-:W-:-:S04]  /*2e4f0*/  LOP3.LUT R14, R14, 0xfffffbff, RZ, 0xc0, !PT ;  /* 0xfffffbff0e0e7812 */ /* 0x000fc800078ec0ff */
        /* <DEDUP_REMOVED lines=16> */
[----:B------:R-:W-:Y:S01]  /*2e600*/  ULDC.64 UR8, c[0x0][0x228] ;  /* 0x00008a0000087ab9 */ /* 0x000fe20000000a00 */
[----:B------:R-:W-:Y:S01]  /*2e610*/  LOP3.LUT R14, R14, 0xffffff7f, RZ, 0xc0, !PT ;  /* 0xffffff7f0e0e7812 */ /* 0x000fe200078ec0ff */
[----:B------:R-:W-:Y:S01]  /*2e620*/  VIADD R99, R23, 0x33 ;  /* 0x0000003317637836 */ /* 0x000fe20000000000 */
[----:B------:R1:W-:Y:S01]  /*2e630*/  STL [R1+0x13c4], R24 ;  /* 0x0013c41801007387 */ /* 0x0003e20000100800 */
[----:B------:R-:W-:Y:S01]  /*2e640*/  LOP3.LUT R11, R11, 0x7fffffff, RZ, 0xc0, !PT ;  /* 0x7fffffff0b0b7812 */ /* 0x000fe200078ec0ff */
[C---:B------:R-:W-:Y:S01]  /*2e650*/  VIADD R100, R23.reuse, 0x32 ;  /* 0x0000003217647836 */ /* 0x040fe20000000000 */
[----:B------:R-:W-:Y:S01]  /*2e660*/  @P2 LOP3.LUT R14, R14, 0x80, RZ, 0xfc, !PT ;  /* 0x000000800e0e2812 */ /* 0x000fe200078efcff */
[----:B------:R-:W-:Y:S01]  /*2e670*/  ULDC UR24, c[0x0][0x228] ;  /* 0x00008a0000187ab9 */ /* 0x000fe20000000800 */
[----:B------:R-:W-:Y:S01]  /*2e680*/  VIADD R101, R23, 0x31 ;  /* 0x0000003117657836 */ /* 0x000fe20000000000 */
        /* <DEDUP_REMOVED lines=12> */
[----:B------:R-:W-:-:S07]  /*2e750*/  ISETP.LT.AND P1, PT, R154, UR7, !P0 ;  /* 0x000000079a007c0c */ /* 0x000fce000c721270 */
        /* <DEDUP_REMOVED lines=54> */
[C---:B------:R-:W-:Y:S01]  /*2eac0*/  VIADD R102, R23.reuse, 0x30 ;  /* 0x0000003017667836 */ /* 0x040fe20000000000 */
[----:B------:R-:W-:Y:S01]  /*2ead0*/  ISETP.LT.AND P2, PT, R156, UR16, !P0 ;  /* 0x000000109c007c0c */ /* 0x000fe2000c741270 */
[----:B------:R-:W-:Y:S01]  /*2eae0*/  VIADD R103, R23, 0x2f ;  /* 0x0000002f17677836 */ /* 0x000fe20000000000 */
[----:B------:R-:W-:Y:S01]  /*2eaf0*/  ISETP.LT.AND P1, PT, R154, UR33, !P0 ;  /* 0x000000219a007c0c */ /* 0x000fe2000c721270 */
[----:B------:R1:W-:Y:S01]  /*2eb00*/  STL [R1+0x13e0], R24 ;  /* 0x0013e01801007387 */ /* 0x0003e20000100800 */
[----:B------:R-:W-:Y:S01]  /*2eb10*/  ULDC UR29, c[0x0][0x228] ;  /* 0x00008a00001d7ab9 */ /* 0x000fe20000000800 */
[----:B------:R-:W-:-:S06]  /*2eb20*/  ULDC UR30, c[0x0][0x228] ;  /* 0x00008a00001e7ab9 */ /* 0x000fcc0000000800 */
[----:B------:R-:W-:Y:S01]  /*2eb30*/  @P3 LOP3.LUT R13, R13, 0x1000000, RZ, 0xfc, !PT ;  /* 0x010000000d0d3812 */ /* 0x000fe200078efcff */
[----:B------:R-:W-:Y:S01]  /*2eb40*/  ULDC UR16, c[0x0][0x228] ;  /* 0x00008a0000107ab9 */ /* 0x000fe20000000800 */
[----:B------:R-:W-:Y:S01]  /*2eb50*/  VIADD R104, R23, 0x2e ;  /* 0x0000002e17687836 */ /* 0x000fe20000000000 */
[----:B------:R-:W-:Y:S01]  /*2eb60*/  ULDC UR33, c[0x0][0x228] ;  /* 0x00008a0000217ab9 */ /* 0x000fe20000000800 */
[----:B------:R-:W-:-:S04]  /*2eb70*/  LOP3.LUT R13, R13, 0xff7fffff, RZ, 0xc0, !PT ;  /* 0xff7fffff0d0d7812 */ /* 0x000fc800078ec0ff */
[----:B------:R-:W-:Y:S02]  /*2eb80*/  @P2 LOP3.LUT R13, R13, 0x800000, RZ, 0xfc, !PT ;  /* 0x008000000d0d2812 */ /* 0x000fe400078efcff */
[----:B------:R-:W-:Y:S01]  /*2eb90*/  ISETP.LT.AND P0, PT, R152, UR37, !P0 ;  /* 0x0000002598007c0c */ /* 0x000fe2000c701270 */
[----:B-1----:R-:W-:Y:S01]  /*2eba0*/  VIADD R24, R24, UR4 ;  /* 0x0000000418187c36 */ /* 0x002fe20008000000 */
[----:B------:R-:W-:Y:S01]  /*2ebb0*/  LOP3.LUT R13, R13, 0xffbfffff, RZ, 0xc0, !PT ;  /* 0xffbfffff0d0d7812 */ /* 0x000fe200078ec0ff */
[----:B------:R-:W-:Y:S01]  /*2ebc0*/  ULDC.64 UR4, c[0x0][0x228] ;  /* 0x00008a0000047ab9 */ /* 0x000fe20000000a00 */
[----:B------:R-:W-:Y:S01]  /*2ebd0*/  VIADD R105, R23, 0x2d ;  /* 0x0000002d17697836 */ /* 0x000fe20000000000 */
[----:B------:R-:W-:Y:S01]  /*2ebe0*/  ULDC UR37, c[0x0][0x228] ;  /* 0x00008a0000257ab9 */ /* 0x000fe20000000800 */
        /* <DEDUP_REMOVED lines=111> */
[----:B------:R-:W-:Y:S01]  /*2f2e0*/  ISETP.LT.AND P3, PT, R155, UR12, !P0 ;  /* 0x0000000c9b007c0c */ /* 0x000fe2000c761270 */
[----:B------:R-:W-:Y:S01]  /*2f2f0*/  ULDC UR12, c[0x0][0x248] ;  /* 0x00009200000c7ab9 */ /* 0x000fe20000000800 */
[----:B------:R-:W-:Y:S01]  /*2f300*/  ISETP.LT.AND P0, PT, R152, UR22, !P0 ;  /* 0x0000001698007c0c */ /* 0x000fe2000c701270 */
[----:B------:R-:W-:Y:S01]  /*2f310*/  ULDC UR22, c[0x0][0x22c] ;  /* 0x00008b0000167ab9 */ /* 0x000fe20000000800 */
[----:B------:R-:W-:Y:S01]  /*2f320*/  LOP3.LUT R13, R13, 0xfffffffe, RZ, 0xc0, !PT ;  /* 0xfffffffe0d0d7812 */ /* 0x000fe200078ec0ff */
[----:B------:R-:W-:-:S04]  /*2f330*/  ULDC UR46, c[0x0][0x228] ;  /* 0x00008a00002e7ab9 */ /* 0x000fc80000000800 */
[----:B------:R-:W-:-:S04]  /*2f340*/  @P2 LOP3.LUT R12, R12, 0x80000000, RZ, 0xfc, !PT ;  /* 0x800000000c0c2812 */ /* 0x000fc800078efcff */
[----:B------:R-:W-:-:S04]  /*2f350*/  LOP3.LUT R12, R12, 0xbfffffff, RZ, 0xc0, !PT ;  /* 0xbfffffff0c0c7812 */ /* 0x000fc800078ec0ff */
[----:B------:R-:W-:-:S04]  /*2f360*/  @P1 LOP3.LUT R12, R12, 0x40000000, RZ, 0xfc, !PT ;  /* 0x400000000c0c1812 */ /* 0x000fc800078efcff */
[----:B------:R-:W-:-:S04]  /*2f370*/  LOP3.LUT R12, R12, 0xdfffffff, RZ, 0xc0, !PT ;  /* 0xdfffffff0c0c7812 */ /* 0x000fc800078ec0ff */
[----:B------:R-:W-:Y:S02]  /*2f380*/  @P0 LOP3.LUT R12, R12, 0x20000000, RZ, 0xfc, !PT ;  /* 0x200000000c0c0812 */ /* 0x000fe400078efcff */
[----:B------:R-:W-:Y:S01]  /*2f390*/  ISETP.GE.AND P0, PT, R92, UR43, PT ;  /* 0x0000002b5c007c0c */ /* 0x000fe2000bf06270 */
[----:B------:R-:W-:Y:S01]  /*2f3a0*/  ULDC UR43, c[0x0][0x22c] ;  /* 0x00008b00002b7ab9 */ /* 0x000fe20000000800 */
[----:B------:R-:W-:Y:S02]  /*2f3b0*/  @P3 LOP3.LUT R13, R13, 0x1, RZ, 0xfc, !PT ;  /* 0x000000010d0d3812 */ /* 0x000fe400078efcff */
[----:B------:R-:W-:Y:S01]  /*2f3c0*/  ISETP.LT.AND P3, PT, R155, UR41, !P0 ;  /* 0x000000299b007c0c */ /* 0x000fe2000c761270 */
[----:B------:R-:W-:Y:S01]  /*2f3d0*/  ULDC UR41, c[0x0][0x228] ;  /* 0x00008a0000297ab9 */ /* 0x000fe20000000800 */
[----:B------:R-:W-:Y:S01]  /*2f3e0*/  ISETP.LT.AND P2, PT, R156, UR42, !P0 ;  /* 0x0000002a9c007c0c */ /* 0x000fe2000c741270 */
[----:B------:R-:W-:Y:S01]  /*2f3f0*/  ULDC UR42, c[0x0][0x228] ;  /* 0x00008a00002a7ab9 */ /* 0x000fe20000000800 */
[----:B------:R-:W-:-:S02]  /*2f400*/  LOP3.LUT R12, R12, 0xefffffff, RZ, 0xc0, !PT ;  /* 0xefffffff0c0c7812 */ /* 0x000fc400078ec0ff */
[----:B------:R-:W-:Y:S01]  /*2f410*/  ISETP.LT.AND P1, PT, R154, UR52, !P0 ;  /* 0x000000349a007c0c */ /* 0x000fe2000c721270 */
[----:B-1----:R-:W-:-:S06]  /*2f420*/  VIADD R24, R24, UR12 ;  /* 0x0000000c18187c36 */ /* 0x002fcc0008000000 */
        /* <DEDUP_REMOVED lines=8> */
[C---:B------:R-:W-:Y:S01]  /*2f4b0*/  VIADD R107, R23.reuse, 0x2b ;  /* 0x0000002b176b7836 */ /* 0x040fe20000000000 */
[----:B------:R-:W-:Y:S01]  /*2f4c0*/  LOP3.LUT R10, R10, 0x7fffffff, RZ, 0xc0, !PT ;  /* 0x7fffffff0a0a7812 */ /* 0x000fe200078ec0ff */
[----:B------:R-:W-:Y:S01]  /*2f4d0*/  VIADD R108, R23, 0x2a ;  /* 0x0000002a176c7836 */ /* 0x000fe20000000000 */
[----:B------:R-:W-:Y:S01]  /*2f4e0*/  @P1 LOP3.LUT R12, R12, 0x4000000, RZ, 0xfc, !PT ;  /* 0x040000000c0c1812 */ /* 0x000fe200078efcff */
[----:B------:R-:W-:-:S03]  /*2f4f0*/  ULDC UR51, c[0x0][0x228] ;  /* 0x00008a0000337ab9 */ /* 0x000fc60000000800 */
        /* <DEDUP_REMOVED lines=71> */
[C---:B------:R-:W-:Y:S01]  /*2f970*/  VIADD R158, R23.reuse, 0x28 ;  /* 0x00000028179e7836 */ /* 0x040fe20000000000 */
[----:B------:R-:W-:Y:S01]  /*2f980*/  ISETP.LT.AND P1, PT, R154, UR56, !P0 ;  /* 0x000000389a007c0c */ /* 0x000fe2000c721270 */
[----:B------:R1:W-:Y:S01]  /*2f990*/  STL [R1+0x13b8], R24 ;  /* 0x0013b81801007387 */ /* 0x0003e20000100800 */
[C---:B------:R-:W-:Y:S01]  /*2f9a0*/  VIADD R160, R23.reuse, 0x27 ;  /* 0x0000002717a07836 */ /* 0x040fe20000000000 */
[----:B------:R-:W-:Y:S01]  /*2f9b0*/  ULDC UR61, c[0x0][0x228] ;  /* 0x00008a00003d7ab9 */ /* 0x000fe20000000800 */
[----:B------:R-:W-:Y:S01]  /*2f9c0*/  VIADD R161, R23, 0x26 ;  /* 0x0000002617a17836 */ /* 0x000fe20000000000 */
[----:B------:R-:W-:-:S04]  /*2f9d0*/  ULDC UR60, c[0x0][0x228] ;  /* 0x00008a00003c7ab9 */ /* 0x000fc80000000800 */
[----:B------:R-:W-:Y:S01]  /*2f9e0*/  @P3 LOP3.LUT R12, R12, 0x1000, RZ, 0xfc, !PT ;  /* 0x000010000c0c3812 */ /* 0x000fe200078efcff */
[----:B------:R-:W-:Y:S01]  /*2f9f0*/  ULDC UR52, c[0x0][0x228] ;  /* 0x00008a0000347ab9 */ /* 0x000fe20000000800 */
[----:B------:R-:W-:Y:S02]  /*2fa00*/  ULDC UR56, c[0x0][0x228] ;  /* 0x00008a0000387ab9 */ /* 0x000fe40000000800 */
        /* <DEDUP_REMOVED lines=15> */
[C---:B------:R-:W-:Y:S01]  /*2fb00*/  VIADD R162, R23.reuse, 0x25 ;  /* 0x0000002517a27836 */ /* 0x040fe20000000000 */
[----:B------:R-:W-:Y:S01]  /*2fb10*/  ISETP.LT.AND P1, PT, R154, UR7, !P0 ;  /* 0x000000079a007c0c */ /* 0x000fe2000c721270 */
[----:B------:R1:W-:Y:S01]  /*2fb20*/  STL [R1+0x13ac], R24 ;  /* 0x0013ac1801007387 */ /* 0x0003e20000100800 */
[C---:B------:R-:W-:Y:S01]  /*2fb30*/  VIADD R163, R23.reuse, 0x24 ;  /* 0x0000002417a37836 */ /* 0x040fe20000000000 */
[----:B------:R-:W-:Y:S01]  /*2fb40*/  LOP3.LUT R0, R0, 0x7fffffff, RZ, 0xc0, !PT ;  /* 0x7fffffff00007812 */ /* 0x000fe200078ec0ff */
[----:B------:R-:W-:Y:S01]  /*2fb50*/  ULDC UR57, c[0x0][0x228] ;  /* 0x00008a0000397ab9 */ /* 0x000fe20000000800 */
[----:B------:R-:W-:Y:S01]  /*2fb60*/  VIADD R164, R23, 0x23 ;  /* 0x0000002317a47836 */ /* 0x000fe20000000000 */
[----:B------:R-:W-:-:S03]  /*2fb70*/  ULDC UR59, c[0x0][0x228] ;  /* 0x00008a00003b7ab9 */ /* 0x000fc60000000800 */
        /* <DEDUP_REMOVED lines=36> */
[----:B------:R-:W-:Y:S01]  /*2fdc0*/  VIADD R165, R23, 0x22 ;  /* 0x0000002217a57836 */ /* 0x000fe20000000000 */
[----:B------:R-:W-:Y:S01]  /*2fdd0*/  ISETP.LT.AND P1, PT, R154, UR15, !P0 ;  /* 0x0000000f9a007c0c */ /* 0x000fe2000c721270 */
[----:B------:R-:W-:Y:S01]  /*2fde0*/  ULDC UR16, c[0x0][0x228] ;  /* 0x00008a0000107ab9 */ /* 0x000fe20000000800 */
[----:B------:R-:W-:Y:S01]  /*2fdf0*/  ISETP.LT.AND P3, PT, R155, UR6, !P0 ;  /* 0x000000069b007c0c */ /* 0x000fe2000c761270 */
[----:B------:R-:W-:Y:S01]  /*2fe00*/  ULDC UR6, c[0x0][0x248] ;  /* 0x0000920000067ab9 */ /* 0x000fe20000000800 */
[----:B------:R-:W-:Y:S01]  /*2fe10*/  ISETP.LT.AND P0, PT, R152, UR9, !P0 ;  /* 0x0000000998007c0c */ /* 0x000fe2000c701270 */
[----:B------:R-:W-:-:S06]  /*2fe20*/  ULDC UR15, c[0x0][0x228] ;  /* 0x00008a00000f7ab9 */ /* 0x000fcc0000000800 */
        /* <DEDUP_REMOVED lines=19> */
[----:B------:R-:W-:Y:S01]  /*2ff60*/  @P3 LOP3.LUT R11, R11, 0x10000000, RZ, 0xfc, !PT ;  /* 0x100000000b0b3812 */ /* 0x000fe200078efcff */
[----:B------:R-:W-:Y:S01]  /*2ff70*/  VIADD R167, R23, 0x20 ;  /* 0x0000002017a77836 */ /* 0x000fe20000000000 */
        /* <DEDUP_REMOVED lines=60> */
[----:B------:R-:W-:-:S08]  /*30340*/  VIADD R169, R23, 0x1e ;  /* 0x0000001e17a97836 */ /* 0x000fd00000000000 */
[----:B------:R-:W-:Y:S01]  /*30350*/  @P3 LOP3.LUT R11, R11, 0x10000, RZ, 0xfc, !PT ;  /* 0x000100000b0b3812 */ /* 0x000fe200078efcff */
[----:B-1----:R-:W-:Y:S01]  /*30360*/  VIADD R24, R24, UR4 ;  /* 0x0000000418187c36 */ /* 0x002fe20008000000 */
[----:B------:R-:W-:Y:S01]  /*30370*/  ISETP.LT.AND P0, PT, R152, UR30, !P0 ;  /* 0x0000001e98007c0c */ /* 0x000fe2000c701270 */
[----:B------:R-:W-:Y:S01]  /*30380*/  ULDC UR4, c[0x0][0x228] ;  /* 0x00008a0000047ab9 */ /* 0x000fe20000000800 */
        /* <DEDUP_REMOVED lines=136> */
[----:B------:R-:W-:Y:S01]  /*30c10*/  ULDC.64 UR12, c[0x0][0x228] ;  /* 0x00008a00000c7ab9 */ /* 0x000fe20000000a00 */
        /* <DEDUP_REMOVED lines=17> */
[----:B-1----:R-:W-:Y:S01]  /*30d30*/  VIADD R24, R24, UR41 ;  /* 0x0000002918187c36 */ /* 0x002fe20008000000 */
[----:B------:R-:W-:Y:S01]  /*30d40*/  LOP3.LUT R10, R10, 0xffff7fff, RZ, 0xc0, !PT ;  /* 0xffff7fff0a0a7812 */ /* 0x000fe200078ec0ff */
[----:B------:R-:W-:Y:S01]  /*30d50*/  ULDC UR41, c[0x0][0x22c] ;  /* 0x00008b0000297ab9 */ /* 0x000fe20000000800 */
[----:B------:R-:W-:Y:S01]  /*30d60*/  ISETP.LT.AND P2, PT, R156, UR54, !P0 ;  /* 0x000000369c007c0c */ /* 0x000fe2000c741270 */
[----:B------:R-:W-:Y:S01]  /*30d70*/  ULDC.64 UR12, c[0x0][0x228] ;  /* 0x00008a00000c7ab9 */ /* 0x000fe20000000a00 */
[----:B------:R-:W-:Y:S01]  /*30d80*/  LOP3.LUT R10, R10, 0xfffeffff, RZ, 0xc0, !PT ;  /* 0xfffeffff0a0a7812 */ /* 0x000fe200078ec0ff */
[----:B------:R1:W-:Y:S01]  /*30d90*/  STL [R1+0x1354], R24 ;  /* 0x0013541801007387 */ /* 0x0003e20000100800 */
[----:B------:R-:W-:-:S05]  /*30da0*/  ULDC UR54, c[0x0][0x248] ;  /* 0x0000920000367ab9 */ /* 0x000fca0000000800 */
[----:B------:R-:W-:Y:S02]  /*30db0*/  @P1 LOP3.LUT R10, R10, 0x10000, RZ, 0xfc, !PT ;  /* 0x000100000a0a1812 */ /* 0x000fe400078efcff */
[----:B------:R-:W-:Y:S01]  /*30dc0*/  ISETP.LT.AND P1, PT, R154, UR55, !P0 ;  /* 0x000000379a007c0c */ /* 0x000fe2000c721270 */
[----:B------:R-:W-:Y:S01]  /*30dd0*/  ULDC UR55, c[0x0][0x248] ;  /* 0x0000920000377ab9 */ /* 0x000fe20000000800 */
[----:B------:R-:W-:Y:S02]  /*30de0*/  @P2 LOP3.LUT R10, R10, 0x8000, RZ, 0xfc, !PT ;  /* 0x000080000a0a2812 */ /* 0x000fe400078efcff */
[----:B------:R-:W-:Y:S01]  /*30df0*/  ISETP.LT.AND P0, PT, R152, UR57, !P0 ;  /* 0x0000003998007c0c */ /* 0x000fe2000c701270 */
[----:B-1----:R-:W-:Y:S01]  /*30e00*/  VIADD R24, R24, UR33 ;  /* 0x0000002118187c36 */ /* 0x002fe20008000000 */
[----:B------:R-:W-:Y:S01]  /*30e10*/  LOP3.LUT R10, R10, 0xffffbfff, RZ, 0xc0, !PT ;  /* 0xffffbfff0a0a7812 */ /* 0x000fe200078ec0ff */
[----:B------:R-:W-:-:S06]  /*30e20*/  ULDC UR57, c[0x0][0x248] ;  /* 0x0000920000397ab9 */ /* 0x000fcc0000000800 */
        /* <DEDUP_REMOVED lines=13> */
[----:B------:R-:W-:Y:S01]  /*30f00*/  VIADD R171, R23, 0x1b ;  /* 0x0000001b17ab7836 */ /* 0x000fe20000000000 */
[----:B------:R-:W-:-:S02]  /*30f10*/  ULDC UR58, c[0x0][0x228] ;  /* 0x00008a00003a7ab9 */ /* 0x000fc40000000800 */
[----:B------:R-:W-:-:S04]  /*30f20*/  LOP3.LUT R10, R10, 0xfffff7ff, RZ, 0xc0, !PT ;  /* 0xfffff7ff0a0a7812 */ /* 0x000fc800078ec0ff */
[----:B------:R-:W-:Y:S02]  /*30f30*/  @P2 LOP3.LUT R10, R10, 0x800, RZ, 0xfc, !PT ;  /* 0x000008000a0a2812 */ /* 0x000fe400078efcff */
[----:B------:R-:W-:Y:S02]  /*30f40*/  ISETP.LT.AND P0, PT, R152, UR6, !P0 ;  /* 0x0000000698007c0c */ /* 0x000fe4000c701270 */
[----:B------:R-:W-:-:S04]  /*30f50*/  LOP3.LUT R10, R10, 0xfffffbff, RZ, 0xc0, !PT ;  /* 0xfffffbff0a0a7812 */ /* 0x000fc800078ec0ff */
[----:B------:R-:W-:-:S04]  /*30f60*/  @P1 LOP3.LUT R10, R10, 0x400, RZ, 0xfc, !PT ;  /* 0x000004000a0a1812 */ /* 0x000fc800078efcff */
[----:B------:R-:W-:-:S04]  /*30f70*/  LOP3.LUT R10, R10, 0xfffffdff, RZ, 0xc0, !PT ;  /* 0xfffffdff0a0a7812 */ /* 0x000fc800078ec0ff */
[----:B------:R-:W-:Y:S02]  /*30f80*/  @P0 LOP3.LUT R10, R10, 0x200, RZ, 0xfc, !PT ;  /* 0x000002000a0a0812 */ /* 0x000fe400078efcff */
[----:B------:R-:W-:-:S04]  /*30f90*/  ISETP.GE.AND P0, PT, R162, UR41, PT ;  /* 0x00000029a2007c0c */ /* 0x000fc8000bf06270 */
[----:B------:R-:W-:Y:S02]  /*30fa0*/  ISETP.LT.AND P3, PT, R155, UR43, !P0 ;  /* 0x0000002b9b007c0c */ /* 0x000fe4000c761270 */
[----:B------:R-:W-:Y:S01]  /*30fb0*/  ISETP.LT.AND P2, PT, R156, UR42, !P0 ;  /* 0x0000002a9c007c0c */ /* 0x000fe2000c741270 */
[----:B-1----:R-:W-:Y:S01]  /*30fc0*/  VIADD R24, R24, UR32 ;  /* 0x0000002018187c36 */ /* 0x002fe20008000000 */
[----:B------:R-:W-:Y:S01]  /*30fd0*/  LOP3.LUT R10, R10, 0xfffffeff, RZ, 0xc0, !PT ;  /* 0xfffffeff0a0a7812 */ /* 0x000fe200078ec0ff */
[----:B------:R-:W-:Y:S01]  /*30fe0*/  ULDC.64 UR32, c[0x0][0x228] ;  /* 0x00008a0000207ab9 */ /* 0x000fe20000000a00 */
[----:B------:R-:W-:Y:S01]  /*30ff0*/  ISETP.LT.AND P1, PT, R154, UR7, !P0 ;  /* 0x000000079a007c0c */ /* 0x000fe2000c721270 */
[----:B------:R-:W-:Y:S01]  /*31000*/  ULDC.64 UR42, c[0x0][0x228] ;  /* 0x00008a00002a7ab9 */ /* 0x000fe20000000a00 */
[----:B------:R1:W-:Y:S05]  /*31010*/  STL [R1+0x1344], R24 ;  /* 0x0013441801007387 */ /* 0x0003ea0000100800 */
[----:B------:R-:W-:Y:S01]  /*31020*/  @P3 LOP3.LUT R10, R10, 0x100, RZ, 0xfc, !PT ;  /* 0x000001000a0a3812 */ /* 0x000fe200078efcff */
[----:B------:R-:W-:-:S03]  /*31030*/  ULDC.64 UR6, c[0x0][0x228] ;  /* 0x00008a0000067ab9 */ /* 0x000fc60000000a00 */
[----:B------:R-:W-:Y:S01]  /*31040*/  LOP3.LUT R10, R10, 0xffffff7f, RZ, 0xc0, !PT ;  /* 0xffffff7f0a0a7812 */ /* 0x000fe200078ec0ff */
[----:B-1----:R-:W-:Y:S01]  /*31050*/  VIADD R24, R24, UR40 ;  /* 0x0000002818187c36 */ /* 0x002fe20008000000 */
[----:B------:R-:W-:Y:S01]  /*31060*/  ISETP.LT.AND P0, PT, R152, UR8, !P0 ;  /* 0x0000000898007c0c */ /* 0x000fe2000c701270 */
[----:B------:R-:W-:Y:S01]  /*31070*/  ULDC UR8, c[0x0][0x228] ;  /* 0x00008a0000087ab9 */ /* 0x000fe20000000800 */
[----:B------:R-:W-:Y:S01]  /*31080*/  @P2 LOP3.LUT R10, R10, 0x80, RZ, 0xfc, !PT ;  /* 0x000000800a0a2812 */ /* 0x000fe200078efcff */
[----:B------:R-:W-:Y:S01]  /*31090*/  ULDC.64 UR40, c[0x0][0x228] ;  /* 0x00008a0000287ab9 */ /* 0x000fe20000000a00 */
[----:B------:R1:W-:Y:S02]  /*310a0*/  STL [R1+0x1340], R24 ;  /* 0x0013401801007387 */ /* 0x0003e40000100800 */
[----:B------:R-:W-:Y:S01]  /*310b0*/  LOP3.LUT R10, R10, 0xffffffbf, RZ, 0xc0, !PT ;  /* 0xffffffbf0a0a7812 */ /* 0x000fe200078ec0ff */
[----:B-1----:R-:W-:-:S03]  /*310c0*/  VIADD R24, R24, UR49 ;  /* 0x0000003118187c36 */ /* 0x002fc60008000000 */
[----:B------:R-:W-:Y:S02]  /*310d0*/  @P1 LOP3.LUT R10, R10, 0x40, RZ, 0xfc, !PT ;  /* 0x000000400a0a1812 */ /* 0x000fe400078efcff */
[----:B------:R1:W-:Y:S02]  /*310e0*/  STL [R1+0x1338], R24 ;  /* 0x0013381801007387 */ /* 0x0003e40000100800 */
[----:B------:R-:W-:Y:S01]  /*310f0*/  LOP3.LUT R10, R10, 0xffffffdf, RZ, 0xc0, !PT ;  /* 0xffffffdf0a0a7812 */ /* 0x000fe200078ec0ff */
[----:B-1----:R-:W-:-:S03]  /*31100*/  VIADD R24, R24, UR51 ;  /* 0x0000003318187c36 */ /* 0x002fc60008000000 */
[----:B------:R-:W-:Y:S02]  /*31110*/  @P0 LOP3.LUT R10, R10, 0x20, RZ, 0xfc, !PT ;  /* 0x000000200a0a0812 */ /* 0x000fe400078efcff */
[----:B------:R1:W-:Y:S01]  /*31120*/  STL [R1+0x1334], R24 ;  /* 0x0013341801007387 */ /* 0x0003e20000100800 */
[----:B------:R-:W-:Y:S01]  /*31130*/  ISETP.GE.AND P0, PT, R163, UR13, PT ;  /* 0x0000000da3007c0c */ /* 0x000fe2000bf06270 */
[----:B------:R-:W-:Y:S01]  /*31140*/  ULDC UR13, c[0x0][0x228] ;  /* 0x00008a00000d7ab9 */ /* 0x000fe20000000800 */
[----:B-1----:R-:W-:Y:S02]  /*31150*/  VIADD R24, R24, UR50 ;  /* 0x0000003218187c36 */ /* 0x002fe40008000000 */
[----:B------:R-:W-:Y:S01]  /*31160*/  ISETP.LT.AND P1, PT, R155, UR12, !P0 ;  /* 0x0000000c9b007c0c */ /* 0x000fe2000c721270 */
[----:B------:R-:W-:Y:S02]  /*31170*/  ULDC UR12, c[0x0][0x228] ;  /* 0x00008a00000c7ab9 */ /* 0x000fe40000000800 */
[----:B------:R1:W-:Y:S02]  /*31180*/  STL [R1+0x1330], R24 ;  /* 0x0013301801007387 */ /* 0x0003e40000100800 */
[----:B-1----:R-:W-:-:S05]  /*31190*/  VIADD R24, R24, UR52 ;  /* 0x0000003418187c36 */ /* 0x002fca0008000000 */
[----:B------:R1:W-:Y:S01]  /*311a0*/  STL [R1+0x1328], R24 ;  /* 0x0013281801007387 */ /* 0x0003e20000100800 */
[----:B------:R-:W-:Y:S02]  /*311b0*/  ISETP.LT.AND P2, PT, R156, UR12, !P0 ;  /* 0x0000000c9c007c0c */ /* 0x000fe4000c741270 */
[----:B------:R-:W-:Y:S01]  /*311c0*/  LOP3.LUT R10, R10, 0xffffffef, RZ, 0xc0, !PT ;  /* 0xffffffef0a0a7812 */ /* 0x000fe200078ec0ff */
[----:B-1----:R-:W-:-:S03]  /*311d0*/  VIADD R24, R24, UR53 ;  /* 0x0000003518187c36 */ /* 0x002fc60008000000 */
[----:B------:R-:W-:Y:S02]  /*311e0*/  @P1 LOP3.LUT R10, R10, 0x10, RZ, 0xfc, !PT ;  /* 0x000000100a0a1812 */ /* 0x000fe400078efcff */
[----:B------:R1:W-:Y:S01]  /*311f0*/  STL [R1+0x1324], R24 ;  /* 0x0013241801007387 */ /* 0x0003e20000100800 */
[----:B------:R-:W-:Y:S01]  /*31200*/  ISETP.LT.AND P1, PT, R154, UR13, !P0 ;  /* 0x0000000d9a007c0c */ /* 0x000fe2000c721270 */
[----:B------:R-:W-:Y:S01]  /*31210*/  ULDC.64 UR12, c[0x0][0x228] ;  /* 0x00008a00000c7ab9 */ /* 0x000fe20000000a00 */
[----:B------:R-:W-:Y:S01]  /*31220*/  LOP3.LUT R10, R10, 0xfffffff7, RZ, 0xc0, !PT ;  /* 0xfffffff70a0a7812 */ /* 0x000fe200078ec0ff */
[----:B-1----:R-:W-:-:S04]  /*31230*/  VIADD R24, R24, UR54 ;  /* 0x0000003618187c36 */ /* 0x002fc80008000000 */
[----:B------:R-:W-:Y:S01]  /*31240*/  VIADD R25, R24, UR55 ;  /* 0x0000003718197c36 */ /* 0x000fe20008000000 */
[----:B------:R1:W-:Y:S01]  /*31250*/  STL [R1+0x1320], R24 ;  /* 0x0013201801007387 */ /* 0x0003e20000100800 */
[----:B------:R-:W-:-:S03]  /*31260*/  @P2 LOP3.LUT R10, R10, 0x8, RZ, 0xfc, !PT ;  /* 0x000000080a0a2812 */ /* 0x000fc600078efcff */
[----:B-1----:R-:W2:Y:S01]  /*31270*/  LDL.LU R24, [R1+0x137c] ;  /* 0x00137c0001187983 */ /* 0x002ea20000300800 */
[----:B------:R-:W-:Y:S02]  /*31280*/  ISETP.LT.AND P0, PT, R152, UR8, !P0 ;  /* 0x0000000898007c0c */ /* 0x000fe4000c701270 */
[----:B------:R-:W-:-:S04]  /*31290*/  LOP3.LUT R10, R10, 0xfffffffb, RZ, 0xc0, !PT ;  /* 0xfffffffb0a0a7812 */ /* 0x000fc800078ec0ff */
[----:B------:R-:W-:-:S04]  /*312a0*/  @P1 LOP3.LUT R10, R10, 0x4, RZ, 0xfc, !PT ;  /* 0x000000040a0a1812 */ /* 0x000fc800078efcff */
[----:B------:R-:W-:-:S04]  /*312b0*/  LOP3.LUT R10, R10, 0xfffffffd, RZ, 0xc0, !PT ;  /* 0xfffffffd0a0a7812 */ /* 0x000fc800078ec0ff */
[----:B------:R-:W-:Y:S02]  /*312c0*/  @P0 LOP3.LUT R10, R10, 0x2, RZ, 0xfc, !PT ;  /* 0x000000020a0a0812 */ /* 0x000fe400078efcff */
[----:B------:R-:W-:-:S04]  /*312d0*/  ISETP.GE.AND P0, PT, R164, UR33, PT ;  /* 0x00000021a4007c0c */ /* 0x000fc8000bf06270 */
[----:B------:R-:W-:Y:S02]  /*312e0*/  ISETP.LT.AND P3, PT, R156, UR61, !P0 ;  /* 0x0000003d9c007c0c */ /* 0x000fe4000c761270 */
[----:B------:R-:W-:Y:S02]  /*312f0*/  ISETP.LT.AND P1, PT, R155, UR32, !P0 ;  /* 0x000000209b007c0c */ /* 0x000fe4000c721270 */
[----:B------:R-:W-:Y:S02]  /*31300*/  ISETP.LT.AND P2, PT, R154, UR60, !P0 ;  /* 0x0000003c9a007c0c */ /* 0x000fe4000c741270 */
[----:B------:R-:W-:-:S07]  /*31310*/  LOP3.LUT R10, R10, 0xfffffffe, RZ, 0xc0, !PT ;  /* 0xfffffffe0a0a7812 */ /* 0x000fce00078ec0ff */
[----:B------:R-:W-:Y:S02]  /*31320*/  @P3 LOP3.LUT R0, R0, 0x80000000, RZ, 0xfc, !PT ;  /* 0x8000000000003812 */ /* 0x000fe400078efcff */
[----:B------:R-:W-:Y:S02]  /*31330*/  @P1 LOP3.LUT R10, R10, 0x1, RZ, 0xfc, !PT ;  /* 0x000000010a0a1812 */ /* 0x000fe400078efcff */
[----:B------:R-:W-:Y:S02]  /*31340*/  ISETP.LT.AND P1, PT, R152, UR59, !P0 ;  /* 0x0000003b98007c0c */ /* 0x000fe4000c721270 */
[----:B------:R-:W-:-:S04]  /*31350*/  LOP3.LUT R0, R0, 0xbfffffff, RZ, 0xc0, !PT ;  /* 0xbfffffff00007812 */ /* 0x000fc800078ec0ff */
[----:B------:R-:W-:Y:S02]  /*31360*/  @P2 LOP3.LUT R0, R0, 0x40000000, RZ, 0xfc, !PT ;  /* 0x4000000000002812 */ /* 0x000fe400078efcff */
[----:B------:R-:W-:Y:S02]  /*31370*/  ISETP.GE.AND P0, PT, R165, UR11, PT ;  /* 0x0000000ba5007c0c */ /* 0x000fe4000bf06270 */
[----:B------:R-:W-:-:S04]  /*31380*/  LOP3.LUT R0, R0, 0xdfffffff, RZ, 0xc0, !PT ;  /* 0xdfffffff00007812 */ /* 0x000fc800078ec0ff */
[----:B------:R-:W-:Y:S02]  /*31390*/  @P1 LOP3.LUT R0, R0, 0x20000000, RZ, 0xfc, !PT ;  /* 0x2000000000001812 */ /* 0x000fe400078efcff */
[----:B------:R-:W-:Y:S02]  /*313a0*/  ISETP.LT.AND P1, PT, R155, UR10, !P0 ;  /* 0x0000000a9b007c0c */ /* 0x000fe4000c721270 */
[----:B------:R-:W-:Y:S02]  /*313b0*/  ISETP.LT.AND P3, PT, R156, UR9, !P0 ;  /* 0x000000099c007c0c */ /* 0x000fe4000c761270 */
[----:B------:R-:W-:Y:S02]  /*313c0*/  LOP3.LUT R0, R0, 0xefffffff, RZ, 0xc0, !PT ;  /* 0xefffffff00007812 */ /* 0x000fe400078ec0ff */
[----:B------:R-:W-:-:S07]  /*313d0*/  ISETP.LT.AND P2, PT, R154, UR16, !P0 ;  /* 0x000000109a007c0c */ /* 0x000fce000c741270 */
[----:B------:R-:W-:-:S04]  /*313e0*/  @P1 LOP3.LUT R0, R0, 0x10000000, RZ, 0xfc, !PT ;  /* 0x1000000000001812 */ /* 0x000fc800078efcff */
[----:B------:R-:W-:-:S04]  /*313f0*/  LOP3.LUT R0, R0, 0xf7ffffff, RZ, 0xc0, !PT ;  /* 0xf7ffffff00007812 */ /* 0x000fc800078ec0ff */
        /* <DEDUP_REMOVED lines=28> */
[----:B------:R-:W-:Y:S02]  /*315c0*/  LOP3.LUT R0, R0, 0xfffbffff, RZ, 0xc0, !PT ;  /* 0xfffbffff00007812 */ /* 0x000fe400078ec0ff */
[----:B------:R-:W-:Y:S02]  /*315d0*/  ISETP.GE.AND P0, PT, R168, UR41, PT ;  /* 0x00000029a8007c0c */ /* 0x000fe4000bf06270 */
[----:B------:R-:W-:Y:S02]  /*315e0*/  @P2 LOP3.LUT R0, R0, 0x40000, RZ, 0xfc, !PT ;  /* 0x0004000000002812 */ /* 0x000fe400078efcff */
[----:B------:R-:W-:-:S02]  /*315f0*/  ISETP.LT.AND P3, PT, R155, UR40, !P0 ;  /* 0x000000289b007c0c */ /* 0x000fc4000c761270 */
[----:B------:R-:W-:-:S04]  /*31600*/  LOP3.LUT R0, R0, 0xfffdffff, RZ, 0xc0, !PT ;  /* 0xfffdffff00007812 */ /* 0x000fc800078ec0ff */
[----:B------:R-:W-:-:S04]  /*31610*/  @P1 LOP3.LUT R0, R0, 0x20000, RZ, 0xfc, !PT ;  /* 0x0002000000001812 */ /* 0x000fc800078efcff */
[----:B------:R-:W-:Y:S02]  /*31620*/  LOP3.LUT R0, R0, 0xfffeffff, RZ, 0xc0, !PT ;  /* 0xfffeffff00007812 */ /* 0x000fe400078ec0ff */
[----:B------:R-:W-:Y:S02]  /*31630*/  ISETP.LT.AND P1, PT, R156, UR26, !P0 ;  /* 0x0000001a9c007c0c */ /* 0x000fe4000c721270 */
[----:B------:R-:W-:Y:S02]  /*31640*/  @P3 LOP3.LUT R0, R0, 0x10000, RZ, 0xfc, !PT ;  /* 0x0001000000003812 */ /* 0x000fe400078efcff */
[----:B------:R-:W-:Y:S02]  /*31650*/  ISETP.LT.AND P2, PT, R154, UR25, !P0 ;  /* 0x000000199a007c0c */ /* 0x000fe4000c741270 */
[----:B------:R-:W-:-:S04]  /*31660*/  LOP3.LUT R0, R0, 0xffffbfff, RZ, 0xc0, !PT ;  /* 0xffffbfff00007812 */ /* 0x000fc800078ec0ff */
[----:B------:R-:W-:-:S04]  /*31670*/  LOP3.LUT R0, R0, 0xffff7fff, RZ, 0xc0, !PT ;  /* 0xffff7fff00007812 */ /* 0x000fc800078ec0ff */
[----:B------:R-:W-:Y:S02]  /*31680*/  @P1 LOP3.LUT R0, R0, 0x8000, RZ, 0xfc, !PT ;  /* 0x0000800000001812 */ /* 0x000fe400078efcff */
[----:B------:R-:W-:Y:S02]  /*31690*/  ISETP.LT.AND P1, PT, R152, UR22, !P0 ;  /* 0x0000001698007c0c */ /* 0x000fe4000c721270 */
[----:B------:R-:W-:Y:S02]  /*316a0*/  @P2 LOP3.LUT R0, R0, 0x4000, RZ, 0xfc, !PT ;  /* 0x0000400000002812 */ /* 0x000fe400078efcff */
[----:B------:R-:W-:Y:S02]  /*316b0*/  ISETP.GE.AND P0, PT, R169, UR30, PT ;  /* 0x0000001ea9007c0c */ /* 0x000fe4000bf06270 */
[----:B------:R-:W-:-:S07]  /*316c0*/  LOP3.LUT R0, R0, 0xffffdfff, RZ, 0xc0, !PT ;  /* 0xffffdfff00007812 */ /* 0x000fce00078ec0ff */
        /* <DEDUP_REMOVED lines=14> */
[----:B------:R-:W-:Y:S02]  /*317b0*/  @P1 LOP3.LUT R0, R0, 0x200, RZ, 0xfc, !PT ;  /* 0x0000020000001812 */ /* 0x000fe400078efcff */
[----:B------:R-:W-:Y:S02]  /*317c0*/  ISETP.LT.AND P2, PT, R156, UR18, !P0 ;  /* 0x000000129c007c0c */ /* 0x000fe4000c741270 */
        /* <DEDUP_REMOVED lines=8> */
[----:B------:R-:W-:Y:S02]  /*31850*/  ISETP.GE.AND P1, PT, R172, UR7, PT ;  /* 0x00000007ac007c0c */ /* 0x000fe4000bf26270 */
[----:B------:R-:W-:Y:S02]  /*31860*/  LOP3.LUT R0, R0, 0xfffffff7, RZ, 0xc0, !PT ;  /* 0xfffffff700007812 */ /* 0x000fe400078ec0ff */
[----:B------:R-:W-:Y:S02]  /*31870*/  ISETP.LT.AND P3, PT, R155, UR6, !P1 ;  /* 0x000000069b007c0c */ /* 0x000fe4000cf61270 */
[----:B------:R-:W-:Y:S02]  /*31880*/  @P0 LOP3.LUT R0, R0, 0x8, RZ, 0xfc, !PT ;  /* 0x0000000800000812 */ /* 0x000fe400078efcff */
[----:B------:R-:W-:-:S02]  /*31890*/  ISETP.LT.AND P2, PT, R156, UR46, !P1 ;  /* 0x0000002e9c007c0c */ /* 0x000fc4000cf41270 */
[----:B------:R-:W-:Y:S02]  /*318a0*/  LOP3.LUT R0, R0, 0xfffffffb, RZ, 0xc0, !PT ;  /* 0xfffffffb00007812 */ /* 0x000fe400078ec0ff */
[----:B------:R-:W-:-:S05]  /*318b0*/  ISETP.LT.AND P0, PT, R154, UR45, !P1 ;  /* 0x0000002d9a007c0c */ /* 0x000fca000cf01270 */
[----:B------:R-:W-:-:S04]  /*318c0*/  @P3 LOP3.LUT R0, R0, 0x4, RZ, 0xfc, !PT ;  /* 0x0000000400003812 */ /* 0x000fc800078efcff */
[----:B------:R-:W-:Y:S01]  /*318d0*/  LOP3.LUT R0, R0, 0xfffffffd, RZ, 0xc0, !PT ;  /* 0xfffffffd00007812 */ /* 0x000fe200078ec0ff */
[----:B------:R1:W-:Y:S03]  /*318e0*/  STL [R1+0x1314], R25 ;  /* 0x0013141901007387 */ /* 0x0003e60000100800 */
[----:B------:R-:W-:-:S04]  /*318f0*/  @P2 LOP3.LUT R0, R0, 0x2, RZ, 0xfc, !PT ;  /* 0x0000000200002812 */ /* 0x000fc800078efcff */
[----:B------:R-:W-:Y:S01]  /*31900*/  LOP3.LUT R0, R0, 0xfffffffe, RZ, 0xc0, !PT ;  /* 0xfffffffe00007812 */ /* 0x000fe200078ec0ff */
[----:B-1----:R-:W-:-:S03]  /*31910*/  VIADD R25, R25, UR56 ;  /* 0x0000003819197c36 */ /* 0x002fc60008000000 */
[----:B------:R-:W-:Y:S02]  /*31920*/  @P0 LOP3.LUT R0, R0, 0x1, RZ, 0xfc, !PT ;  /* 0x0000000100000812 */ /* 0x000fe400078efcff */
[----:B--2---:R-:W-:Y:S01]  /*31930*/  ISETP.GE.AND P0, PT, R173, R24, PT ;  /* 0x00000018ad00720c */ /* 0x004fe20003f06270 */
[----:B------:R1:W-:Y:S03]  /*31940*/  STL [R1+0x1310], R25 ;  /* 0x0013101901007387 */ /* 0x0003e60000100800 */
[----:B------:R-:W-:Y:S01]  /*31950*/  ISETP.LT.AND P2, PT, R154, UR38, !P0 ;  /* 0x000000269a007c0c */ /* 0x000fe2000c741270 */
[----:B-1----:R-:W-:-:S05]  /*31960*/  VIADD R25, R25, UR57 ;  /* 0x0000003919197c36 */ /* 0x002fca0008000000 */
[----:B------:R1:W-:Y:S01]  /*31970*/  STL [R1+0x13f8], R25 ;  /* 0x0013f81901007387 */ /* 0x0003e20000100800 */
[----:B------:R-:W-:Y:S02]  /*31980*/  ISETP.LT.AND P6, PT, R152, UR28, !P0 ;  /* 0x0000001c98007c0c */ /* 0x000fe4000c7c1270 */
[----:B------:R-:W-:-:S04]  /*31990*/  LOP3.LUT R0, R0, 0xffffff7f, RZ, 0xc0, !PT ;  /* 0xffffff7f00007812 */ /* 0x000fc800078ec0ff */
[----:B------:R-:W-:Y:S02]  /*319a0*/  @P2 LOP3.LUT R0, R0, 0x80, RZ, 0xfc, !PT ;  /* 0x0000008000002812 */ /* 0x000fe400078efcff */
[----:B------:R-:W-:Y:S02]  /*319b0*/  ISETP.GE.AND P4, PT, R171, UR13, PT ;  /* 0x0000000dab007c0c */ /* 0x000fe4000bf86270 */
[----:B------:R-:W-:Y:S02]  /*319c0*/  LOP3.LUT R0, R0, 0xffffffbf, RZ, 0xc0, !PT ;  /* 0xffffffbf00007812 */ /* 0x000fe400078ec0ff */
[C---:B------:R-:W-:Y:S02]  /*319d0*/  ISETP.LT.AND P1, PT, R152.reuse, UR44, !P1 ;  /* 0x0000002c98007c0c */ /* 0x040fe4000cf21270 */
[----:B------:R-:W-:Y:S02]  /*319e0*/  ISETP.GE.AND P5, PT, R152, UR36, PT ;  /* 0x0000002498007c0c */ /* 0x000fe4000bfa6270 */
[----:B------:R-:W-:-:S02]  /*319f0*/  ISETP.LT.AND P2, PT, R155, UR12, !P4 ;  /* 0x0000000c9b007c0c */ /* 0x000fc4000e741270 */
[----:B------:R-:W-:Y:S02]  /*31a00*/  ISETP.LT.AND P3, PT, R156, UR58, !P4 ;  /* 0x0000003a9c007c0c */ /* 0x000fe4000e761270 */
[----:B------:R-:W-:Y:S01]  /*31a10*/  @P6 LOP3.LUT R0, R0, 0x40, RZ, 0xfc, !PT ;  /* 0x0000004000006812 */ /* 0x000fe200078efcff */
[----:B------:R-:W-:Y:S01]  /*31a20*/  STL [R1+0x146c], R14 ;  /* 0x00146c0e01007387 */ /* 0x000fe20000100800 */
[----:B------:R-:W-:Y:S02]  /*31a30*/  LOP3.LUT R21, R21, 0xfdffffff, RZ, 0xc0, !PT ;  /* 0xfdffffff15157812 */ /* 0x000fe400078ec0ff */
[----:B------:R-:W-:Y:S01]  /*31a40*/  LOP3.LUT R22, R22, 0x7fffffff, RZ, 0xc0, !PT ;  /* 0x7fffffff16167812 */ /* 0x000fe200078ec0ff */
[----:B------:R-:W-:Y:S01]  /*31a50*/  STL [R1+0x1468], R15 ;  /* 0x0014680f01007387 */ /* 0x000fe20000100800 */
[----:B------:R-:W-:Y:S01]  /*31a60*/  LOP3.LUT R158, R158, 0xfffffffe, RZ, 0xc0, !PT ;  /* 0xfffffffe9e9e7812 */ /* 0x000fe200078ec0ff */
[----:B------:R-:W-:Y:S01]  /*31a70*/  BAR.SYNC.DEFER_BLOCKING 0x0 ;  /* 0x0000000000007b1d */ /* 0x000fe20000010000 */
[----:B------:R-:W-:Y:S01]  /*31a80*/  IMAD.MOV.U32 R30, RZ, RZ, R109 ;  /* 0x000000ffff1e7224 */ /* 0x000fe200078e006d */
[----:B------:R-:W-:Y:S01]  /*31a90*/  @P0 LOP3.LUT R21, R21, 0x2000000, RZ, 0xfc, !PT ;  /* 0x0200000015150812 */ /* 0x000fe200078efcff */
[----:B------:R-:W-:Y:S01]  /*31aa0*/  IMAD.MOV.U32 R31, RZ, RZ, R111 ;  /* 0x000000ffff1f7224 */ /* 0x000fe200078e006f */
[----:B------:R-:W-:Y:S01]  /*31ab0*/  LOP3.LUT P0, RZ, R0, 0x800, RZ, 0xc0, !PT ;  /* 0x0000080000ff7812 */ /* 0x000fe2000780c0ff */
[----:B------:R-:W-:Y:S01]  /*31ac0*/  IMAD.MOV.U32 R34, RZ, RZ, R132 ;  /* 0x000000ffff227224 */ /* 0x000fe200078e0084 */
[----:B------:R-:W-:Y:S01]  /*31ad0*/  ULDC UR4, c[0x0][0x22c] ;  /* 0x00008b0000047ab9 */ /* 0x000fe20000000800 */
[----:B------:R-:W-:Y:S01]  /*31ae0*/  IMAD.MOV.U32 R35, RZ, RZ, R134 ;  /* 0x000000ffff237224 */ /* 0x000fe200078e0086 */
[----:B------:R-:W-:Y:S01]  /*31af0*/  STL [R1+0x1464], R16 ;  /* 0x0014641001007387 */ /* 0x000fe20000100800 */
[----:B------:R-:W-:Y:S01]  /*31b00*/  IMAD.MOV.U32 R42, RZ, RZ, R137 ;  /* 0x000000ffff2a7224 */ /* 0x000fe200078e0089 */
[----:B------:R-:W-:Y:S01]  /*31b10*/  ULDC UR8, c[0x0][0x248] ;  /* 0x0000920000087ab9 */ /* 0x000fe20000000800 */
[----:B------:R-:W-:Y:S01]  /*31b20*/  IMAD.MOV.U32 R43, RZ, RZ, R139 ;  /* 0x000000ffff2b7224 */ /* 0x000fe200078e008b */
[----:B------:R-:W-:Y:S01]  /*31b30*/  STL [R1+0x1460], R17 ;  /* 0x0014601101007387 */ /* 0x000fe20000100800 */
[----:B------:R-:W-:Y:S01]  /*31b40*/  IMAD.MOV.U32 R74, RZ, RZ, R141 ;  /* 0x000000ffff4a7224 */ /* 0x000fe200078e008d */
[----:B------:R-:W-:Y:S01]  /*31b50*/  ULDC.64 UR6, c[0x0][0x228] ;  /* 0x00008a0000067ab9 */ /* 0x000fe20000000a00 */
[----:B------:R-:W-:Y:S01]  /*31b60*/  IMAD.MOV.U32 R75, RZ, RZ, R143 ;  /* 0x000000ffff4b7224 */ /* 0x000fe200078e008f */
[----:B------:R-:W-:Y:S01]  /*31b70*/  STL [R1+0x145c], R18 ;  /* 0x00145c1201007387 */ /* 0x000fe20000100800 */
[----:B------:R-:W-:Y:S01]  /*31b80*/  IMAD.MOV.U32 R106, RZ, RZ, R145 ;  /* 0x000000ffff6a7224 */ /* 0x000fe200078e0091 */
[----:B------:R-:W-:Y:S01]  /*31b90*/  ULDC UR5, c[0x0][0x228] ;  /* 0x00008a0000057ab9 */ /* 0x000fe20000000800 */
[----:B------:R-:W-:Y:S01]  /*31ba0*/  IMAD.MOV.U32 R107, RZ, RZ, R147 ;  /* 0x000000ffff6b7224 */ /* 0x000fe200078e0093 */
[----:B------:R-:W-:Y:S01]  /*31bb0*/  STL [R1+0x1458], R19 ;  /* 0x0014581301007387 */ /* 0x000fe20000100800 */
[----:B------:R-:W-:Y:S01]  /*31bc0*/  ULDC UR9, c[0x0][0x248] ;  /* 0x0000920000097ab9 */ /* 0x000fe20000000800 */
[----:B------:R-:W-:Y:S01]  /*31bd0*/  ULDC UR10, c[0x0][0x248] ;  /* 0x00009200000a7ab9 */ /* 0x000fe20000000800 */
[----:B------:R-:W-:Y:S01]  /*31be0*/  @P0 LOP3.LUT R22, R22, 0x80000000, RZ, 0xfc, !PT ;  /* 0x8000000016160812 */ /* 0x000fe200078efcff */
[----:B------:R-:W-:Y:S01]  /*31bf0*/  STL [R1+0x1454], R20 ;  /* 0x0014541401007387 */ /* 0x000fe20000100800 */
[----:B------:R-:W-:Y:S01]  /*31c00*/  ISETP.LT.AND P5, PT, R23, UR4, !P5 ;  /* 0x0000000417007c0c */ /* 0x000fe2000efa1270 */
[----:B------:R-:W-:Y:S01]  /*31c10*/  ULDC UR4, c[0x0][0x228] ;  /* 0x00008a0000047ab9 */ /* 0x000fe20000000800 */
[----:B------:R-:W-:Y:S01]  /*31c20*/  LOP3.LUT P0, RZ, R0, 0x4, RZ, 0xc0, !PT ;  /* 0x0000000400ff7812 */ /* 0x000fe2000780c0ff */
[----:B------:R-:W2:Y:S04]  /*31c30*/  LDL.LU R24, [R1+0x554] ;  /* 0x0005540001187983 */ /* 0x000ea80000300800 */
[----:B-1----:R-:W2:Y:S04]  /*31c40*/  LDL.LU R25, [R1+0x55c] ;  /* 0x00055c0001197983 */ /* 0x002ea80000300800 */
[----:B------:R-:W2:Y:S04]  /*31c50*/  LDL.LU R26, [R1+0x354] ;  /* 0x00035400011a7983 */ /* 0x000ea80000300800 */
[----:B------:R-:W2:Y:S01]  /*31c60*/  LDL.LU R27, [R1+0x35c] ;  /* 0x00035c00011b7983 */ /* 0x000ea20000300800 */
[----:B------:R-:W-:-:S02]  /*31c70*/  @P0 LOP3.LUT R158, R158, 0x1, RZ, 0xfc, !PT ;  /* 0x000000019e9e0812 */ /* 0x000fc400078efcff */
[----:B------:R-:W-:Y:S01]  /*31c80*/  LOP3.LUT P0, RZ, R0, 0x2, RZ, 0xc0, !PT ;  /* 0x0000000200ff7812 */ /* 0x000fe2000780c0ff */
[----:B------:R-:W1:Y:S01]  /*31c90*/  LDS.128 R16, [R157] ;  /* 0x000000009d107984 */ /* 0x000e620000000c00 */
[----:B------:R-:W-:-:S03]  /*31ca0*/  LOP3.LUT R158, R158, 0xfffffffd, RZ, 0xc0, !PT ;  /* 0xfffffffd9e9e7812 */ /* 0x000fc600078ec0ff */
[----:B------:R-:W3:Y:S01]  /*31cb0*/  LDL.LU R28, [R1+0x154] ;  /* 0x00015400011c7983 */ /* 0x000ee20000300800 */
[----:B------:R-:W-:Y:S07]  /*31cc0*/  BAR.SYNC.DEFER_BLOCKING 0x0 ;  /* 0x0000000000007b1d */ /* 0x000fee0000010000 */
[----:B------:R-:W-:Y:S02]  /*31cd0*/  @P0 LOP3.LUT R158, R158, 0x2, RZ, 0xfc, !PT ;  /* 0x000000029e9e0812 */ /* 0x000fe400078efcff */
[----:B------:R-:W-:Y:S01]  /*31ce0*/  LOP3.LUT P0, RZ, R0, 0x1, RZ, 0xc0, !PT ;  /* 0x0000000100ff7812 */ /* 0x000fe2000780c0ff */
[----:B-1----:R-:W-:Y:S04]  /*31cf0*/  STL.64 [R1+0x550], R16 ;  /* 0x0005501001007387 */ /* 0x002fe80000100a00 */
[----:B------:R-:W-:Y:S04]  /*31d00*/  STL.64 [R1+0x558], R18 ;  /* 0x0005581201007387 */ /* 0x000fe80000100a00 */
[----:B------:R-:W3:Y:S04]  /*31d10*/  LDL.LU R29, [R1+0x15c] ;  /* 0x00015c00011d7983 */ /* 0x000ee80000300800 */
[----:B--2---:R1:W-:Y:S01]  /*31d20*/  STSM.16.M88.4 [R153], R24 ;  /* 0x0000001899007844 */ /* 0x0043e20000000200 */
[----:B------:R-:W-:Y:S06]  /*31d30*/  BAR.SYNC.DEFER_BLOCKING 0x0 ;  /* 0x0000000000007b1d */ /* 0x000fec0000010000 */
[----:B-1----:R-:W2:Y:S04]  /*31d40*/  LDL.LU R24, [R1+0xd60] ;  /* 0x000d600001187983 */ /* 0x002ea80000300800 */
[----:B------:R-:W1:Y:S01]  /*31d50*/  LDS.128 R16, [R157] ;  /* 0x000000009d107984 */ /* 0x000e620000000c00 */
[----:B------:R-:W-:Y:S06]  /*31d60*/  BAR.SYNC.DEFER_BLOCKING 0x0 ;  /* 0x0000000000007b1d */ /* 0x000fec0000010000 */
[----:B-1----:R-:W-:Y:S04]  /*31d70*/  STL.64 [R1+0x350], R16 ;  /* 0x0003501001007387 */ /* 0x002fe80000100a00 */
[----:B------:R-:W-:Y:S04]  /*31d80*/  STL.64 [R1+0x358], R18 ;  /* 0x0003581201007387 */ /* 0x000fe80000100a00 */
[----:B------:R-:W2:Y:S04]  /*31d90*/  LDL.LU R25, [R1+0xd68] ;  /* 0x000d680001197983 */ /* 0x000ea80000300800 */
[----:B------:R-:W2:Y:S04]  /*31da0*/  LDL.LU R26, [R1+0xb60] ;  /* 0x000b6000011a7983 */ /* 0x000ea80000300800 */
[----:B------:R-:W2:Y:S04]  /*31db0*/  LDL.LU R27, [R1+0xb68] ;  /* 0x000b6800011b7983 */ /* 0x000ea80000300800 */
[----:B---3--:R1:W-:Y:S01]  /*31dc0*/  STSM.16.M88.4 [R153], R28 ;  /* 0x0000001c99007844 */ /* 0x0083e20000000200 */
[----:B------:R-:W-:Y:S06]  /*31dd0*/  BAR.SYNC.DEFER_BLOCKING 0x0 ;  /* 0x0000000000007b1d */ /* 0x000fec0000010000 */
[----:B-1----:R-:W3:Y:S04]  /*31de0*/  LDL.LU R28, [R1+0x960] ;  /* 0x00096000011c7983 */ /* 0x002ee80000300800 */
[----:B------:R-:W1:Y:S01]  /*31df0*/  LDS.128 R16, [R157] ;  /* 0x000000009d107984 */ /* 0x000e620000000c00 */
[----:B------:R-:W-:Y:S06]  /*31e00*/  BAR.SYNC.DEFER_BLOCKING 0x0 ;  /* 0x0000000000007b1d */ /* 0x000fec0000010000 */
[----:B-1----:R-:W-:Y:S04]  /*31e10*/  STL.64 [R1+0x150], R16 ;  /* 0x0001501001007387 */ /* 0x002fe80000100a00 */
[----:B------:R-:W-:Y:S04]  /*31e20*/  STL.64 [R1+0x158], R18 ;  /* 0x0001581201007387 */ /* 0x000fe80000100a00 */
[----:B------:R-:W3:Y:S04]  /*31e30*/  LDL.LU R29, [R1+0x968] ;  /* 0x00096800011d7983 */ /* 0x000ee80000300800 */
[----:B------:R-:W3:Y:S04]  /*31e40*/  LDL.LU R30, [R1+0x760] ;  /* 0x00076000011e7983 */ /* 0x000ee80000300800 */
        /* <DEDUP_REMOVED lines=18> */
[----:B------:R-:W3:Y:S01]  /*31f70*/  LDL.LU R29, [R1+0x168] ;  /* 0x00016800011d7983 */ /* 0x000ee20000300800 */
[----:B------:R-:W-:-:S02]  /*31f80*/  IMAD.MOV.U32 R30, RZ, RZ, R112 ;  /* 0x000000ffff1e7224 */ /* 0x000fc400078e0070 */
[----:B------:R-:W-:Y:S01]  /*31f90*/  IMAD.MOV.U32 R31, RZ, RZ, R114 ;  /* 0x000000ffff1f7224 */ /* 0x000fe200078e0072 */
        /* <DEDUP_REMOVED lines=245> */
[----:B-1----:R-:W-:Y:S04]  /*32ef0*/  STL.64 [R1], R16 ;  /* 0x0000001001007387 */ /* 0x002fe80000100a00 */
[----:B------:R-:W-:Y:S04]  /*32f00*/  STL.64 [R1+0x8], R18 ;  /* 0x0000081201007387 */ /* 0x000fe80000100a00 */
[----:B------:R-:W2:Y:S04]  /*32f10*/  LDL.LU R25, [R1+0xd9c] ;  /* 0x000d9c0001197983 */ /* 0x000ea80000300800 */
[----:B------:R-:W2:Y:S04]  /*32f20*/  LDL.LU R26, [R1+0xb94] ;  /* 0x000b9400011a7983 */ /* 0x000ea80000300800 */
[----:B------:R-:W2:Y:S04]  /*32f30*/  LDL.LU R27, [R1+0xb9c] ;  /* 0x000b9c00011b7983 */ /* 0x000ea80000300800 */
[----:B---3--:R1:W-:Y:S01]  /*32f40*/  STSM.16.M88.4 [R153], R28 ;  /* 0x0000001c99007844 */ /* 0x0083e20000000200 */
[----:B------:R-:W-:Y:S06]  /*32f50*/  BAR.SYNC.DEFER_BLOCKING 0x0 ;  /* 0x0000000000007b1d */ /* 0x000fec0000010000 */
[----:B-1----:R-:W3:Y:S04]  /*32f60*/  LDL.LU R28, [R1+0x994] ;  /* 0x00099400011c7983 */ /* 0x002ee80000300800 */
[----:B------:R-:W3:Y:S04]  /*32f70*/  LDL.LU R29, [R1+0x99c] ;  /* 0x00099c00011d7983 */ /* 0x000ee80000300800 */
[----:B------:R-:W3:Y:S04]  /*32f80*/  LDL.LU R30, [R1+0x794] ;  /* 0x00079400011e7983 */ /* 0x000ee80000300800 */
[----:B------:R-:W3:Y:S04]  /*32f90*/  LDL.LU R31, [R1+0x79c] ;  /* 0x00079c00011f7983 */ /* 0x000ee80000300800 */
[----:B------:R-:W1:Y:S01]  /*32fa0*/  LDS.128 R248, [R157] ;  /* 0x000000009df87984 */ /* 0x000e620000000c00 */
[----:B------:R-:W-:Y:S06]  /*32fb0*/  BAR.SYNC.DEFER_BLOCKING 0x0 ;  /* 0x0000000000007b1d */ /* 0x000fec0000010000 */
[----:B--2---:R2:W-:Y:S02]  /*32fc0*/  STSM.16.M88.4 [R153], R24 ;  /* 0x0000001899007844 */ /* 0x0045e40000000200 */
[----:B------:R-:W-:Y:S06]  /*32fd0*/  BAR.SYNC.DEFER_BLOCKING 0x0 ;  /* 0x0000000000007b1d */ /* 0x000fec0000010000 */
[----:B--2---:R-:W2:Y:S04]  /*32fe0*/  LDL.LU R24, [R1+0x594] ;  /* 0x0005940001187983 */ /* 0x004ea80000300800 */
[----:B------:R-:W2:Y:S04]  /*32ff0*/  LDL.LU R25, [R1+0x59c] ;  /* 0x00059c0001197983 */ /* 0x000ea80000300800 */
[----:B------:R-:W2:Y:S04]  /*33000*/  LDL.LU R26, [R1+0x394] ;  /* 0x00039400011a7983 */ /* 0x000ea80000300800 */
[----:B------:R-:W2:Y:S04]  /*33010*/  LDL.LU R27, [R1+0x39c] ;  /* 0x00039c00011b7983 */ /* 0x000ea80000300800 */
[----:B------:R-:W4:Y:S01]  /*33020*/  LDS.128 R244, [R157] ;  /* 0x000000009df47984 */ /* 0x000f220000000c00 */
[----:B------:R-:W-:Y:S06]  /*33030*/  BAR.SYNC.DEFER_BLOCKING 0x0 ;  /* 0x0000000000007b1d */ /* 0x000fec0000010000 */
[----:B---3--:R3:W-:Y:S02]  /*33040*/  STSM.16.M88.4 [R153], R28 ;  /* 0x0000001c99007844 */ /* 0x0087e40000000200 */
[----:B------:R-:W-:Y:S06]  /*33050*/  BAR.SYNC.DEFER_BLOCKING 0x0 ;  /* 0x0000000000007b1d */ /* 0x000fec0000010000 */
[----:B---3--:R-:W3:Y:S04]  /*33060*/  LDL.LU R28, [R1+0x194] ;  /* 0x00019400011c7983 */ /* 0x008ee80000300800 */
[----:B------:R-:W3:Y:S04]  /*33070*/  LDL.LU R29, [R1+0x19c] ;  /* 0x00019c00011d7983 */ /* 0x000ee80000300800 */
[----:B------:R-:W4:Y:S01]  /*33080*/  LDS.128 R240, [R157] ;  /* 0x000000009df07984 */ /* 0x000f220000000c00 */
[----:B------:R-:W-:Y:S01]  /*33090*/  BAR.SYNC.DEFER_BLOCKING 0x0 ;  /* 0x0000000000007b1d */ /* 0x000fe20000010000 */
[----:B------:R-:W-:-:S02]  /*330a0*/  IMAD.MOV.U32 R30, RZ, RZ, R125 ;  /* 0x000000ffff1e7224 */ /* 0x000fc400078e007d */
[----:B------:R-:W-:-:S03]  /*330b0*/  IMAD.MOV.U32 R31, RZ, RZ, R127 ;  /* 0x000000ffff1f7224 */ /* 0x000fc600078e007f */
        /* <DEDUP_REMOVED lines=12> */
[----:B------:R-:W3:Y:S04]  /*33180*/  LDL.LU R30, [R1+0x7a0] ;  /* 0x0007a000011e7983 */ /* 0x000ee80000300800 */
[----:B------:R-:W3:Y:S04]  /*33190*/  LDL.LU R31, [R1+0x7a8] ;  /* 0x0007a800011f7983 */ /* 0x000ee80000300800 */
[----:B------:R-:W4:Y:S01]  /*331a0*/  LDS.128 R232, [R157] ;  /* 0x000000009de87984 */ /* 0x000f220000000c00 */
        /* <DEDUP_REMOVED lines=71> */
[----:B------:R-:W4:Y:S04]  /*33620*/  LDL.LU R32, [R1+0x1b0] ;  /* 0x0001b00001207983 */ /* 0x000f280000300800 */
[----:B------:R-:W4:Y:S04]  /*33630*/  LDL.LU R33, [R1+0x1b8] ;  /* 0x0001b80001217983 */ /* 0x000f280000300800 */
[----:B------:R-:W1:Y:S01]  /*33640*/  LDS.128 R196, [R157] ;  /* 0x000000009dc47984 */ /* 0x000e620000000c00 */
[----:B------:R-:W-:Y:S06]  /*33650*/  BAR.SYNC.DEFER_BLOCKING 0x0 ;  /* 0x0000000000007b1d */ /* 0x000fec0000010000 */
[----:B---3--:R3:W-:Y:S02]  /*33660*/  STSM.16.M88.4 [R153], R28 ;  /* 0x0000001c99007844 */ /* 0x0087e40000000200 */
[----:B------:R-:W-:Y:S06]  /*33670*/  BAR.SYNC.DEFER_BLOCKING 0x0 ;  /* 0x0000000000007b1d */ /* 0x000fec0000010000 */
[----:B---3--:R-:W3:Y:S04]  /*33680*/  LDL.LU R28, [R1+0xdb4] ;  /* 0x000db400011c7983 */ /* 0x008ee80000300800 */
        /* <DEDUP_REMOVED lines=10> */
[----:B------:R-:W1:Y:S01]  /*33730*/  LDS.128 R188, [R157] ;  /* 0x000000009dbc7984 */ /* 0x000e620000000c00 */
[----:B------:R-:W-:Y:S06]  /*33740*/  BAR.SYNC.DEFER_BLOCKING 0x0 ;  /* 0x0000000000007b1d */ /* 0x000fec0000010000 */
[----:B------:R-:W2:Y:S04]  /*33750*/  LDL.LU R27, [R1+0x7bc] ;  /* 0x0007bc00011b7983 */ /* 0x000ea80000300800 */
[----:B----4-:R-:W-:Y:S01]  /*33760*/  STSM.16.M88.4 [R153], R32 ;  /* 0x0000002099007844 */ /* 0x010fe20000000200 */
[----:B------:R-:W-:Y:S06]  /*33770*/  BAR.SYNC.DEFER_BLOCKING 0x0 ;  /* 0x0000000000007b1d */ /* 0x000fec0000010000 */
[----:B------:R-:W4:Y:S02]  /*33780*/  LDS.128 R184, [R157] ;  /* 0x000000009db87984 */ /* 0x000f240000000c00 */
        /* <DEDUP_REMOVED lines=22> */
[----:B------:R-:W-:-:S02]  /*338f0*/  IMAD.MOV.U32 R26, RZ, RZ, R133 ;  /* 0x000000ffff1a7224 */ /* 0x000fc400078e0085 */
[----:B------:R-:W-:Y:S01]  /*33900*/  IMAD.MOV.U32 R27, RZ, RZ, R135 ;  /* 0x000000ffff1b7224 */ /* 0x000fe200078e0087 */
        /* <DEDUP_REMOVED lines=29> */
[----:B------:R-:W4:Y:S04]  /*33ae0*/  LDL.LU R32, [R1+0x9c4] ;  /* 0x0009c40001207983 */ /* 0x000f280000300800 */
[----:B------:R-:W4:Y:S04]  /*33af0*/  LDL.LU R33, [R1+0x9cc] ;  /* 0x0009cc0001217983 */ /* 0x000f280000300800 */
[----:B------:R-:W4:Y:S04]  /*33b00*/  LDL.LU R34, [R1+0x7c4] ;  /* 0x0007c40001227983 */ /* 0x000f280000300800 */
[----:B------:R-:W4:Y:S04]  /*33b10*/  LDL.LU R35, [R1+0x7cc] ;  /* 0x0007cc0001237983 */ /* 0x000f280000300800 */
[----:B------:R-:W4:Y:S04]  /*33b20*/  LDL.LU R36, [R1+0x5c4] ;  /* 0x0005c40001247983 */ /* 0x000f280000300800 */
[----:B------:R-:W4:Y:S04]  /*33b30*/  LDL.LU R37, [R1+0x5cc] ;  /* 0x0005cc0001257983 */ /* 0x000f280000300800 */
[----:B------:R-:W4:Y:S04]  /*33b40*/  LDL.LU R38, [R1+0x3c4] ;  /* 0x0003c40001267983 */ /* 0x000f280000300800 */
[----:B------:R-:W4:Y:S04]  /*33b50*/  LDL.LU R39, [R1+0x3cc] ;  /* 0x0003cc0001277983 */ /* 0x000f280000300800 */
[----:B------:R-:W1:Y:S01]  /*33b60*/  LDS.128 R128, [R157] ;  /* 0x000000009d807984 */ /* 0x000e620000000c00 */
[----:B------:R-:W-:-:S02]  /*33b70*/  IMAD.MOV.U32 R26, RZ, RZ, R136 ;  /* 0x000000ffff1a7224 */ /* 0x000fc400078e0088 */
[----:B------:R-:W-:Y:S01]  /*33b80*/  IMAD.MOV.U32 R27, RZ, RZ, R138 ;  /* 0x000000ffff1b7224 */ /* 0x000fe200078e008a */
[----:B------:R-:W-:Y:S06]  /*33b90*/  BAR.SYNC.DEFER_BLOCKING 0x0 ;  /* 0x0000000000007b1d */ /* 0x000fec0000010000 */
[----:B------:R-:W4:Y:S04]  /*33ba0*/  LDL.LU R40, [R1+0x1c4] ;  /* 0x0001c40001287983 */ /* 0x000f280000300800 */
[----:B------:R-:W4:Y:S04]  /*33bb0*/  LDL.LU R41, [R1+0x1cc] ;  /* 0x0001cc0001297983 */ /* 0x000f280000300800 */
[----:B------:R-:W4:Y:S04]  /*33bc0*/  LDL.LU R44, [R1+0xdd0] ;  /* 0x000dd000012c7983 */ /* 0x000f280000300800 */
[----:B------:R-:W4:Y:S04]  /*33bd0*/  LDL.LU R45, [R1+0xdd8] ;  /* 0x000dd800012d7983 */ /* 0x000f280000300800 */
[----:B------:R-:W4:Y:S04]  /*33be0*/  LDL.LU R46, [R1+0xbd0] ;  /* 0x000bd000012e7983 */ /* 0x000f280000300800 */
[----:B------:R-:W4:Y:S04]  /*33bf0*/  LDL.LU R47, [R1+0xbd8] ;  /* 0x000bd800012f7983 */ /* 0x000f280000300800 */
[----:B--2---:R-:W-:Y:S01]  /*33c00*/  STSM.16.M88.4 [R153], R24 ;  /* 0x0000001899007844 */ /* 0x004fe20000000200 */
[----:B------:R-:W-:Y:S06]  /*33c10*/  BAR.SYNC.DEFER_BLOCKING 0x0 ;  /* 0x0000000000007b1d */ /* 0x000fec0000010000 */
[----:B------:R-:W2:Y:S02]  /*33c20*/  LDS.128 R24, [R157] ;  /* 0x000000009d187984 */ /* 0x000ea40000000c00 */
[----:B------:R-:W-:Y:S06]  /*33c30*/  BAR.SYNC.DEFER_BLOCKING 0x0 ;  /* 0x0000000000007b1d */ /* 0x000fec0000010000 */
[----:B---3--:R-:W-:Y:S02]  /*33c40*/  STSM.16.M88.4 [R153], R28 ;  /* 0x0000001c99007844 */ /* 0x008fe40000000200 */
[----:B------:R-:W-:Y:S06]  /*33c50*/  BAR.SYNC.DEFER_BLOCKING 0x0 ;  /* 0x0000000000007b1d */ /* 0x000fec0000010000 */
[----:B------:R-:W3:Y:S02]  /*33c60*/  LDS.128 R28, [R157] ;  /* 0x000000009d1c7984 */ /* 0x000ee40000000c00 */
[----:B------:R-:W-:Y:S06]  /*33c70*/  BAR.SYNC.DEFER_BLOCKING 0x0 ;  /* 0x0000000000007b1d */ /* 0x000fec0000010000 */
[----:B----4-:R-:W-:Y:S02]  /*33c80*/  STSM.16.M88.4 [R153], R32 ;  /* 0x0000002099007844 */ /* 0x010fe40000000200 */
[----:B------:R-:W-:Y:S06]  /*33c90*/  BAR.SYNC.DEFER_BLOCKING 0x0 ;  /* 0x0000000000007b1d */ /* 0x000fec0000010000 */
[----:B------:R-:W4:Y:S02]  /*33ca0*/  LDS.128 R32, [R157] ;  /* 0x000000009d207984 */ /* 0x000f240000000c00 */
[----:B------:R-:W-:Y:S06]  /*33cb0*/  BAR.SYNC.DEFER_BLOCKING 0x0 ;  /* 0x0000000000007b1d */ /* 0x000fec0000010000 */
[----:B------:R1:W-:Y:S02]  /*33cc0*/  STSM.16.M88.4 [R153], R36 ;  /* 0x0000002499007844 */ /* 0x0003e40000000200 */
[----:B------:R-:W-:Y:S06]  /*33cd0*/  BAR.SYNC.DEFER_BLOCKING 0x0 ;  /* 0x0000000000007b1d */ /* 0x000fec0000010000 */
[----:B-1----:R-:W2:Y:S04]  /*33ce0*/  LDL.LU R36, [R1+0x9d0] ;  /* 0x0009d00001247983 */ /* 0x002ea80000300800 */
[----:B------:R-:W2:Y:S04]  /*33cf0*/  LDL.LU R37, [R1+0x9d8] ;  /* 0x0009d80001257983 */ /* 0x000ea80000300800 */
[----:B------:R-:W2:Y:S04]  /*33d00*/  LDL.LU R38, [R1+0x7d0] ;  /* 0x0007d00001267983 */ /* 0x000ea80000300800 */
[----:B------:R-:W2:Y:S04]  /*33d10*/  LDL.LU R39, [R1+0x7d8] ;  /* 0x0007d80001277983 */ /* 0x000ea80000300800 */
[----:B------:R-:W1:Y:S01]  /*33d20*/  LDS.128 R52, [R157] ;  /* 0x000000009d347984 */ /* 0x000e620000000c00 */
[----:B------:R-:W-:Y:S06]  /*33d30*/  BAR.SYNC.DEFER_BLOCKING 0x0 ;  /* 0x0000000000007b1d */ /* 0x000fec0000010000 */
[----:B------:R-:W3:Y:S04]  /*33d40*/  LDL.LU R56, [R1+0x5d0] ;  /* 0x0005d00001387983 */ /* 0x000ee80000300800 */
[----:B------:R-:W3:Y:S04]  /*33d50*/  LDL.LU R57, [R1+0x5d8] ;  /* 0x0005d80001397983 */ /* 0x000ee80000300800 */
[----:B------:R-:W3:Y:S04]  /*33d60*/  LDL.LU R58, [R1+0x3d0] ;  /* 0x0003d000013a7983 */ /* 0x000ee80000300800 */
[----:B------:R-:W3:Y:S04]  /*33d70*/  LDL.LU R59, [R1+0x3d8] ;  /* 0x0003d800013b7983 */ /* 0x000ee80000300800 */
[----:B------:R-:W-:Y:S01]  /*33d80*/  STSM.16.M88.4 [R153], R40 ;  /* 0x0000002899007844 */ /* 0x000fe20000000200 */
[----:B------:R-:W-:Y:S06]  /*33d90*/  BAR.SYNC.DEFER_BLOCKING 0x0 ;  /* 0x0000000000007b1d */ /* 0x000fec0000010000 */
[----:B------:R-:W1:Y:S02]  /*33da0*/  LDS.128 R48, [R157] ;  /* 0x000000009d307984 */ /* 0x000e640000000c00 */
[----:B------:R-:W-:Y:S06]  /*33db0*/  BAR.SYNC.DEFER_BLOCKING 0x0 ;  /* 0x0000000000007b1d */ /* 0x000fec0000010000 */
[----:B------:R-:W-:Y:S02]  /*33dc0*/  STSM.16.M88.4 [R153], R44 ;  /* 0x0000002c99007844 */ /* 0x000fe40000000200 */
[----:B------:R-:W-:Y:S06]  /*33dd0*/  BAR.SYNC.DEFER_BLOCKING 0x0 ;  /* 0x0000000000007b1d */ /* 0x000fec0000010000 */
[----:B------:R-:W1:Y:S02]  /*33de0*/  LDS.128 R44, [R157] ;  /* 0x000000009d2c7984 */ /* 0x000e640000000c00 */
[----:B------:R-:W-:Y:S06]  /*33df0*/  BAR.SYNC.DEFER_BLOCKING 0x0 ;  /* 0x0000000000007b1d */ /* 0x000fec0000010000 */
[----:B--2---:R2:W-:Y:S02]  /*33e00*/  STSM.16.M88.4 [R153], R36 ;  /* 0x0000002499007844 */ /* 0x0045e40000000200 */
[----:B------:R-:W-:Y:S06]  /*33e10*/  BAR.SYNC.DEFER_BLOCKING 0x0 ;  /* 0x0000000000007b1d */ /* 0x000fec0000010000 */
[----:B--2---:R-:W2:Y:S04]  /*33e20*/  LDL.LU R36, [R1+0x1d0] ;  /* 0x0001d00001247983 */ /* 0x004ea80000300800 */
[----:B------:R-:W2:Y:S04]  /*33e30*/  LDL.LU R37, [R1+0x1d8] ;  /* 0x0001d80001257983 */ /* 0x000ea80000300800 */
        /* <DEDUP_REMOVED lines=13> */
[----:B------:R-:W-:Y:S01]  /*33f10*/  BAR.SYNC.DEFER_BLOCKING 0x0 ;  /* 0x0000000000007b1d */ /* 0x000fe20000010000 */
[----:B------:R-:W-:-:S02]  /*33f20*/  IMAD.MOV.U32 R38, RZ, RZ, R140 ;  /* 0x000000ffff267224 */ /* 0x000fc400078e008c */
[----:B------:R-:W-:-:S03]  /*33f30*/  IMAD.MOV.U32 R39, RZ, RZ, R142 ;  /* 0x000000ffff277224 */ /* 0x000fc600078e008e */
[----:B------:R-:W4:Y:S04]  /*33f40*/  LDL.LU R72, [R1+0x1d4] ;  /* 0x0001d40001487983 */ /* 0x000f280000300800 */
[----:B------:R-:W4:Y:S04]  /*33f50*/  LDL.LU R73, [R1+0x1dc] ;  /* 0x0001dc0001497983 */ /* 0x000f280000300800 */
[----:B------:R-:W4:Y:S04]  /*33f60*/  LDL.LU R76, [R1+0xde0] ;  /* 0x000de000014c7983 */ /* 0x000f280000300800 */
[----:B------:R-:W4:Y:S04]  /*33f70*/  LDL.LU R77, [R1+0xde8] ;  /* 0x000de800014d7983 */ /* 0x000f280000300800 */
[----:B---3--:R-:W-:Y:S01]  /*33f80*/  STSM.16.M88.4 [R153], R56 ;  /* 0x0000003899007844 */ /* 0x008fe20000000200 */
[----:B------:R-:W-:Y:S06]  /*33f90*/  BAR.SYNC.DEFER_BLOCKING 0x0 ;  /* 0x0000000000007b1d */ /* 0x000fec0000010000 */
[----:B------:R-:W3:Y:S04]  /*33fa0*/  LDL.LU R78, [R1+0xbe0] ;  /* 0x000be000014e7983 */ /* 0x000ee80000300800 */
[----:B------:R-:W3:Y:S04]  /*33fb0*/  LDL.LU R79, [R1+0xbe8] ;  /* 0x000be800014f7983 */ /* 0x000ee80000300800 */
[----:B------:R-:W1:Y:S01]  /*33fc0*/  LDS.128 R56, [R157] ;  /* 0x000000009d387984 */ /* 0x000e620000000c00 */
[----:B------:R-:W-:Y:S06]  /*33fd0*/  BAR.SYNC.DEFER_BLOCKING 0x0 ;  /* 0x0000000000007b1d */ /* 0x000fec0000010000 */
[----:B--2---:R-:W-:Y:S02]  /*33fe0*/  STSM.16.M88.4 [R153], R36 ;  /* 0x0000002499007844 */ /* 0x004fe40000000200 */
[----:B------:R-:W-:Y:S06]  /*33ff0*/  BAR.SYNC.DEFER_BLOCKING 0x0 ;  /* 0x0000000000007b1d */ /* 0x000fec0000010000 */
[----:B------:R-:W2:Y:S02]  /*34000*/  LDS.128 R36, [R157] ;  /* 0x000000009d247984 */ /* 0x000ea40000000c00 */
[----:B------:R-:W-:Y:S06]  /*34010*/  BAR.SYNC.DEFER_BLOCKING 0x0 ;  /* 0x0000000000007b1d */ /* 0x000fec0000010000 */
[----:B----4-:R-:W-:Y:S02]  /*34020*/  STSM.16.M88.4 [R153], R60 ;  /* 0x0000003c99007844 */ /* 0x010fe40000000200 */
[----:B------:R-:W-:Y:S06]  /*34030*/  BAR.SYNC.DEFER_BLOCKING 0x0 ;  /* 0x0000000000007b1d */ /* 0x000fec0000010000 */
[----:B------:R-:W4:Y:S02]  /*34040*/  LDS.128 R60, [R157] ;  /* 0x000000009d3c7984 */ /* 0x000f240000000c00 */
[----:B------:R-:W-:Y:S06]  /*34050*/  BAR.SYNC.DEFER_BLOCKING 0x0 ;  /* 0x0000000000007b1d */ /* 0x000fec0000010000 */
[----:B------:R-:W-:Y:S02]  /*34060*/  STSM.16.M88.4 [R153], R64 ;  /* 0x0000004099007844 */ /* 0x000fe40000000200 */
        /* <DEDUP_REMOVED lines=11> */
[----:B------:R-:W4:Y:S04]  /*34120*/  LDL.LU R88, [R1+0x5e0] ;  /* 0x0005e00001587983 */ /* 0x000f280000300800 */
[----:B------:R-:W4:Y:S04]  /*34130*/  LDL.LU R89, [R1+0x5e8] ;  /* 0x0005e80001597983 */ /* 0x000f280000300800 */
[----:B------:R-:W4:Y:S04]  /*34140*/  LDL.LU R90, [R1+0x3e0] ;  /* 0x0003e000015a7983 */ /* 0x000f280000300800 */
[----:B------:R-:W4:Y:S04]  /*34150*/  LDL.LU R91, [R1+0x3e8] ;  /* 0x0003e800015b7983 */ /* 0x000f280000300800 */
[----:B------:R-:W-:Y:S01]  /*34160*/  STSM.16.M88.4 [R153], R72 ;  /* 0x0000004899007844 */ /* 0x000fe20000000200 */
[----:B------:R-:W-:Y:S06]  /*34170*/  BAR.SYNC.DEFER_BLOCKING 0x0 ;  /* 0x0000000000007b1d */ /* 0x000fec0000010000 */
[----:B------:R-:W1:Y:S02]  /*34180*/  LDS.128 R84, [R157] ;  /* 0x000000009d547984 */ /* 0x000e640000000c00 */
[----:B------:R-:W-:Y:S06]  /*34190*/  BAR.SYNC.DEFER_BLOCKING 0x0 ;  /* 0x0000000000007b1d */ /* 0x000fec0000010000 */
[----:B---3--:R-:W-:Y:S02]  /*341a0*/  STSM.16.M88.4 [R153], R76 ;  /* 0x0000004c99007844 */ /* 0x008fe40000000200 */
[----:B------:R-:W-:Y:S06]  /*341b0*/  BAR.SYNC.DEFER_BLOCKING 0x0 ;  /* 0x0000000000007b1d */ /* 0x000fec0000010000 */
[----:B------:R-:W3:Y:S02]  /*341c0*/  LDS.128 R72, [R157] ;  /* 0x000000009d487984 */ /* 0x000ee40000000c00 */
[----:B------:R-:W-:Y:S06]  /*341d0*/  BAR.SYNC.DEFER_BLOCKING 0x0 ;  /* 0x0000000000007b1d */ /* 0x000fec0000010000 */
[----:B--2---:R2:W-:Y:S02]  /*341e0*/  STSM.16.M88.4 [R153], R68 ;  /* 0x0000004499007844 */ /* 0x0045e40000000200 */
[----:B------:R-:W-:Y:S06]  /*341f0*/  BAR.SYNC.DEFER_BLOCKING 0x0 ;  /* 0x0000000000007b1d */ /* 0x000fec0000010000 */
[----:B--2---:R-:W2:Y:S04]  /*34200*/  LDL.LU R68, [R1+0x1e0] ;  /* 0x0001e00001447983 */ /* 0x004ea80000300800 */
[----:B------:R-:W2:Y:S04]  /*34210*/  LDL.LU R69, [R1+0x1e8] ;  /* 0x0001e80001457983 */ /* 0x000ea80000300800 */
[----:B------:R-:W3:Y:S04]  /*34220*/  LDL.LU R92, [R1+0xde4] ;  /* 0x000de400015c7983 */ /* 0x000ee80000300800 */
        /* <DEDUP_REMOVED lines=13> */
[----:B------:R-:W1:Y:S01]  /*34300*/  LDS.128 R76, [R157] ;  /* 0x000000009d4c7984 */ /* 0x000e620000000c00 */
[----:B------:R-:W-:Y:S06]  /*34310*/  BAR.SYNC.DEFER_BLOCKING 0x0 ;  /* 0x0000000000007b1d */ /* 0x000fec0000010000 */
[----:B------:R-:W3:Y:S04]  /*34320*/  LDL.LU R108, [R1+0xdf0] ;  /* 0x000df000016c7983 */ /* 0x000ee80000300800 */
[----:B------:R-:W3:Y:S04]  /*34330*/  LDL.LU R109, [R1+0xdf8] ;  /* 0x000df800016d7983 */ /* 0x000ee80000300800 */
[----:B------:R-:W3:Y:S04]  /*34340*/  LDL.LU R110, [R1+0xbf0] ;  /* 0x000bf000016e7983 */ /* 0x000ee80000300800 */
[----:B------:R-:W3:Y:S04]  /*34350*/  LDL.LU R111, [R1+0xbf8] ;  /* 0x000bf800016f7983 */ /* 0x000ee80000300800 */
[----:B----4-:R-:W-:Y:S01]  /*34360*/  STSM.16.M88.4 [R153], R88 ;  /* 0x0000005899007844 */ /* 0x010fe20000000200 */
[----:B------:R-:W-:Y:S01]  /*34370*/  BAR.SYNC.DEFER_BLOCKING 0x0 ;  /* 0x0000000000007b1d */ /* 0x000fe20000010000 */
[----:B------:R-:W-:-:S02]  /*34380*/  IMAD.MOV.U32 R70, RZ, RZ, R144 ;  /* 0x000000ffff467224 */ /* 0x000fc400078e0090 */
[----:B------:R-:W-:-:S03]  /*34390*/  IMAD.MOV.U32 R71, RZ, RZ, R146 ;  /* 0x000000ffff477224 */ /* 0x000fc600078e0092 */
[----:B------:R-:W4:Y:S04]  /*343a0*/  LDL.LU R112, [R1+0x9f0] ;  /* 0x0009f00001707983 */ /* 0x000f280000300800 */
[----:B------:R-:W4:Y:S04]  /*343b0*/  LDL.LU R113, [R1+0x9f8] ;  /* 0x0009f80001717983 */ /* 0x000f280000300800 */
[----:B------:R-:W4:Y:S04]  /*343c0*/  LDL.LU R114, [R1+0x7f0] ;  /* 0x0007f00001727983 */ /* 0x000f280000300800 */
[----:B------:R-:W4:Y:S04]  /*343d0*/  LDL.LU R115, [R1+0x7f8] ;  /* 0x0007f80001737983 */ /* 0x000f280000300800 */
[----:B------:R-:W1:Y:S01]  /*343e0*/  LDS.128 R88, [R157] ;  /* 0x000000009d587984 */ /* 0x000e620000000c00 */
[----:B------:R-:W-:Y:S06]  /*343f0*/  BAR.SYNC.DEFER_BLOCKING 0x0 ;  /* 0x0000000000007b1d */ /* 0x000fec0000010000 */
        /* <DEDUP_REMOVED lines=12> */
[----:B------:R-:W-:Y:S02]  /*344c0*/  STSM.16.M88.4 [R153], R96 ;  /* 0x0000006099007844 */ /* 0x000fe40000000200 */
        /* <DEDUP_REMOVED lines=15> */
[----:B----4-:R4:W-:Y:S02]  /*345c0*/  STSM.16.M88.4 [R153], R112 ;  /* 0x0000007099007844 */ /* 0x0109e40000000200 */
[----:B------:R-:W-:Y:S06]  /*345d0*/  BAR.SYNC.DEFER_BLOCKING 0x0 ;  /* 0x0000000000007b1d */ /* 0x000fec0000010000 */
[----:B----4-:R-:W4:Y:S04]  /*345e0*/  LDL.LU R112, [R1+0x1f0] ;  /* 0x0001f00001707983 */ /* 0x010f280000300800 */
[----:B------:R-:W4:Y:S04]  /*345f0*/  LDL.LU R113, [R1+0x1f8] ;  /* 0x0001f80001717983 */ /* 0x000f280000300800 */
[----:B------:R-:W2:Y:S04]  /*34600*/  LDL.LU R124, [R1+0xdf4] ;  /* 0x000df400017c7983 */ /* 0x000ea80000300800 */
[----:B------:R-:W2:Y:S04]  /*34610*/  LDL.LU R125, [R1+0xdfc] ;  /* 0x000dfc00017d7983 */ /* 0x000ea80000300800 */
[----:B------:R-:W2:Y:S04]  /*34620*/  LDL.LU R126, [R1+0xbf4] ;  /* 0x000bf400017e7983 */ /* 0x000ea80000300800 */
        /* <DEDUP_REMOVED lines=12> */
[----:B------:R-:W-:Y:S01]  /*346f0*/  BAR.SYNC.DEFER_BLOCKING 0x0 ;  /* 0x0000000000007b1d */ /* 0x000fe20000010000 */
[----:B------:R-:W-:-:S02]  /*34700*/  IMAD.MOV.U32 R114, RZ, RZ, R148 ;  /* 0x000000ffff727224 */ /* 0x000fc400078e0094 */
[----:B------:R-:W-:-:S03]  /*34710*/  IMAD.MOV.U32 R115, RZ, RZ, R150 ;  /* 0x000000ffff737224 */ /* 0x000fc600078e0096 */
[----:B------:R-:W3:Y:S04]  /*34720*/  LDL.LU R20, [R1+0xe00] ;  /* 0x000e000001147983 */ /* 0x000ee80000300800 */
[----:B------:R-:W-:Y:S01]  /*34730*/  STSM.16.M88.4 [R153], R120 ;  /* 0x0000007899007844 */ /* 0x000fe20000000200 */
[----:B------:R-:W-:Y:S06]  /*34740*/  BAR.SYNC.DEFER_BLOCKING 0x0 ;  /* 0x0000000000007b1d */ /* 0x000fec0000010000 */
[----:B------:R-:W1:Y:S02]  /*34750*/  LDS.128 R120, [R157] ;  /* 0x000000009d787984 */ /* 0x000e640000000c00 */
[----:B------:R-:W-:Y:S06]  /*34760*/  BAR.SYNC.DEFER_BLOCKING 0x0 ;  /* 0x0000000000007b1d */ /* 0x000fec0000010000 */
[----:B----4-:R-:W-:Y:S02]  /*34770*/  STSM.16.M88.4 [R153], R112 ;  /* 0x0000007099007844 */ /* 0x010fe40000000200 */
[----:B------:R-:W-:Y:S06]  /*34780*/  BAR.SYNC.DEFER_BLOCKING 0x0 ;  /* 0x0000000000007b1d */ /* 0x000fec0000010000 */
[----:B------:R-:W4:Y:S02]  /*34790*/  LDS.128 R112, [R157] ;  /* 0x000000009d707984 */ /* 0x000f240000000c00 */
[----:B------:R-:W-:Y:S06]  /*347a0*/  BAR.SYNC.DEFER_BLOCKING 0x0 ;  /* 0x0000000000007b1d */ /* 0x000fec0000010000 */
[----:B--2---:R-:W-:Y:S02]  /*347b0*/  STSM.16.M88.4 [R153], R124 ;  /* 0x0000007c99007844 */ /* 0x004fe40000000200 */
[----:B------:R-:W-:Y:S06]  /*347c0*/  BAR.SYNC.DEFER_BLOCKING 0x0 ;  /* 0x0000000000007b1d */ /* 0x000fec0000010000 */
[----:B------:R-:W2:Y:S02]  /*347d0*/  LDS.128 R124, [R157] ;  /* 0x000000009d7c7984 */ /* 0x000ea40000000c00 */
[----:B------:R-:W-:Y:S06]  /*347e0*/  BAR.SYNC.DEFER_BLOCKING 0x0 ;  /* 0x0000000000007b1d */ /* 0x000fec0000010000 */
[----:B---3--:R-:W-:Y:S02]  /*347f0*/  STSM.16.M88.4 [R153], R132 ;  /* 0x0000008499007844 */ /* 0x008fe40000000200 */
[----:B------:R-:W-:Y:S06]  /*34800*/  BAR.SYNC.DEFER_BLOCKING 0x0 ;  /* 0x0000000000007b1d */ /* 0x000fec0000010000 */
[----:B------:R-:W3:Y:S02]  /*34810*/  LDS.128 R132, [R157] ;  /* 0x000000009d847984 */ /* 0x000ee40000000c00 */
[----:B------:R-:W-:Y:S06]  /*34820*/  BAR.SYNC.DEFER_BLOCKING 0x0 ;  /* 0x0000000000007b1d */ /* 0x000fec0000010000 */
[----:B------:R1:W-:Y:S02]  /*34830*/  STSM.16.M88.4 [R153], R136 ;  /* 0x0000008899007844 */ /* 0x0003e40000000200 */
[----:B------:R-:W-:Y:S06]  /*34840*/  BAR.SYNC.DEFER_BLOCKING 0x0 ;  /* 0x0000000000007b1d */ /* 0x000fec0000010000 */
[----:B-1----:R-:W4:Y:S04]  /*34850*/  LDL.LU R136, [R1+0x1f4] ;  /* 0x0001f40001887983 */ /* 0x002f280000300800 */
[----:B------:R-:W4:Y:S04]  /*34860*/  LDL.LU R137, [R1+0x1fc] ;  /* 0x0001fc0001897983 */ /* 0x000f280000300800 */
[----:B------:R-:W2:Y:S04]  /*34870*/  LDL.LU R19, [R1+0xa00] ;  /* 0x000a000001137983 */ /* 0x000ea80000300800 */
[----:B------:R-:W3:Y:S04]  /*34880*/  LDL.LU R17, [R1+0x800] ;  /* 0x0008000001117983 */ /* 0x000ee80000300800 */
[----:B------:R-:W1:Y:S01]  /*34890*/  LDS.128 R140, [R157] ;  /* 0x000000009d8c7984 */ /* 0x000e620000000c00 */
[----:B------:R-:W-:-:S02]  /*348a0*/  IMAD.MOV.U32 R138, RZ, RZ, R149 ;  /* 0x000000ffff8a7224 */ /* 0x000fc400078e0095 */
[----:B------:R-:W-:Y:S01]  /*348b0*/  IMAD.MOV.U32 R139, RZ, RZ, R151 ;  /* 0x000000ffff8b7224 */ /* 0x000fe200078e0097 */
[----:B------:R-:W-:Y:S01]  /*348c0*/  BAR.SYNC.DEFER_BLOCKING 0x0 ;  /* 0x0000000000007b1d */ /* 0x000fe20000010000 */
[----:B------:R-:W-:-:S04]  /*348d0*/  IMAD R16, R23, UR8, RZ ;  /* 0x0000000817107c24 */ /* 0x000fc8000f8e02ff */
[----:B------:R-:W-:Y:S01]  /*348e0*/  IMAD.WIDE R144, R16, 0x4, R2 ;  /* 0x0000000410907825 */ /* 0x000fe200078e0202 */
[----:B------:R-:W-:Y:S01]  /*348f0*/  ULDC UR8, c[0x0][0x248] ;  /* 0x0000920000087ab9 */ /* 0x000fe20000000800 */
[----:B----4-:R-:W-:Y:S01]  /*34900*/  STSM.16.M88.4 [R153], R136 ;  /* 0x0000008899007844 */ /* 0x010fe20000000200 */
[----:B------:R-:W-:Y:S06]  /*34910*/  BAR.SYNC.DEFER_BLOCKING 0x0 ;  /* 0x0000000000007b1d */ /* 0x000fec0000010000 */
[----:B------:R4:W-:Y:S04]  /*34920*/  @P5 STG.E desc[UR34][R144.64], R15 ;  /* 0x0000000f90005986 */ /* 0x0009e8000c101922 */
[----:B----4-:R-:W4:Y:S01]  /*34930*/  LDL.LU R15, [R1+0x600] ;  /* 0x00060000010f7983 */ /* 0x010f220000300800 */
[----:B------:R-:W-:-:S03]  /*34940*/  ISETP.GE.AND P5, PT, R23, UR7, PT ;  /* 0x0000000717007c0c */ /* 0x000fc6000bfa6270 */
[----:B------:R-:W4:Y:S01]  /*34950*/  LDL.LU R18, [R1+0x400] ;  /* 0x0004000001127983 */ /* 0x000f220000300800 */
[----:B------:R-:W-:Y:S01]  /*34960*/  ISETP.LT.AND P6, PT, R154, UR4, !P5 ;  /* 0x000000049a007c0c */ /* 0x000fe2000efc1270 */
[----:B------:R-:W-:-:S12]  /*34970*/  IMAD.WIDE R136, R16, 0x4, R4 ;  /* 0x0000000410887825 */ /* 0x000fd800078e0204 */
[----:B------:R1:W-:Y:S04]  /*34980*/  @P6 STG.E desc[UR34][R136.64], R14 ;  /* 0x0000000e88006986 */ /* 0x0003e8000c101922 */
[----:B-1----:R-:W4:Y:S01]  /*34990*/  LDL.LU R14, [R1+0x200] ;  /* 0x00020000010e7983 */ /* 0x002f220000300800 */
[----:B------:R-:W-:Y:S01]  /*349a0*/  ISETP.LT.AND P6, PT, R156, UR5, !P5 ;  /* 0x000000059c007c0c */ /* 0x000fe2000efc1270 */
[----:B------:R-:W-:Y:S01]  /*349b0*/  IMAD.WIDE R136, R16, 0x4, R6 ;  /* 0x0000000410887825 */ /* 0x000fe200078e0206 */
[----:B------:R-:W-:Y:S01]  /*349c0*/  ISETP.LT.AND P5, PT, R155, UR6, !P5 ;  /* 0x000000069b007c0c */ /* 0x000fe2000efa1270 */
[----:B------:R-:W-:Y:S01]  /*349d0*/  ULDC.64 UR6, c[0x0][0x228] ;  /* 0x00008a0000067ab9 */ /* 0x000fe20000000a00 */
[----:B------:R-:W-:Y:S01]  /*349e0*/  ULDC UR5, c[0x0][0x228] ;  /* 0x00008a0000057ab9 */ /* 0x000fe20000000800 */
[----:B------:R-:W-:-:S08]  /*349f0*/  VIADD R138, R23, 0x1 ;  /* 0x00000001178a7836 */ /* 0x000fd00000000000 */
[----:B------:R1:W-:Y:S02]  /*34a00*/  @P6 STG.E desc[UR34][R136.64], R20 ;  /* 0x0000001488006986 */ /* 0x0003e4000c101922 */
[----:B-1----:R-:W-:Y:S02]  /*34a10*/  IMAD.WIDE R136, R16, 0x4, R8 ;  /* 0x0000000410887825 */ /* 0x002fe400078e0208 */
[----:B------:R-:W4:Y:S04]  /*34a20*/  LDL.LU R20, [R1+0x116c] ;  /* 0x00116c0001147983 */ /* 0x000f280000300800 */
[----:B------:R-:W4:Y:S04]  /*34a30*/  LDL.LU R146, [R1+0xe24] ;  /* 0x000e240001927983 */ /* 0x000f280000300800 */
[----:B--2---:R1:W-:Y:S01]  /*34a40*/  @P5 STG.E desc[UR34][R136.64], R19 ;  /* 0x0000001388005986 */ /* 0x0043e2000c101922 */
[----:B------:R-:W-:Y:S01]  /*34a50*/  ISETP.GE.AND P5, PT, R138, UR7, PT ;  /* 0x000000078a007c0c */ /* 0x000fe2000bfa6270 */
[----:B------:R-:W-:Y:S01]  /*34a60*/  IMAD R16, R23, UR9, RZ ;  /* 0x0000000917107c24 */ /* 0x000fe2000f8e02ff */
[----:B------:R-:W-:-:S02]  /*34a70*/  ULDC UR9, c[0x0][0x248] ;  /* 0x0000920000097ab9 */ /* 0x000fc40000000800 */
[----:B------:R-:W-:Y:S01]  /*34a80*/  ISETP.LT.AND P6, PT, R152, UR5, !P5 ;  /* 0x0000000598007c0c */ /* 0x000fe2000efc1270 */
[----:B------:R-:W-:Y:S01]  /*34a90*/  VIADD R16, R16, UR8 ;  /* 0x0000000810107c36 */ /* 0x000fe20008000000 */
[----:B------:R-:W-:Y:S01]  /*34aa0*/  ULDC UR5, c[0x0][0x228] ;  /* 0x00008a0000057ab9 */ /* 0x000fe20000000800 */
[----:B------:R-:W-:Y:S01]  /*34ab0*/  VIADD R138, R23, 0x2 ;  /* 0x00000002178a7836 */ /* 0x000fe20000000000 */
[----:B------:R-:W-:Y:S01]  /*34ac0*/  ULDC UR8, c[0x0][0x248] ;  /* 0x0000920000087ab9 */ /* 0x000fe20000000800 */
[----:B-1----:R-:W-:-:S08]  /*34ad0*/  IMAD.WIDE R136, R16, 0x4, R2 ;  /* 0x0000000410887825 */ /* 0x002fd000078e0202 */
[----:B---3--:R1:W-:Y:S04]  /*34ae0*/  @P6 STG.E desc[UR34][R136.64], R17 ;  /* 0x0000001188006986 */ /* 0x0083e8000c101922 */
[----:B-1----:R-:W2:Y:S01]  /*34af0*/  LDL.LU R17, [R1+0xe14] ;  /* 0x000e140001117983 */ /* 0x002ea20000300800 */
[----:B------:R-:W-:Y:S01]  /*34b00*/  ISETP.LT.AND P6, PT, R154, UR5, !P5 ;  /* 0x000000059a007c0c */ /* 0x000fe2000efc1270 */
[----:B------:R-:W-:Y:S01]  /*34b10*/  IMAD.WIDE R136, R16, 0x4, R4 ;  /* 0x0000000410887825 */ /* 0x000fe200078e0204 */
[----:B------:R-:W-:Y:S01]  /*34b20*/  ULDC UR5, c[0x0][0x228] ;  /* 0x00008a0000057ab9 */ /* 0x000fe20000000800 */
[----:B------:R-:W3:Y:S02]  /*34b30*/  LDL.LU R147, [R1+0xe04] ;  /* 0x000e040001937983 */ /* 0x000ee40000300800 */
[----:B------:R-:W-:-:S04]  /*34b40*/  IMAD R19, R23, UR10, RZ ;  /* 0x0000000a17137c24 */ /* 0x000fc8000f8e02ff */
[----:B------:R-:W-:-:S04]  /*34b50*/  VIADD R19, R19, UR9 ;  /* 0x0000000913137c36 */ /* 0x000fc80008000000 */
[----:B------:R-:W-:Y:S01]  /*34b60*/  VIADD R19, R19, UR8 ;  /* 0x0000000813137c36 */ /* 0x000fe20008000000 */
[----:B----4-:R1:W-:Y:S01]  /*34b70*/  @P6 STG.E desc[UR34][R136.64], R15 ;  /* 0x0000000f88006986 */ /* 0x0103e2000c101922 */
[----:B------:R-:W-:Y:S01]  /*34b80*/  ISETP.LT.AND P6, PT, R156, UR5, !P5 ;  /* 0x000000059c007c0c */ /* 0x000fe2000efc1270 */
[----:B------:R-:W-:Y:S02]  /*34b90*/  ULDC UR5, c[0x0][0x22c] ;  /* 0x00008b0000057ab9 */ /* 0x000fe40000000800 */
[----:B-1----:R-:W4:Y:S01]  /*34ba0*/  LDL.LU R15, [R1+0xa04] ;  /* 0x000a0400010f7983 */ /* 0x002f220000300800 */
[----:B------:R-:W-:-:S09]  /*34bb0*/  IMAD.WIDE R136, R16, 0x4, R6 ;  /* 0x0000000410887825 */ /* 0x000fd200078e0206 */
[----:B------:R1:W-:Y:S01]  /*34bc0*/  @P6 STG.E desc[UR34][R136.64], R18 ;  /* 0x0000001288006986 */ /* 0x0003e2000c101922 */
[----:B------:R-:W-:Y:S01]  /*34bd0*/  ISETP.LT.AND P5, PT, R155, UR6, !P5 ;  /* 0x000000069b007c0c */ /* 0x000fe2000efa1270 */
[----:B------:R-:W-:Y:S01]  /*34be0*/  ULDC UR6, c[0x0][0x228] ;  /* 0x00008a0000067ab9 */ /* 0x000fe20000000800 */
[----:B-1----:R-:W-:Y:S02]  /*34bf0*/  IMAD.WIDE R136, R16, 0x4, R8 ;  /* 0x0000000410887825 */ /* 0x002fe400078e0208 */
[----:B------:R-:W4:Y:S04]  /*34c00*/  LDL.LU R16, [R1+0x10b8] ;  /* 0x0010b80001107983 */ /* 0x000f280000300800 */
[----:B------:R-:W4:Y:S05]  /*34c10*/  LDL.LU R18, [R1+0x804] ;  /* 0x0008040001127983 */ /* 0x000f2a0000300800 */
[----:B------:R1:W-:Y:S04]  /*34c20*/  @P5 STG.E desc[UR34][R136.64], R14 ;  /* 0x0000000e88005986 */ /* 0x0003e8000c101922 */
[----:B-1----:R-:W4:Y:S01]  /*34c30*/  LDL.LU R14, [R1+0x604] ;  /* 0x00060400010e7983 */ /* 0x002f220000300800 */
[----:B------:R-:W-:Y:S01]  /*34c40*/  ISETP.GE.AND P5, PT, R138, UR5, PT ;  /* 0x000000058a007c0c */ /* 0x000fe2000bfa6270 */
[----:B------:R-:W-:Y:S01]  /*34c50*/  IMAD.WIDE R136, R19, 0x4, R2 ;  /* 0x0000000413887825 */ /* 0x000fe200078e0202 */
[----:B------:R-:W-:-:S02]  /*34c60*/  ULDC UR5, c[0x0][0x228] ;  /* 0x00008a0000057ab9 */ /* 0x000fc40000000800 */
[----:B------:R-:W-:Y:S01]  /*34c70*/  ISETP.LT.AND P6, PT, R152, UR6, !P5 ;  /* 0x0000000698007c0c */ /* 0x000fe2000efc1270 */
[----:B------:R-:W-:Y:S01]  /*34c80*/  VIADD R138, R23, 0x3 ;  /* 0x00000003178a7836 */ /* 0x000fe20000000000 */
[----:B------:R-:W-:-:S11]  /*34c90*/  ULDC UR6, c[0x0][0x228] ;  /* 0x00008a0000067ab9 */ /* 0x000fd60000000800 */
[----:B------:R1:W-:Y:S01]  /*34ca0*/  @P6 STG.E desc[UR34][R136.64], R146 ;  /* 0x0000009288006986 */ /* 0x0003e2000c101922 */
[----:B------:R-:W-:Y:S01]  /*34cb0*/  ISETP.LT.AND P6, PT, R154, UR5, !P5 ;  /* 0x000000059a007c0c */ /* 0x000fe2000efc1270 */
[----:B------:R-:W-:Y:S02]  /*34cc0*/  ULDC UR5, c[0x0][0x228] ;  /* 0x00008a0000057ab9 */ /* 0x000fe40000000800 */
[----:B-1----:R-:W4:Y:S01]  /*34cd0*/  LDL.LU R146, [R1+0x404] ;  /* 0x0004040001927983 */ /* 0x002f220000300800 */
[----:B------:R-:W-:-:S09]  /*34ce0*/  IMAD.WIDE R136, R19, 0x4, R4 ;  /* 0x0000000413887825 */ /* 0x000fd200078e0204 */
[----:B--2---:R1:W-:Y:S04]  /*34cf0*/  @P6 STG.E desc[UR34][R136.64], R17 ;  /* 0x0000001188006986 */ /* 0x0043e8000c101922 */
[----:B-1----:R-:W2:Y:S01]  /*34d00*/  LDL.LU R17, [R1+0x204] ;  /* 0x0002040001117983 */ /* 0x002ea20000300800 */
[----:B------:R-:W-:Y:S01]  /*34d10*/  ISETP.LT.AND P6, PT, R156, UR5, !P5 ;  /* 0x000000059c007c0c */ /* 0x000fe2000efc1270 */
[----:B------:R-:W-:Y:S01]  /*34d20*/  IMAD.WIDE R136, R19, 0x4, R6 ;  /* 0x0000000413887825 */ /* 0x000fe200078e0206 */
[----:B------:R-:W-:Y:S02]  /*34d30*/  ULDC UR5, c[0x0][0x228] ;  /* 0x00008a0000057ab9 */ /* 0x000fe40000000800 */
[----:B------:R-:W-:Y:S01]  /*34d40*/  ISETP.LT.AND P5, PT, R155, UR5, !P5 ;  /* 0x000000059b007c0c */ /* 0x000fe2000efa1270 */
[----:B------:R-:W-:-:S08]  /*34d50*/  ULDC UR5, c[0x0][0x22c] ;  /* 0x00008b0000057ab9 */ /* 0x000fd00000000800 */
[----:B---3--:R1:W-:Y:S02]  /*34d60*/  @P6 STG.E desc[UR34][R136.64], R147 ;  /* 0x0000009388006986 */ /* 0x0083e4000c101922 */
[----:B-1----:R-:W-:Y:S02]  /*34d70*/  IMAD.WIDE R136, R19, 0x4, R8 ;  /* 0x0000000413887825 */ /* 0x002fe400078e0208 */
[----:B------:R-:W3:Y:S04]  /*34d80*/  LDL.LU R19, [R1+0xe28] ;  /* 0x000e280001137983 */ /* 0x000ee80000300800 */
[----:B----4-:R1:W-:Y:S01]  /*34d90*/  @P5 STG.E desc[UR34][R136.64], R15 ;  /* 0x0000000f88005986 */ /* 0x0103e2000c101922 */
[----:B------:R-:W-:Y:S01]  /*34da0*/  ISETP.GE.AND P5, PT, R138, UR5, PT ;  /* 0x000000058a007c0c */ /* 0x000fe2000bfa6270 */
[----:B------:R-:W-:-:S03]  /*34db0*/  ULDC UR5, c[0x0][0x228] ;  /* 0x00008a0000057ab9 */ /* 0x000fc60000000800 */
[----:B------:R-:W-:Y:S01]  /*34dc0*/  ISETP.LT.AND P6, PT, R152, UR6, !P5 ;  /* 0x0000000698007c0c */ /* 0x000fe2000efc1270 */
[----:B-1----:R-:W4:Y:S01]  /*34dd0*/  LDL.LU R15, [R1+0xe18] ;  /* 0x000e1800010f7983 */ /* 0x002f220000300800 */
[----:B------:R-:W-:Y:S01]  /*34de0*/  IMAD.WIDE R136, R20, 0x4, R2 ;  /* 0x0000000414887825 */ /* 0x000fe200078e0202 */
[----:B------:R-:W-:-:S10]  /*34df0*/  ULDC.64 UR6, c[0x0][0x228] ;  /* 0x00008a0000067ab9 */ /* 0x000fd40000000a00 */
[----:B------:R1:W-:Y:S01]  /*34e00*/  @P6 STG.E desc[UR34][R136.64], R18 ;  /* 0x0000001288006986 */ /* 0x0003e2000c101922 */
[----:B------:R-:W-:Y:S01]  /*34e10*/  ISETP.LT.AND P6, PT, R154, UR5, !P5 ;  /* 0x000000059a007c0c */ /* 0x000fe2000efc1270 */
[----:B------:R-:W-:Y:S02]  /*34e20*/  ULDC UR5, c[0x0][0x228] ;  /* 0x00008a0000057ab9 */ /* 0x000fe40000000800 */
[----:B-1----:R-:W4:Y:S01]  /*34e30*/  LDL.LU R18, [R1+0xe08] ;  /* 0x000e080001127983 */ /* 0x002f220000300800 */
[----:B------:R-:W-:-:S09]  /*34e40*/  IMAD.WIDE R136, R20, 0x4, R4 ;  /* 0x0000000414887825 */ /* 0x000fd200078e0204 */
[----:B------:R1:W-:Y:S04]  /*34e50*/  @P6 STG.E desc[UR34][R136.64], R14 ;  /* 0x0000000e88006986 */ /* 0x0003e8000c101922 */
[----:B-1----:R-:W4:Y:S01]  /*34e60*/  LDL.LU R14, [R1+0xa08] ;  /* 0x000a0800010e7983 */ /* 0x002f220000300800 */
[----:B------:R-:W-:Y:S01]  /*34e70*/  ISETP.LT.AND P6, PT, R156, UR5, !P5 ;  /* 0x000000059c007c0c */ /* 0x000fe2000efc1270 */
[----:B------:R-:W-:Y:S01]  /*34e80*/  IMAD.WIDE R136, R20, 0x4, R6 ;  /* 0x0000000414887825 */ /* 0x000fe200078e0206 */
[----:B------:R-:W-:Y:S02]  /*34e90*/  ULDC UR5, c[0x0][0x228] ;  /* 0x00008a0000057ab9 */ /* 0x000fe40000000800 */
[----:B------:R-:W-:Y:S01]  /*34ea0*/  ISETP.LT.AND P5, PT, R155, UR5, !P5 ;  /* 0x000000059b007c0c */ /* 0x000fe2000efa1270 */
[----:B------:R-:W-:Y:S01]  /*34eb0*/  VIADD R138, R23, 0x4 ;  /* 0x00000004178a7836 */ /* 0x000fe20000000000 */
[----:B------:R-:W-:-:S07]  /*34ec0*/  ULDC UR5, c[0x0][0x228] ;  /* 0x00008a0000057ab9 */ /* 0x000fce0000000800 */
[----:B------:R1:W-:Y:S02]  /*34ed0*/  @P6 STG.E desc[UR34][R136.64], R146 ;  /* 0x0000009288006986 */ /* 0x0003e4000c101922 */
[----:B-1----:R-:W-:Y:S02]  /*34ee0*/  IMAD.WIDE R136, R20, 0x4, R8 ;  /* 0x0000000414887825 */ /* 0x002fe400078e0208 */
[----:B------:R-:W4:Y:S04]  /*34ef0*/  LDL.LU R20, [R1+0x808] ;  /* 0x0008080001147983 */ /* 0x000f280000300800 */
[----:B--2---:R1:W-:Y:S04]  /*34f00*/  @P5 STG.E desc[UR34][R136.64], R17 ;  /* 0x0000001188005986 */ /* 0x0043e8000c101922 */
[----:B-1----:R-:W2:Y:S01]  /*34f10*/  LDL.LU R17, [R1+0x608] ;  /* 0x0006080001117983 */ /* 0x002ea20000300800 */
[----:B------:R-:W-:-:S04]  /*34f20*/  ISETP.GE.AND P5, PT, R138, UR7, PT ;  /* 0x000000078a007c0c */ /* 0x000fc8000bfa6270 */
[----:B------:R-:W-:Y:S01]  /*34f30*/  ISETP.LT.AND P6, PT, R152, UR5, !P5 ;  /* 0x0000000598007c0c */ /* 0x000fe2000efc1270 */
[----:B------:R-:W-:Y:S01]  /*34f40*/  IMAD.WIDE R136, R16, 0x4, R2 ;  /* 0x0000000410887825 */ /* 0x000fe200078e0202 */
[----:B------:R-:W-:-:S11]  /*34f50*/  ULDC UR5, c[0x0][0x228] ;  /* 0x00008a0000057ab9 */ /* 0x000fd60000000800 */
[----:B---3--:R1:W-:Y:S01]  /*34f60*/  @P6 STG.E desc[UR34][R136.64], R19 ;  /* 0x0000001388006986 */ /* 0x0083e2000c101922 */
[----:B------:R-:W-:Y:S01]  /*34f70*/  ISETP.LT.AND P6, PT, R154, UR5, !P5 ;  /* 0x000000059a007c0c */ /* 0x000fe2000efc1270 */
[----:B------:R-:W-:Y:S02]  /*34f80*/  ULDC UR5, c[0x0][0x228] ;  /* 0x00008a0000057ab9 */ /* 0x000fe40000000800 */
[----:B-1----:R-:W3:Y:S01]  /*34f90*/  LDL.LU R19, [R1+0x408] ;  /* 0x0004080001137983 */ /* 0x002ee20000300800 */
[----:B------:R-:W-:-:S04]  /*34fa0*/  IMAD.WIDE R136, R16, 0x4, R4 ;  /* 0x0000000410887825 */ /* 0x000fc800078e0204 */
[----:B------:R-:W-:-:S05]  /*34fb0*/  VIADD R138, R23, 0x5 ;  /* 0x00000005178a7836 */ /* 0x000fca0000000000 */
[----:B----4-:R1:W-:Y:S01]  /*34fc0*/  @P6 STG.E desc[UR34][R136.64], R15 ;  /* 0x0000000f88006986 */ /* 0x0103e2000c101922 */
[----:B------:R-:W-:Y:S01]  /*34fd0*/  ISETP.LT.AND P6, PT, R156, UR5, !P5 ;  /* 0x000000059c007c0c */ /* 0x000fe2000efc1270 */
[----:B------:R-:W-:Y:S02]  /*34fe0*/  ULDC UR5, c[0x0][0x22c] ;  /* 0x00008b0000057ab9 */ /* 0x000fe40000000800 */
[----:B-1----:R-:W4:Y:S01]  /*34ff0*/  LDL.LU R15, [R1+0x208] ;  /* 0x00020800010f7983 */ /* 0x002f220000300800 */
[----:B------:R-:W-:Y:S01]  /*35000*/  IMAD.WIDE R136, R16, 0x4, R6 ;  /* 0x0000000410887825 */ /* 0x000fe200078e0206 */
[----:B------:R-:W-:Y:S01]  /*35010*/  ISETP.LT.AND P5, PT, R155, UR6, !P5 ;  /* 0x000000069b007c0c */ /* 0x000fe2000efa1270 */
[----:B------:R-:W-:-:S07]  /*35020*/  ULDC UR6, c[0x0][0x228] ;  /* 0x00008a0000067ab9 */ /* 0x000fce0000000800 */
[----:B------:R1:W-:Y:S02]  /*35030*/  @P6 STG.E desc[UR34][R136.64], R18 ;  /* 0x0000001288006986 */ /* 0x0003e4000c101922 */
[----:B-1----:R-:W-:Y:S02]  /*35040*/  IMAD.WIDE R136, R16, 0x4, R8 ;  /* 0x0000000410887825 */ /* 0x002fe400078e0208 */
[----:B------:R-:W4:Y:S04]  /*35050*/  LDL.LU R16, [R1+0x1000] ;  /* 0x0010000001107983 */ /* 0x000f280000300800 */
[----:B------:R-:W4:Y:S04]  /*35060*/  LDL.LU R18, [R1+0xe2c] ;  /* 0x000e2c0001127983 */ /* 0x000f280000300800 */
        /* <DEDUP_REMOVED lines=20> */
[----:B---3--:R1:W-:Y:S04]  /*351b0*/  @P6 STG.E desc[UR34][R136.64], R19 ;  /* 0x0000001388006986 */ /* 0x0083e8000c101922 */
[----:B-1----:R-:W3:Y:S01]  /*351c0*/  LDL.LU R19, [R1+0x80c] ;  /* 0x00080c0001137983 */ /* 0x002ee20000300800 */
[----:B------:R-:W-:-:S05]  /*351d0*/  IMAD.WIDE R136, R159, 0x4, R8 ;  /* 0x000000049f887825 */ /* 0x000fca00078e0208 */
[----:B----4-:R1:W-:Y:S01]  /*351e0*/  @P5 STG.E desc[UR34][R136.64], R15 ;  /* 0x0000000f88005986 */ /* 0x0103e2000c101922 */
[----:B------:R-:W-:Y:S01]  /*351f0*/  ISETP.GE.AND P5, PT, R138, UR5, PT ;  /* 0x000000058a007c0c */ /* 0x000fe2000bfa6270 */
[----:B------:R-:W-:-:S03]  /*35200*/  ULDC UR5, c[0x0][0x228] ;  /* 0x00008a0000057ab9 */ /* 0x000fc60000000800 */
[----:B------:R-:W-:Y:S01]  /*35210*/  ISETP.LT.AND P6, PT, R152, UR6, !P5 ;  /* 0x0000000698007c0c */ /* 0x000fe2000efc1270 */
[----:B-1----:R-:W4:Y:S01]  /*35220*/  LDL.LU R15, [R1+0x60c] ;  /* 0x00060c00010f7983 */ /* 0x002f220000300800 */
[----:B------:R-:W-:Y:S01]  /*35230*/  IMAD.WIDE R136, R252, 0x4, R2 ;  /* 0x00000004fc887825 */ /* 0x000fe200078e0202 */
[----:B------:R-:W-:Y:S02]  /*35240*/  ULDC.64 UR6, c[0x0][0x228] ;  /* 0x00008a0000067ab9 */ /* 0x000fe40000000a00 */
[----:B------:R-:W4:Y:S08]  /*35250*/  LDL.LU R146, [R1+0x40c] ;  /* 0x00040c0001927983 */ /* 0x000f300000300800 */
[----:B------:R1:W-:Y:S01]  /*35260*/  @P6 STG.E desc[UR34][R136.64], R18 ;  /* 0x0000001288006986 */ /* 0x0003e2000c101922 */
[----:B------:R-:W-:Y:S01]  /*35270*/  ISETP.LT.AND P6, PT, R154, UR5, !P5 ;  /* 0x000000059a007c0c */ /* 0x000fe2000efc1270 */
[----:B------:R-:W-:Y:S01]  /*35280*/  ULDC UR5, c[0x0][0x228] ;  /* 0x00008a0000057ab9 */ /* 0x000fe20000000800 */
[----:B-1----:R-:W-:-:S11]  /*35290*/  IMAD.WIDE R136, R252, 0x4, R4 ;  /* 0x00000004fc887825 */ /* 0x002fd600078e0204 */
[----:B------:R1:W-:Y:S04]  /*352a0*/  @P6 STG.E desc[UR34][R136.64], R14 ;  /* 0x0000000e88006986 */ /* 0x0003e8000c101922 */
[----:B-1----:R-:W4:Y:S01]  /*352b0*/  LDL.LU R14, [R1+0x20c] ;  /* 0x00020c00010e7983 */ /* 0x002f220000300800 */
[----:B------:R-:W-:Y:S01]  /*352c0*/  ISETP.LT.AND P6, PT, R156, UR5, !P5 ;  /* 0x000000059c007c0c */ /* 0x000fe2000efc1270 */
[----:B------:R-:W-:Y:S01]  /*352d0*/  IMAD.WIDE R136, R252, 0x4, R6 ;  /* 0x00000004fc887825 */ /* 0x000fe200078e0206 */
[----:B------:R-:W-:Y:S01]  /*352e0*/  ULDC UR5, c[0x0][0x228] ;  /* 0x00008a0000057ab9 */ /* 0x000fe20000000800 */
[----:B------:R-:W4:Y:S01]  /*352f0*/  LDL.LU R18, [R1+0x1004] ;  /* 0x0010040001127983 */ /* 0x000f220000300800 */
[----:B------:R-:W-:Y:S01]  /*35300*/  ISETP.LT.AND P5, PT, R155, UR5, !P5 ;  /* 0x000000059b007c0c */ /* 0x000fe2000efa1270 */
[----:B------:R-:W-:Y:S01]  /*35310*/  VIADD R138, R23, 0x7 ;  /* 0x00000007178a7836 */ /* 0x000fe20000000000 */
[----:B------:R-:W-:-:S07]  /*35320*/  ULDC UR5, c[0x0][0x228] ;  /* 0x00008a0000057ab9 */ /* 0x000fce0000000800 */
[----:B------:R1:W-:Y:S04]  /*35330*/  @P6 STG.E desc[UR34][R136.64], R20 ;  /* 0x0000001488006986 */ /* 0x0003e8000c101922 */
[----:B-1----:R-:W4:Y:S01]  /*35340*/  LDL.LU R20, [R1+0xe40] ;  /* 0x000e400001147983 */ /* 0x002f220000300800 */
[----:B------:R-:W-:-:S05]  /*35350*/  IMAD.WIDE R136, R252, 0x4, R8 ;  /* 0x00000004fc887825 */ /* 0x000fca00078e0208 */
[----:B--2---:R1:W-:Y:S04]  /*35360*/  @P5 STG.E desc[UR34][R136.64], R17 ;  /* 0x0000001188005986 */ /* 0x0043e8000c101922 */
[----:B-1----:R-:W2:Y:S01]  /*35370*/  LDL.LU R17, [R1+0xe30] ;  /* 0x000e300001117983 */ /* 0x002ea20000300800 */
[----:B------:R-:W-:Y:S01]  /*35380*/  ISETP.GE.AND P5, PT, R138, UR7, PT ;  /* 0x000000078a007c0c */ /* 0x000fe2000bfa6270 */
[----:B------:R-:W-:Y:S02]  /*35390*/  IMAD.WIDE R136, R16, 0x4, R2 ;  /* 0x0000000410887825 */ /* 0x000fe400078e0202 */
[----:B------:R-:W2:Y:S01]  /*353a0*/  LDL.LU R147, [R1+0xc00] ;  /* 0x000c000001937983 */ /* 0x000ea20000300800 */
[----:B------:R-:W-:Y:S01]  /*353b0*/  ISETP.LT.AND P6, PT, R152, UR5, !P5 ;  /* 0x0000000598007c0c */ /* 0x000fe2000efc1270 */
[----:B------:R-:W-:-:S12]  /*353c0*/  ULDC UR5, c[0x0][0x228] ;  /* 0x00008a0000057ab9 */ /* 0x000fd80000000800 */
[----:B---3--:R1:W-:Y:S01]  /*353d0*/  @P6 STG.E desc[UR34][R136.64], R19 ;  /* 0x0000001388006986 */ /* 0x0083e2000c101922 */
[----:B------:R-:W-:Y:S01]  /*353e0*/  ISETP.LT.AND P6, PT, R154, UR5, !P5 ;  /* 0x000000059a007c0c */ /* 0x000fe2000efc1270 */
[----:B------:R-:W-:Y:S01]  /*353f0*/  ULDC UR5, c[0x0][0x228] ;  /* 0x00008a0000057ab9 */ /* 0x000fe20000000800 */
[----:B-1----:R-:W-:-:S04]  /*35400*/  IMAD.WIDE R136, R16, 0x4, R4 ;  /* 0x0000000410887825 */ /* 0x002fc800078e0204 */
[----:B------:R-:W-:-:S07]  /*35410*/  VIADD R138, R23, 0x8 ;  /* 0x00000008178a7836 */ /* 0x000fce0000000000 */
[----:B----4-:R1:W-:Y:S01]  /*35420*/  @P6 STG.E desc[UR34][R136.64], R15 ;  /* 0x0000000f88006986 */ /* 0x0103e2000c101922 */
[----:B------:R-:W-:Y:S01]  /*35430*/  ISETP.LT.AND P6, PT, R156, UR5, !P5 ;  /* 0x000000059c007c0c */ /* 0x000fe2000efc1270 */
[----:B------:R-:W-:Y:S02]  /*35440*/  ULDC UR5, c[0x0][0x228] ;  /* 0x00008a0000057ab9 */ /* 0x000fe40000000800 */
[----:B-1----:R-:W3:Y:S01]  /*35450*/  LDL.LU R15, [R1+0xa10] ;  /* 0x000a1000010f7983 */ /* 0x002ee20000300800 */
[----:B------:R-:W-:-:S03]  /*35460*/  IMAD.WIDE R136, R16, 0x4, R6 ;  /* 0x0000000410887825 */ /* 0x000fc600078e0206 */
[----:B------:R-:W4:Y:S06]  /*35470*/  LDL.LU R19, [R1+0x1008] ;  /* 0x0010080001137983 */ /* 0x000f2c0000300800 */
[----:B------:R1:W-:Y:S01]  /*35480*/  @P6 STG.E desc[UR34][R136.64], R146 ;  /* 0x0000009288006986 */ /* 0x0003e2000c101922 */
[----:B------:R-:W-:Y:S01]  /*35490*/  ISETP.LT.AND P5, PT, R155, UR6, !P5 ;  /* 0x000000069b007c0c */ /* 0x000fe2000efa1270 */
[----:B------:R-:W-:Y:S02]  /*354a0*/  ULDC.64 UR6, c[0x0][0x228] ;  /* 0x00008a0000067ab9 */ /* 0x000fe40000000a00 */
[----:B-1----:R-:W4:Y:S01]  /*354b0*/  LDL.LU R146, [R1+0x810] ;  /* 0x0008100001927983 */ /* 0x002f220000300800 */
[----:B------:R-:W-:-:S09]  /*354c0*/  IMAD.WIDE R136, R16, 0x4, R8 ;  /* 0x0000000410887825 */ /* 0x000fd200078e0208 */
[----:B------:R1:W-:Y:S04]  /*354d0*/  @P5 STG.E desc[UR34][R136.64], R14 ;  /* 0x0000000e88005986 */ /* 0x0003e8000c101922 */
[----:B-1----:R-:W4:Y:S01]  /*354e0*/  LDL.LU R14, [R1+0x610] ;  /* 0x00061000010e7983 */ /* 0x002f220000300800 */
[----:B------:R-:W-:Y:S01]  /*354f0*/  ISETP.GE.AND P5, PT, R138, UR7, PT ;  /* 0x000000078a007c0c */ /* 0x000fe2000bfa6270 */
[----:B------:R-:W-:Y:S02]  /*35500*/  IMAD.WIDE R136, R18, 0x4, R2 ;  /* 0x0000000412887825 */ /* 0x000fe400078e0202 */
[----:B------:R-:W4:Y:S01]  /*35510*/  LDL.LU R16, [R1+0x100c] ;  /* 0x00100c0001107983 */ /* 0x000f220000300800 */
[----:B------:R-:W-:Y:S01]  /*35520*/  ISETP.LT.AND P6, PT, R152, UR5, !P5 ;  /* 0x0000000598007c0c */ /* 0x000fe2000efc1270 */
[----:B------:R-:W-:-:S12]  /*35530*/  ULDC UR5, c[0x0][0x228] ;  /* 0x00008a0000057ab9 */ /* 0x000fd80000000800 */
        /* <DEDUP_REMOVED lines=9> */
[----:B------:R-:W-:Y:S01]  /*355d0*/  ISETP.LT.AND P5, PT, R155, UR6, !P5 ;  /* 0x000000069b007c0c */ /* 0x000fe2000efa1270 */
[----:B------:R-:W-:Y:S01]  /*355e0*/  ULDC UR5, c[0x0][0x22c] ;  /* 0x00008b0000057ab9 */ /* 0x000fe20000000800 */
[----:B------:R-:W-:-:S09]  /*355f0*/  ULDC UR6, c[0x0][0x228] ;  /* 0x00008a0000067ab9 */ /* 0x000fd20000000800 */
[----:B------:R1:W-:Y:S02]  /*35600*/  @P6 STG.E desc[UR34][R136.64], R147 ;  /* 0x0000009388006986 */ /* 0x0003e4000c101922 */
[----:B-1----:R-:W-:Y:S02]  /*35610*/  IMAD.WIDE R136, R18, 0x4, R8 ;  /* 0x0000000412887825 */ /* 0x002fe400078e0208 */
[----:B------:R-:W2:Y:S04]  /*35620*/  LDL.LU R18, [R1+0x1010] ;  /* 0x0010100001127983 */ /* 0x000ea80000300800 */
[----:B------:R-:W2:Y:S01]  /*35630*/  LDL.LU R147, [R1+0xe44] ;  /* 0x000e440001937983 */ /* 0x000ea20000300800 */
[----:B------:R-:W-:-:S03]  /*35640*/  VIADD R138, R23, 0x9 ;  /* 0x00000009178a7836 */ /* 0x000fc60000000000 */
[----:B---3--:R1:W-:Y:S02]  /*35650*/  @P5 STG.E desc[UR34][R136.64], R15 ;  /* 0x0000000f88005986 */ /* 0x0083e4000c101922 */
[----:B------:R-:W-:Y:S01]  /*35660*/  ISETP.GE.AND P5, PT, R138, UR5, PT ;  /* 0x000000058a007c0c */ /* 0x000fe2000bfa6270 */
[----:B------:R-:W-:-:S03]  /*35670*/  ULDC UR5, c[0x0][0x228] ;  /* 0x00008a0000057ab9 */ /* 0x000fc60000000800 */
[----:B------:R-:W-:Y:S01]  /*35680*/  ISETP.LT.AND P6, PT, R152, UR6, !P5 ;  /* 0x0000000698007c0c */ /* 0x000fe2000efc1270 */
[----:B-1----:R-:W3:Y:S01]  /*35690*/  LDL.LU R15, [R1+0xe34] ;  /* 0x000e3400010f7983 */ /* 0x002ee20000300800 */
[----:B----4-:R-:W-:Y:S01]  /*356a0*/  IMAD.WIDE R136, R19, 0x4, R2 ;  /* 0x0000000413887825 */ /* 0x010fe200078e0202 */
[----:B------:R-:W-:-:S10]  /*356b0*/  ULDC UR6, c[0x0][0x228] ;  /* 0x00008a0000067ab9 */ /* 0x000fd40000000800 */
        /* <DEDUP_REMOVED lines=16> */
[----:B------:R-:W4:Y:S04]  /*357c0*/  LDL.LU R20, [R1+0x814] ;  /* 0x0008140001147983 */ /* 0x000f280000300800 */
[----:B--2---:R1:W-:Y:S04]  /*357d0*/  @P5 STG.E desc[UR34][R136.64], R17 ;  /* 0x0000001188005986 */ /* 0x0043e8000c101922 */
[----:B-1----:R-:W2:Y:S01]  /*357e0*/  LDL.LU R17, [R1+0x614] ;  /* 0x0006140001117983 */ /* 0x002ea20000300800 */
[----:B------:R-:W-:Y:S01]  /*357f0*/  ISETP.GE.AND P5, PT, R138, UR5, PT ;  /* 0x000000058a007c0c */ /* 0x000fe2000bfa6270 */
[----:B------:R-:W-:Y:S01]  /*35800*/  IMAD.WIDE R136, R16, 0x4, R2 ;  /* 0x0000000410887825 */ /* 0x000fe200078e0202 */
[----:B------:R-:W-:-:S02]  /*35810*/  ULDC UR5, c[0x0][0x228] ;  /* 0x00008a0000057ab9 */ /* 0x000fc40000000800 */
[----:B------:R-:W-:Y:S01]  /*35820*/  ISETP.LT.AND P6, PT, R152, UR6, !P5 ;  /* 0x0000000698007c0c */ /* 0x000fe2000efc1270 */
[----:B------:R-:W-:Y:S01]  /*35830*/  VIADD R138, R23, 0xb ;  /* 0x0000000b178a7836 */ /* 0x000fe20000000000 */
[----:B------:R-:W-:-:S11]  /*35840*/  ULDC.64 UR6, c[0x0][0x228] ;  /* 0x00008a0000067ab9 */ /* 0x000fd60000000a00 */
[----:B------:R1:W-:Y:S01]  /*35850*/  @P6 STG.E desc[UR34][R136.64], R147 ;  /* 0x0000009388006986 */ /* 0x0003e2000c101922 */
[----:B------:R-:W-:Y:S01]  /*35860*/  ISETP.LT.AND P6, PT, R154, UR5, !P5 ;  /* 0x000000059a007c0c */ /* 0x000fe2000efc1270 */
[----:B------:R-:W-:Y:S02]  /*35870*/  ULDC UR5, c[0x0][0x228] ;  /* 0x00008a0000057ab9 */ /* 0x000fe40000000800 */
[----:B-1----:R-:W2:Y:S01]  /*35880*/  LDL.LU R147, [R1+0x414] ;  /* 0x0004140001937983 */ /* 0x002ea20000300800 */
[----:B------:R-:W-:-:S09]  /*35890*/  IMAD.WIDE R136, R16, 0x4, R4 ;  /* 0x0000000410887825 */ /* 0x000fd200078e0204 */
[----:B---3--:R1:W-:Y:S01]  /*358a0*/  @P6 STG.E desc[UR34][R136.64], R15 ;  /* 0x0000000f88006986 */ /* 0x0083e2000c101922 */
[----:B------:R-:W-:Y:S01]  /*358b0*/  ISETP.LT.AND P6, PT, R156, UR5, !P5 ;  /* 0x000000059c007c0c */ /* 0x000fe2000efc1270 */
[----:B------:R-:W-:Y:S02]  /*358c0*/  ULDC UR5, c[0x0][0x228] ;  /* 0x00008a0000057ab9 */ /* 0x000fe40000000800 */
[----:B-1----:R-:W3:Y:S01]  /*358d0*/  LDL.LU R15, [R1+0x214] ;  /* 0x00021400010f7983 */ /* 0x002ee20000300800 */
[----:B------:R-:W-:Y:S01]  /*358e0*/  IMAD.WIDE R136, R16, 0x4, R6 ;  /* 0x0000000410887825 */ /* 0x000fe200078e0206 */
[----:B------:R-:W-:Y:S01]  /*358f0*/  ISETP.LT.AND P5, PT, R155, UR5, !P5 ;  /* 0x000000059b007c0c */ /* 0x000fe2000efa1270 */
[----:B------:R-:W-:-:S07]  /*35900*/  ULDC UR5, c[0x0][0x228] ;  /* 0x00008a0000057ab9 */ /* 0x000fce0000000800 */
[----:B----4-:R1:W-:Y:S02]  /*35910*/  @P6 STG.E desc[UR34][R136.64], R146 ;  /* 0x0000009288006986 */ /* 0x0103e4000c101922 */
[----:B-1----:R-:W-:Y:S02]  /*35920*/  IMAD.WIDE R136, R16, 0x4, R8 ;  /* 0x0000000410887825 */ /* 0x002fe400078e0208 */
[----:B------:R-:W4:Y:S04]  /*35930*/  LDL.LU R16, [R1+0x1018] ;  /* 0x0010180001107983 */ /* 0x000f280000300800 */
[----:B------:R-:W4:Y:S04]  /*35940*/  LDL.LU R146, [R1+0xe48] ;  /* 0x000e480001927983 */ /* 0x000f280000300800 */
[----:B------:R1:W-:Y:S04]  /*35950*/  @P5 STG.E desc[UR34][R136.64], R14 ;  /* 0x0000000e88005986 */ /* 0x0003e8000c101922 */
[----:B-1----:R-:W4:Y:S01]  /*35960*/  LDL.LU R14, [R1+0xe38] ;  /* 0x000e3800010e7983 */ /* 0x002f220000300800 */
[----:B------:R-:W-:-:S04]  /*35970*/  ISETP.GE.AND P5, PT, R138, UR7, PT ;  /* 0x000000078a007c0c */ /* 0x000fc8000bfa6270 */
[----:B------:R-:W-:Y:S01]  /*35980*/  ISETP.LT.AND P6, PT, R152, UR5, !P5 ;  /* 0x0000000598007c0c */ /* 0x000fe2000efc1270 */
[----:B------:R-:W-:Y:S01]  /*35990*/  IMAD.WIDE R136, R18, 0x4, R2 ;  /* 0x0000000412887825 */ /* 0x000fe200078e0202 */
        /* <DEDUP_REMOVED lines=11> */
[----:B------:R-:W-:Y:S01]  /*35a50*/  ULDC.64 UR6, c[0x0][0x228] ;  /* 0x00008a0000067ab9 */ /* 0x000fe20000000a00 */
[----:B------:R-:W-:-:S09]  /*35a60*/  ULDC UR5, c[0x0][0x228] ;  /* 0x00008a0000057ab9 */ /* 0x000fd20000000800 */
[----:B------:R1:W-:Y:S02]  /*35a70*/  @P6 STG.E desc[UR34][R136.64], R147 ;  /* 0x0000009388006986 */ /* 0x0003e4000c101922 */
[----:B-1----:R-:W-:Y:S02]  /*35a80*/  IMAD.WIDE R136, R18, 0x4, R8 ;  /* 0x0000000412887825 */ /* 0x002fe400078e0208 */
[----:B------:R-:W2:Y:S04]  /*35a90*/  LDL.LU R18, [R1+0x101c] ;  /* 0x00101c0001127983 */ /* 0x000ea80000300800 */
[----:B------:R-:W2:Y:S01]  /*35aa0*/  LDL.LU R147, [R1+0x818] ;  /* 0x0008180001937983 */ /* 0x000ea20000300800 */
[----:B------:R-:W-:-:S03]  /*35ab0*/  VIADD R138, R23, 0xc ;  /* 0x0000000c178a7836 */ /* 0x000fc60000000000 */
[----:B---3--:R1:W-:Y:S02]  /*35ac0*/  @P5 STG.E desc[UR34][R136.64], R15 ;  /* 0x0000000f88005986 */ /* 0x0083e4000c101922 */
[----:B------:R-:W-:-:S04]  /*35ad0*/  ISETP.GE.AND P5, PT, R138, UR7, PT ;  /* 0x000000078a007c0c */ /* 0x000fc8000bfa6270 */
[----:B------:R-:W-:Y:S01]  /*35ae0*/  ISETP.LT.AND P6, PT, R152, UR5, !P5 ;  /* 0x0000000598007c0c */ /* 0x000fe2000efc1270 */
[----:B------:R-:W-:Y:S01]  /*35af0*/  ULDC UR5, c[0x0][0x228] ;  /* 0x00008a0000057ab9 */ /* 0x000fe20000000800 */
[----:B-1----:R-:W3:Y:S01]  /*35b00*/  LDL.LU R15, [R1+0x618] ;  /* 0x00061800010f7983 */ /* 0x002ee20000300800 */
[----:B------:R-:W-:-:S10]  /*35b10*/  IMAD.WIDE R136, R19, 0x4, R2 ;  /* 0x0000000413887825 */ /* 0x000fd400078e0202 */
[----:B----4-:R1:W-:Y:S01]  /*35b20*/  @P6 STG.E desc[UR34][R136.64], R146 ;  /* 0x0000009288006986 */ /* 0x0103e2000c101922 */
        /* <DEDUP_REMOVED lines=8> */
[----:B------:R-:W-:Y:S01]  /*35bb0*/  ISETP.LT.AND P5, PT, R155, UR6, !P5 ;  /* 0x000000069b007c0c */ /* 0x000fe2000efa1270 */
[----:B------:R-:W-:Y:S01]  /*35bc0*/  ULDC UR5, c[0x0][0x22c] ;  /* 0x00008b0000057ab9 */ /* 0x000fe20000000800 */
[----:B------:R-:W-:-:S09]  /*35bd0*/  ULDC UR6, c[0x0][0x228] ;  /* 0x00008a0000067ab9 */ /* 0x000fd20000000800 */
[----:B------:R1:W-:Y:S02]  /*35be0*/  @P6 STG.E desc[UR34][R136.64], R20 ;  /* 0x0000001488006986 */ /* 0x0003e4000c101922 */
[----:B-1----:R-:W-:Y:S02]  /*35bf0*/  IMAD.WIDE R136, R19, 0x4, R8 ;  /* 0x0000000413887825 */ /* 0x002fe400078e0208 */
[----:B------:R-:W4:Y:S04]  /*35c00*/  LDL.LU R19, [R1+0x1020] ;  /* 0x0010200001137983 */ /* 0x000f280000300800 */
[----:B------:R-:W4:Y:S04]  /*35c10*/  LDL.LU R20, [R1+0xe4c] ;  /* 0x000e4c0001147983 */ /* 0x000f280000300800 */
[----:B--2---:R1:W-:Y:S04]  /*35c20*/  @P5 STG.E desc[UR34][R136.64], R17 ;  /* 0x0000001188005986 */ /* 0x0043e8000c101922 */
[----:B-1----:R-:W2:Y:S01]  /*35c30*/  LDL.LU R17, [R1+0xe3c] ;  /* 0x000e3c0001117983 */ /* 0x002ea20000300800 */
[----:B------:R-:W-:-:S05]  /*35c40*/  VIADD R138, R23, 0xd ;  /* 0x0000000d178a7836 */ /* 0x000fca0000000000 */
[----:B------:R-:W-:Y:S01]  /*35c50*/  ISETP.GE.AND P5, PT, R138, UR5, PT ;  /* 0x000000058a007c0c */ /* 0x000fe2000bfa6270 */
[----:B------:R-:W-:Y:S01]  /*35c60*/  IMAD.WIDE R136, R16, 0x4, R2 ;  /* 0x0000000410887825 */ /* 0x000fe200078e0202 */
[----:B------:R-:W-:Y:S02]  /*35c70*/  ULDC UR5, c[0x0][0x228] ;  /* 0x00008a0000057ab9 */ /* 0x000fe40000000800 */
[----:B------:R-:W-:Y:S01]  /*35c80*/  ISETP.LT.AND P6, PT, R152, UR6, !P5 ;  /* 0x0000000698007c0c */ /* 0x000fe2000efc1270 */
[----:B------:R-:W-:Y:S01]  /*35c90*/  VIADD R138, R23, 0xe ;  /* 0x0000000e178a7836 */ /* 0x000fe20000000000 */
[----:B------:R-:W-:-:S11]  /*35ca0*/  ULDC UR6, c[0x0][0x228] ;  /* 0x00008a0000067ab9 */ /* 0x000fd60000000800 */
        /* <DEDUP_REMOVED lines=32> */
[----:B------:R-:W-:Y:S01]  /*35eb0*/  ULDC UR5, c[0x0][0x228] ;  /* 0x00008a0000057ab9 */ /* 0x000fe20000000800 */
[----:B------:R-:W2:Y:S01]  /*35ec0*/  LDL.LU R146, [R1+0x1024] ;  /* 0x0010240001927983 */ /* 0x000ea20000300800 */
[----:B------:R-:W-:Y:S01]  /*35ed0*/  ISETP.LT.AND P5, PT, R155, UR5, !P5 ;  /* 0x000000059b007c0c */ /* 0x000fe2000efa1270 */
[----:B------:R-:W-:-:S08]  /*35ee0*/  ULDC UR5, c[0x0][0x228] ;  /* 0x00008a0000057ab9 */ /* 0x000fd00000000800 */
[----:B------:R1:W-:Y:S02]  /*35ef0*/  @P6 STG.E desc[UR34][R136.64], R147 ;  /* 0x0000009388006986 */ /* 0x0003e4000c101922 */
[----:B-1----:R-:W-:Y:S02]  /*35f00*/  IMAD.WIDE R136, R18, 0x4, R8 ;  /* 0x0000000412887825 */ /* 0x002fe400078e0208 */
[----:B------:R-:W2:Y:S04]  /*35f10*/  LDL.LU R18, [R1+0xe60] ;  /* 0x000e600001127983 */ /* 0x000ea80000300800 */
[----:B---3--:R1:W-:Y:S01]  /*35f20*/  @P5 STG.E desc[UR34][R136.64], R15 ;  /* 0x0000000f88005986 */ /* 0x0083e2000c101922 */
[----:B------:R-:W-:-:S04]  /*35f30*/  ISETP.GE.AND P5, PT, R138, UR7, PT ;  /* 0x000000078a007c0c */ /* 0x000fc8000bfa6270 */
[----:B------:R-:W-:Y:S01]  /*35f40*/  ISETP.LT.AND P6, PT, R152, UR5, !P5 ;  /* 0x0000000598007c0c */ /* 0x000fe2000efc1270 */
[----:B------:R-:W-:Y:S01]  /*35f50*/  ULDC UR5, c[0x0][0x228] ;  /* 0x00008a0000057ab9 */ /* 0x000fe20000000800 */
[----:B-1----:R-:W3:Y:S01]  /*35f60*/  LDL.LU R15, [R1+0xe50] ;  /* 0x000e5000010f7983 */ /* 0x002ee20000300800 */
[----:B------:R-:W-:-:S03]  /*35f70*/  IMAD.WIDE R136, R19, 0x4, R2 ;  /* 0x0000000413887825 */ /* 0x000fc600078e0202 */
[----:B------:R-:W3:Y:S07]  /*35f80*/  LDL.LU R147, [R1+0xc10] ;  /* 0x000c100001937983 */ /* 0x000eee0000300800 */
[----:B----4-:R1:W-:Y:S01]  /*35f90*/  @P6 STG.E desc[UR34][R136.64], R16 ;  /* 0x0000001088006986 */ /* 0x0103e2000c101922 */
[----:B------:R-:W-:Y:S01]  /*35fa0*/  ISETP.LT.AND P6, PT, R154, UR5, !P5 ;  /* 0x000000059a007c0c */ /* 0x000fe2000efc1270 */
[----:B------:R-:W-:Y:S01]  /*35fb0*/  ULDC UR5, c[0x0][0x228] ;  /* 0x00008a0000057ab9 */ /* 0x000fe20000000800 */
[----:B-1----:R-:W-:-:S11]  /*35fc0*/  IMAD.WIDE R136, R19, 0x4, R4 ;  /* 0x0000000413887825 */ /* 0x002fd600078e0204 */
[----:B------:R1:W-:Y:S04]  /*35fd0*/  @P6 STG.E desc[UR34][R136.64], R14 ;  /* 0x0000000e88006986 */ /* 0x0003e8000c101922 */
[----:B-1----:R-:W4:Y:S01]  /*35fe0*/  LDL.LU R14, [R1+0x820] ;  /* 0x00082000010e7983 */ /* 0x002f220000300800 */
[----:B------:R-:W-:Y:S01]  /*35ff0*/  ISETP.LT.AND P6, PT, R156, UR5, !P5 ;  /* 0x000000059c007c0c */ /* 0x000fe2000efc1270 */
[----:B------:R-:W-:Y:S02]  /*36000*/  IMAD.WIDE R136, R19, 0x4, R6 ;  /* 0x0000000413887825 */ /* 0x000fe400078e0206 */
[----:B------:R-:W4:Y:S01]  /*36010*/  LDL.LU R16, [R1+0x1028] ;  /* 0x0010280001107983 */ /* 0x000f220000300800 */
[----:B------:R-:W-:Y:S01]  /*36020*/  ISETP.LT.AND P5, PT, R155, UR6, !P5 ;  /* 0x000000069b007c0c */ /* 0x000fe2000efa1270 */
[----:B------:R-:W-:Y:S01]  /*36030*/  VIADD R138, R23, 0x10 ;  /* 0x00000010178a7836 */ /* 0x000fe20000000000 */
[----:B------:R-:W-:Y:S01]  /*36040*/  ULDC.64 UR6, c[0x0][0x228] ;  /* 0x00008a0000067ab9 */ /* 0x000fe20000000a00 */
[----:B------:R-:W-:-:S06]  /*36050*/  ULDC UR5, c[0x0][0x228] ;  /* 0x00008a0000057ab9 */ /* 0x000fcc0000000800 */
        /* <DEDUP_REMOVED lines=10> */
[----:B------:R1:W-:Y:S01]  /*36100*/  @P6 STG.E desc[UR34][R136.64], R18 ;  /* 0x0000001288006986 */ /* 0x0003e2000c101922 */
[----:B------:R-:W-:Y:S01]  /*36110*/  ISETP.LT.AND P6, PT, R154, UR5, !P5 ;  /* 0x000000059a007c0c */ /* 0x000fe2000efc1270 */
[----:B------:R-:W-:Y:S02]  /*36120*/  ULDC UR5, c[0x0][0x228] ;  /* 0x00008a0000057ab9 */ /* 0x000fe40000000800 */
[----:B-1----:R-:W2:Y:S01]  /*36130*/  LDL.LU R18, [R1+0x220] ;  /* 0x0002200001127983 */ /* 0x002ea20000300800 */
[----:B------:R-:W-:-:S04]  /*36140*/  IMAD.WIDE R136, R146, 0x4, R4 ;  /* 0x0000000492887825 */ /* 0x000fc800078e0204 */
[----:B------:R-:W-:-:S05]  /*36150*/  VIADD R138, R23, 0x11 ;  /* 0x00000011178a7836 */ /* 0x000fca0000000000 */
[----:B---3--:R1:W-:Y:S01]  /*36160*/  @P6 STG.E desc[UR34][R136.64], R15 ;  /* 0x0000000f88006986 */ /* 0x0083e2000c101922 */
[----:B------:R-:W-:Y:S01]  /*36170*/  ISETP.LT.AND P6, PT, R156, UR5, !P5 ;  /* 0x000000059c007c0c */ /* 0x000fe2000efc1270 */
[----:B------:R-:W-:Y:S02]  /*36180*/  ULDC UR5, c[0x0][0x22c] ;  /* 0x00008b0000057ab9 */ /* 0x000fe40000000800 */
[----:B-1----:R-:W3:Y:S01]  /*36190*/  LDL.LU R15, [R1+0x20] ;  /* 0x00002000010f7983 */ /* 0x002ee20000300800 */
[----:B------:R-:W-:-:S09]  /*361a0*/  IMAD.WIDE R136, R146, 0x4, R6 ;  /* 0x0000000492887825 */ /* 0x000fd200078e0206 */
[----:B------:R1:W-:Y:S01]  /*361b0*/  @P6 STG.E desc[UR34][R136.64], R147 ;  /* 0x0000009388006986 */ /* 0x0003e2000c101922 */
[----:B------:R-:W-:Y:S01]  /*361c0*/  ISETP.LT.AND P5, PT, R155, UR6, !P5 ;  /* 0x000000069b007c0c */ /* 0x000fe2000efa1270 */
[----:B------:R-:W-:Y:S01]  /*361d0*/  ULDC UR6, c[0x0][0x228] ;  /* 0x00008a0000067ab9 */ /* 0x000fe20000000800 */
[----:B-1----:R-:W-:Y:S02]  /*361e0*/  IMAD.WIDE R136, R146, 0x4, R8 ;  /* 0x0000000492887825 */ /* 0x002fe400078e0208 */
[----:B------:R-:W3:Y:S04]  /*361f0*/  LDL.LU R146, [R1+0x1030] ;  /* 0x0010300001927983 */ /* 0x000ee80000300800 */
[----:B------:R-:W3:Y:S05]  /*36200*/  LDL.LU R147, [R1+0xe64] ;  /* 0x000e640001937983 */ /* 0x000eea0000300800 */
[----:B----4-:R1:W-:Y:S04]  /*36210*/  @P5 STG.E desc[UR34][R136.64], R14 ;  /* 0x0000000e88005986 */ /* 0x0103e8000c101922 */
        /* <DEDUP_REMOVED lines=19> */
[----:B------:R1:W-:Y:S02]  /*36350*/  @P6 STG.E desc[UR34][R136.64], R18 ;  /* 0x0000001288006986 */ /* 0x0003e4000c101922 */
[----:B-1----:R-:W-:Y:S02]  /*36360*/  IMAD.WIDE R136, R16, 0x4, R8 ;  /* 0x0000000410887825 */ /* 0x002fe400078e0208 */
[----:B------:R-:W2:Y:S04]  /*36370*/  LDL.LU R16, [R1+0x1034] ;  /* 0x0010340001107983 */ /* 0x000ea80000300800 */
[----:B------:R-:W2:Y:S04]  /*36380*/  LDL.LU R18, [R1+0x624] ;  /* 0x0006240001127983 */ /* 0x000ea80000300800 */
[----:B---3--:R1:W-:Y:S01]  /*36390*/  @P5 STG.E desc[UR34][R136.64], R15 ;  /* 0x0000000f88005986 */ /* 0x0083e2000c101922 */
[----:B------:R-:W-:Y:S01]  /*363a0*/  ISETP.GE.AND P5, PT, R138, UR5, PT ;  /* 0x000000058a007c0c */ /* 0x000fe2000bfa6270 */
[----:B------:R-:W-:-:S03]  /*363b0*/  ULDC UR5, c[0x0][0x228] ;  /* 0x00008a0000057ab9 */ /* 0x000fc60000000800 */
[----:B------:R-:W-:Y:S01]  /*363c0*/  ISETP.LT.AND P6, PT, R152, UR6, !P5 ;  /* 0x0000000698007c0c */ /* 0x000fe2000efc1270 */
[----:B-1----:R-:W3:Y:S01]  /*363d0*/  LDL.LU R15, [R1+0x424] ;  /* 0x00042400010f7983 */ /* 0x002ee20000300800 */
[----:B------:R-:W-:Y:S01]  /*363e0*/  IMAD.WIDE R136, R19, 0x4, R2 ;  /* 0x0000000413887825 */ /* 0x000fe200078e0202 */
[----:B------:R-:W-:-:S10]  /*363f0*/  ULDC.64 UR6, c[0x0][0x228] ;  /* 0x00008a0000067ab9 */ /* 0x000fd40000000a00 */
[----:B------:R1:W-:Y:S01]  /*36400*/  @P6 STG.E desc[UR34][R136.64], R147 ;  /* 0x0000009388006986 */ /* 0x0003e2000c101922 */
[----:B------:R-:W-:Y:S01]  /*36410*/  ISETP.LT.AND P6, PT, R154, UR5, !P5 ;  /* 0x000000059a007c0c */ /* 0x000fe2000efc1270 */
[----:B------:R-:W-:Y:S02]  /*36420*/  ULDC UR5, c[0x0][0x228] ;  /* 0x00008a0000057ab9 */ /* 0x000fe40000000800 */
[----:B-1----:R-:W3:Y:S01]  /*36430*/  LDL.LU R147, [R1+0x224] ;  /* 0x0002240001937983 */ /* 0x002ee20000300800 */
[----:B------:R-:W-:-:S09]  /*36440*/  IMAD.WIDE R136, R19, 0x4, R4 ;  /* 0x0000000413887825 */ /* 0x000fd200078e0204 */
[----:B----4-:R1:W-:Y:S04]  /*36450*/  @P6 STG.E desc[UR34][R136.64], R14 ;  /* 0x0000000e88006986 */ /* 0x0103e8000c101922 */
        /* <DEDUP_REMOVED lines=13> */
[----:B------:R-:W-:-:S04]  /*36530*/  ISETP.GE.AND P5, PT, R138, UR7, PT ;  /* 0x000000078a007c0c */ /* 0x000fc8000bfa6270 */
[----:B------:R-:W-:Y:S01]  /*36540*/  ISETP.LT.AND P6, PT, R152, UR5, !P5 ;  /* 0x0000000598007c0c */ /* 0x000fe2000efc1270 */
[----:B------:R-:W-:Y:S01]  /*36550*/  IMAD.WIDE R136, R146, 0x4, R2 ;  /* 0x0000000492887825 */ /* 0x000fe200078e0202 */
[----:B------:R-:W-:-:S11]  /*36560*/  ULDC UR5, c[0x0][0x228] ;  /* 0x00008a0000057ab9 */ /* 0x000fd60000000800 */
        /* <DEDUP_REMOVED lines=10> */
[----:B------:R-:W-:Y:S01]  /*36610*/  IMAD.WIDE R136, R146, 0x4, R6 ;  /* 0x0000000492887825 */ /* 0x000fe200078e0206 */
[----:B------:R-:W-:Y:S01]  /*36620*/  ISETP.LT.AND P5, PT, R155, UR6, !P5 ;  /* 0x000000069b007c0c */ /* 0x000fe2000efa1270 */
[----:B------:R-:W-:-:S07]  /*36630*/  ULDC.64 UR6, c[0x0][0x228] ;  /* 0x00008a0000067ab9 */ /* 0x000fce0000000a00 */
[----:B------:R1:W-:Y:S02]  /*36640*/  @P6 STG.E desc[UR34][R136.64], R147 ;  /* 0x0000009388006986 */ /* 0x0003e4000c101922 */
[----:B-1----:R-:W-:Y:S02]  /*36650*/  IMAD.WIDE R136, R146, 0x4, R8 ;  /* 0x0000000492887825 */ /* 0x002fe400078e0208 */
[----:B------:R-:W3:Y:S04]  /*36660*/  LDL.LU R146, [R1+0x103c] ;  /* 0x00103c0001927983 */ /* 0x000ee80000300800 */
[----:B------:R-:W3:Y:S04]  /*36670*/  LDL.LU R147, [R1+0x628] ;  /* 0x0006280001937983 */ /* 0x000ee80000300800 */
[----:B----4-:R1:W-:Y:S04]  /*36680*/  @P5 STG.E desc[UR34][R136.64], R14 ;  /* 0x0000000e88005986 */ /* 0x0103e8000c101922 */
        /* <DEDUP_REMOVED lines=16> */
[----:B------:R-:W-:Y:S01]  /*36790*/  ULDC UR6, c[0x0][0x228] ;  /* 0x00008a0000067ab9 */ /* 0x000fe20000000800 */
[----:B------:R-:W-:-:S08]  /*367a0*/  VIADD R138, R23, 0x15 ;  /* 0x00000015178a7836 */ /* 0x000fd00000000000 */
        /* <DEDUP_REMOVED lines=10> */
[----:B------:R-:W-:-:S10]  /*36850*/  ULDC UR6, c[0x0][0x228] ;  /* 0x00008a0000067ab9 */ /* 0x000fd40000000800 */
        /* <DEDUP_REMOVED lines=17> */
[----:B-1----:R-:W2:Y:S04]  /*36970*/  LDL.LU R17, [R1+0x42c] ;  /* 0x00042c0001117983 */ /* 0x002ea80000300800 */
[----:B------:R-:W2:Y:S01]  /*36980*/  LDL.LU R20, [R1+0x22c] ;  /* 0x00022c0001147983 */ /* 0x000ea20000300800 */
        /* <DEDUP_REMOVED lines=8> */
[----:B------:R-:W-:Y:S01]  /*36a10*/  ULDC UR5, c[0x0][0x228] ;  /* 0x00008a0000057ab9 */ /* 0x000fe20000000800 */
[----:B-1----:R-:W-:-:S11]  /*36a20*/  IMAD.WIDE R136, R146, 0x4, R4 ;  /* 0x0000000492887825 */ /* 0x002fd600078e0204 */
[----:B---3--:R1:W-:Y:S01]  /*36a30*/  @P6 STG.E desc[UR34][R136.64], R15 ;  /* 0x0000000f88006986 */ /* 0x0083e2000c101922 */
[----:B------:R-:W-:Y:S01]  /*36a40*/  ISETP.LT.AND P6, PT, R156, UR5, !P5 ;  /* 0x000000059c007c0c */ /* 0x000fe2000efc1270 */
[----:B------:R-:W-:Y:S02]  /*36a50*/  ULDC UR5, c[0x0][0x228] ;  /* 0x00008a0000057ab9 */ /* 0x000fe40000000800 */
[----:B------:R-:W-:Y:S01]  /*36a60*/  ISETP.LT.AND P5, PT, R155, UR5, !P5 ;  /* 0x000000059b007c0c */ /* 0x000fe2000efa1270 */
[----:B------:R-:W-:Y:S01]  /*36a70*/  ULDC UR5, c[0x0][0x228] ;  /* 0x00008a0000057ab9 */ /* 0x000fe20000000800 */
[----:B-1----:R-:W3:Y:S01]  /*36a80*/  LDL.LU R15, [R1+0x2c] ;  /* 0x00002c00010f7983 */ /* 0x002ee20000300800 */
[----:B------:R-:W-:-:S03]  /*36a90*/  IMAD.WIDE R136, R146, 0x4, R6 ;  /* 0x0000000492887825 */ /* 0x000fc600078e0206 */
[----:B------:R-:W3:Y:S04]  /*36aa0*/  LDL.LU R18, [R1+0x1044] ;  /* 0x0010440001127983 */ /* 0x000ee80000300800 */
[----:B------:R1:W-:Y:S02]  /*36ab0*/  @P6 STG.E desc[UR34][R136.64], R147 ;  /* 0x0000009388006986 */ /* 0x0003e4000c101922 */
[----:B-1----:R-:W-:-:S05]  /*36ac0*/  IMAD.WIDE R136, R146, 0x4, R8 ;  /* 0x0000000492887825 */ /* 0x002fca00078e0208 */
[----:B----4-:R1:W-:Y:S04]  /*36ad0*/  @P5 STG.E desc[UR34][R136.64], R14 ;  /* 0x0000000e88005986 */ /* 0x0103e8000c101922 */
[----:B-1----:R-:W4:Y:S01]  /*36ae0*/  LDL.LU R14, [R1+0xe80] ;  /* 0x000e8000010e7983 */ /* 0x002f220000300800 */
[----:B------:R-:W-:-:S03]  /*36af0*/  ISETP.GE.AND P5, PT, R138, UR7, PT ;  /* 0x000000078a007c0c */ /* 0x000fc6000bfa6270 */
[----:B------:R-:W4:Y:S01]  /*36b00*/  LDL.LU R148, [R1+0xe70] ;  /* 0x000e700001947983 */ /* 0x000f220000300800 */
[----:B------:R-:W-:Y:S01]  /*36b10*/  ISETP.LT.AND P6, PT, R152, UR5, !P5 ;  /* 0x0000000598007c0c */ /* 0x000fe2000efc1270 */
[----:B------:R-:W-:Y:S01]  /*36b20*/  IMAD.WIDE R136, R16, 0x4, R2 ;  /* 0x0000000410887825 */ /* 0x000fe200078e0202 */
[----:B------:R-:W-:Y:S01]  /*36b30*/  ULDC UR5, c[0x0][0x228] ;  /* 0x00008a0000057ab9 */ /* 0x000fe20000000800 */
[----:B------:R-:W4:Y:S10]  /*36b40*/  LDL.LU R147, [R1+0xc20] ;  /* 0x000c200001937983 */ /* 0x000f340000300800 */
[----:B------:R1:W-:Y:S01]  /*36b50*/  @P6 STG.E desc[UR34][R136.64], R19 ;  /* 0x0000001388006986 */ /* 0x0003e2000c101922 */
[----:B------:R-:W-:Y:S01]  /*36b60*/  ISETP.LT.AND P6, PT, R154, UR5, !P5 ;  /* 0x000000059a007c0c */ /* 0x000fe2000efc1270 */
[----:B------:R-:W-:Y:S01]  /*36b70*/  ULDC UR5, c[0x0][0x228] ;  /* 0x00008a0000057ab9 */ /* 0x000fe20000000800 */
[----:B-1----:R-:W-:-:S11]  /*36b80*/  IMAD.WIDE R136, R16, 0x4, R4 ;  /* 0x0000000410887825 */ /* 0x002fd600078e0204 */
[----:B--2---:R1:W-:Y:S01]  /*36b90*/  @P6 STG.E desc[UR34][R136.64], R17 ;  /* 0x0000001188006986 */ /* 0x0043e2000c101922 */
[----:B------:R-:W-:Y:S01]  /*36ba0*/  ISETP.LT.AND P6, PT, R156, UR5, !P5 ;  /* 0x000000059c007c0c */ /* 0x000fe2000efc1270 */
[----:B------:R-:W-:Y:S02]  /*36bb0*/  VIADD R138, R23, 0x18 ;  /* 0x00000018178a7836 */ /* 0x000fe40000000000 */
[----:B-1----:R-:W2:Y:S01]  /*36bc0*/  LDL.LU R17, [R1+0xa20] ;  /* 0x000a200001117983 */ /* 0x002ea20000300800 */
[C---:B------:R-:W-:Y:S01]  /*36bd0*/  IMAD.WIDE R136, R16.reuse, 0x4, R6 ;  /* 0x0000000410887825 */ /* 0x040fe200078e0206 */
[----:B------:R-:W-:Y:S02]  /*36be0*/  ULDC UR5, c[0x0][0x228] ;  /* 0x00008a0000057ab9 */ /* 0x000fe40000000800 */
[----:B------:R-:W2:Y:S06]  /*36bf0*/  LDL.LU R19, [R1+0x1048] ;  /* 0x0010480001137983 */ /* 0x000eac0000300800 */
[----:B------:R1:W-:Y:S02]  /*36c00*/  @P6 STG.E desc[UR34][R136.64], R20 ;  /* 0x0000001488006986 */ /* 0x0003e4000c101922 */
[----:B-1----:R-:W-:-:S02]  /*36c10*/  IMAD.WIDE R136, R16, 0x4, R8 ;  /* 0x0000000410887825 */ /* 0x002fc400078e0208 */
[----:B------:R-:W2:Y:S01]  /*36c20*/  LDL.LU R16, [R1+0x830] ;  /* 0x0008300001107983 */ /* 0x000ea20000300800 */
[----:B------:R-:W-:Y:S01]  /*36c30*/  ISETP.LT.AND P5, PT, R155, UR6, !P5 ;  /* 0x000000069b007c0c */ /* 0x000fe2000efa1270 */
[----:B------:R-:W-:Y:S02]  /*36c40*/  ULDC.64 UR6, c[0x0][0x228] ;  /* 0x00008a0000067ab9 */ /* 0x000fe40000000a00 */
[----:B------:R-:W2:Y:S04]  /*36c50*/  LDL.LU R146, [R1+0x630] ;  /* 0x0006300001927983 */ /* 0x000ea80000300800 */
[----:B------:R-:W2:Y:S06]  /*36c60*/  LDL.LU R20, [R1+0x430] ;  /* 0x0004300001147983 */ /* 0x000eac0000300800 */
[----:B---3--:R1:W-:Y:S01]  /*36c70*/  @P5 STG.E desc[UR34][R136.64], R15 ;  /* 0x0000000f88005986 */ /* 0x0083e2000c101922 */
[----:B------:R-:W-:-:S04]  /*36c80*/  ISETP.GE.AND P5, PT, R138, UR7, PT ;  /* 0x000000078a007c0c */ /* 0x000fc8000bfa6270 */
[----:B------:R-:W-:Y:S01]  /*36c90*/  ISETP.LT.AND P6, PT, R152, UR5, !P5 ;  /* 0x0000000598007c0c */ /* 0x000fe2000efc1270 */
[----:B------:R-:W-:Y:S01]  /*36ca0*/  ULDC UR5, c[0x0][0x228] ;  /* 0x00008a0000057ab9 */ /* 0x000fe20000000800 */
[----:B-1----:R-:W-:Y:S01]  /*36cb0*/  IMAD.WIDE R136, R18, 0x4, R2 ;  /* 0x0000000412887825 */ /* 0x002fe200078e0202 */
[----:B------:R-:W3:Y:S10]  /*36cc0*/  LDL.LU R15, [R1+0x104c] ;  /* 0x00104c00010f7983 */ /* 0x000ef40000300800 */
[----:B----4-:R1:W-:Y:S04]  /*36cd0*/  @P6 STG.E desc[UR34][R136.64], R14 ;  /* 0x0000000e88006986 */ /* 0x0103e8000c101922 */
[----:B-1----:R-:W4:Y:S01]  /*36ce0*/  LDL.LU R14, [R1+0x230] ;  /* 0x00023000010e7983 */ /* 0x002f220000300800 */
[----:B------:R-:W-:Y:S01]  /*36cf0*/  ISETP.LT.AND P6, PT, R154, UR5, !P5 ;  /* 0x000000059a007c0c */ /* 0x000fe2000efc1270 */
[----:B------:R-:W-:Y:S01]  /*36d00*/  IMAD.WIDE R136, R18, 0x4, R4 ;  /* 0x0000000412887825 */ /* 0x000fe200078e0204 */
[----:B------:R-:W-:-:S11]  /*36d10*/  ULDC UR5, c[0x0][0x228] ;  /* 0x00008a0000057ab9 */ /* 0x000fd60000000800 */
[----:B------:R1:W-:Y:S01]  /*36d20*/  @P6 STG.E desc[UR34][R136.64], R148 ;  /* 0x0000009488006986 */ /* 0x0003e2000c101922 */
[----:B------:R-:W-:Y:S01]  /*36d30*/  ISETP.LT.AND P6, PT, R156, UR5, !P5 ;  /* 0x000000059c007c0c */ /* 0x000fe2000efc1270 */
[----:B------:R-:W-:Y:S01]  /*36d40*/  VIADD R138, R23, 0x19 ;  /* 0x00000019178a7836 */ /* 0x000fe20000000000 */
[----:B------:R-:W-:Y:S01]  /*36d50*/  ISETP.LT.AND P5, PT, R155, UR6, !P5 ;  /* 0x000000069b007c0c */ /* 0x000fe2000efa1270 */
[----:B------:R-:W-:Y:S01]  /*36d60*/  ULDC UR5, c[0x0][0x22c] ;  /* 0x00008b0000057ab9 */ /* 0x000fe20000000800 */
[----:B------:R-:W-:Y:S01]  /*36d70*/  ULDC UR6, c[0x0][0x228] ;  /* 0x00008a0000067ab9 */ /* 0x000fe20000000800 */
[----:B-1----:R-:W-:-:S08]  /*36d80*/  IMAD.WIDE R136, R18, 0x4, R6 ;  /* 0x0000000412887825 */ /* 0x002fd000078e0206 */
[----:B------:R1:W-:Y:S02]  /*36d90*/  @P6 STG.E desc[UR34][R136.64], R147 ;  /* 0x0000009388006986 */ /* 0x0003e4000c101922 */
[----:B-1----:R-:W-:Y:S02]  /*36da0*/  IMAD.WIDE R136, R18, 0x4, R8 ;  /* 0x0000000412887825 */ /* 0x002fe400078e0208 */
[----:B------:R-:W3:Y:S04]  /*36db0*/  LDL.LU R18, [R1+0xe84] ;  /* 0x000e840001127983 */ /* 0x000ee80000300800 */
[----:B--2---:R1:W-:Y:S01]  /*36dc0*/  @P5 STG.E desc[UR34][R136.64], R17 ;  /* 0x0000001188005986 */ /* 0x0043e2000c101922 */
[----:B------:R-:W-:Y:S01]  /*36dd0*/  ISETP.GE.AND P5, PT, R138, UR5, PT ;  /* 0x000000058a007c0c */ /* 0x000fe2000bfa6270 */
[----:B------:R-:W-:-:S03]  /*36de0*/  ULDC UR5, c[0x0][0x228] ;  /* 0x00008a0000057ab9 */ /* 0x000fc60000000800 */
[----:B------:R-:W-:Y:S01]  /*36df0*/  ISETP.LT.AND P6, PT, R152, UR6, !P5 ;  /* 0x0000000698007c0c */ /* 0x000fe2000efc1270 */
[----:B-1----:R-:W2:Y:S01]  /*36e00*/  LDL.LU R17, [R1+0xe74] ;  /* 0x000e740001117983 */ /* 0x002ea20000300800 */
[----:B------:R-:W-:Y:S01]  /*36e10*/  IMAD.WIDE R136, R19, 0x4, R2 ;  /* 0x0000000413887825 */ /* 0x000fe200078e0202 */
[----:B------:R-:W-:-:S10]  /*36e20*/  ULDC UR6, c[0x0][0x228] ;  /* 0x00008a0000067ab9 */ /* 0x000fd40000000800 */
[----:B------:R1:W-:Y:S04]  /*36e30*/  @P6 STG.E desc[UR34][R136.64], R16 ;  /* 0x0000001088006986 */ /* 0x0003e8000c101922 */
[----:B-1----:R-:W2:Y:S01]  /*36e40*/  LDL.LU R16, [R1+0xc24] ;  /* 0x000c240001107983 */ /* 0x002ea20000300800 */
[----:B------:R-:W-:Y:S01]  /*36e50*/  ISETP.LT.AND P6, PT, R154, UR5, !P5 ;  /* 0x000000059a007c0c */ /* 0x000fe2000efc1270 */
[----:B------:R-:W-:Y:S01]  /*36e60*/  IMAD.WIDE R136, R19, 0x4, R4 ;  /* 0x0000000413887825 */ /* 0x000fe200078e0204 */
[----:B------:R-:W-:Y:S01]  /*36e70*/  ULDC UR5, c[0x0][0x228] ;  /* 0x00008a0000057ab9 */ /* 0x000fe20000000800 */
[----:B------:R-:W2:Y:S10]  /*36e80*/  LDL.LU R149, [R1+0x1054] ;  /* 0x0010540001957983 */ /* 0x000eb40000300800 */
[----:B------:R1:W-:Y:S01]  /*36e90*/  @P6 STG.E desc[UR34][R136.64], R146 ;  /* 0x0000009288006986 */ /* 0x0003e2000c101922 */
[----:B------:R-:W-:Y:S01]  /*36ea0*/  ISETP.LT.AND P6, PT, R156, UR5, !P5 ;  /* 0x000000059c007c0c */ /* 0x000fe2000efc1270 */
[----:B------:R-:W-:-:S02]  /*36eb0*/  ULDC UR5, c[0x0][0x228] ;  /* 0x00008a0000057ab9 */ /* 0x000fc40000000800 */
[----:B------:R-:W-:Y:S01]  /*36ec0*/  ISETP.LT.AND P5, PT, R155, UR5, !P5 ;  /* 0x000000059b007c0c */ /* 0x000fe2000efa1270 */
[----:B------:R-:W-:Y:S01]  /*36ed0*/  VIADD R138, R23, 0x1a ;  /* 0x0000001a178a7836 */ /* 0x000fe20000000000 */
[----:B------:R-:W-:Y:S01]  /*36ee0*/  ULDC UR5, c[0x0][0x22c] ;  /* 0x00008b0000057ab9 */ /* 0x000fe20000000800 */
[----:B-1----:R-:W-:-:S07]  /*36ef0*/  IMAD.WIDE R136, R19, 0x4, R6 ;  /* 0x0000000413887825 */ /* 0x002fce00078e0206 */
[----:B------:R1:W-:Y:S02]  /*36f00*/  @P6 STG.E desc[UR34][R136.64], R20 ;  /* 0x0000001488006986 */ /* 0x0003e4000c101922 */
[----:B-1----:R-:W-:-:S05]  /*36f10*/  IMAD.WIDE R136, R19, 0x4, R8 ;  /* 0x0000000413887825 */ /* 0x002fca00078e0208 */
[----:B----4-:R1:W-:Y:S04]  /*36f20*/  @P5 STG.E desc[UR34][R136.64], R14 ;  /* 0x0000000e88005986 */ /* 0x0103e8000c101922 */
[----:B-1----:R-:W4:Y:S04]  /*36f30*/  LDL.LU R14, [R1+0xa24] ;  /* 0x000a2400010e7983 */ /* 0x002f280000300800 */
[----:B------:R-:W4:Y:S01]  /*36f40*/  LDL.LU R144, [R1+0x1050] ;  /* 0x0010500001907983 */ /* 0x000f220000300800 */
[----:B------:R-:W-:Y:S01]  /*36f50*/  ISETP.GE.AND P5, PT, R138, UR5, PT ;  /* 0x000000058a007c0c */ /* 0x000fe2000bfa6270 */
[----:B---3--:R-:W-:Y:S01]  /*36f60*/  IMAD.WIDE R136, R15, 0x4, R2 ;  /* 0x000000040f887825 */ /* 0x008fe200078e0202 */
[----:B------:R-:W-:Y:S01]  /*36f70*/  ULDC UR5, c[0x0][0x228] ;  /* 0x00008a0000057ab9 */ /* 0x000fe20000000800 */
[----:B------:R-:W3:Y:S04]  /*36f80*/  LDL.LU R138, [R1+0x834] ;  /* 0x00083400018a7983 */ /* 0x000ee80000300800 */
[----:B------:R-:W3:Y:S04]  /*36f90*/  LDL.LU R252, [R1+0x634] ;  /* 0x0006340001fc7983 */ /* 0x000ee80000300800 */
[----:B------:R-:W3:Y:S04]  /*36fa0*/  LDL.LU R159, [R1+0x434] ;  /* 0x00043400019f7983 */ /* 0x000ee80000300800 */
[----:B------:R-:W3:Y:S04]  /*36fb0*/  LDL.LU R145, [R1+0x234] ;  /* 0x0002340001917983 */ /* 0x000ee80000300800 */
[----:B------:R-:W3:Y:S04]  /*36fc0*/  LDL.LU R139, [R1+0xe88] ;  /* 0x000e8800018b7983 */ /* 0x000ee80000300800 */
[----:B------:R-:W3:Y:S01]  /*36fd0*/  LDL.LU R153, [R1+0xe78] ;  /* 0x000e780001997983 */ /* 0x000ee20000300800 */
[----:B------:R-:W-:-:S03]  /*36fe0*/  ISETP.LT.AND P6, PT, R152, UR6, !P5 ;  /* 0x0000000698007c0c */ /* 0x000fc6000efc1270 */
[----:B------:R-:W3:Y:S04]  /*36ff0*/  LDL.LU R151, [R1+0xc28] ;  /* 0x000c280001977983 */ /* 0x000ee80000300800 */
[----:B------:R-:W3:Y:S04]  /*37000*/  LDL.LU R150, [R1+0xa28] ;  /* 0x000a280001967983 */ /* 0x000ee80000300800 */
[----:B------:R-:W3:Y:S04]  /*37010*/  LDL.LU R148, [R1+0x838] ;  /* 0x0008380001947983 */ /* 0x000ee80000300800 */
[----:B------:R1:W-:Y:S01]  /*37020*/  @P6 STG.E desc[UR34][R136.64], R18 ;  /* 0x0000001288006986 */ /* 0x0003e2000c101922 */
[----:B------:R-:W-:Y:S01]  /*37030*/  ISETP.LT.AND P6, PT, R154, UR5, !P5 ;  /* 0x000000059a007c0c */ /* 0x000fe2000efc1270 */
[----:B------:R-:W-:-:S02]  /*37040*/  ULDC UR5, c[0x0][0x228] ;  /* 0x00008a0000057ab9 */ /* 0x000fc40000000800 */
[----:B------:R-:W3:Y:S04]  /*37050*/  LDL.LU R147, [R1+0x638] ;  /* 0x0006380001937983 */ /* 0x000ee80000300800 */
[----:B------:R-:W3:Y:S04]  /*37060*/  LDL.LU R20, [R1+0x438] ;  /* 0x0004380001147983 */ /* 0x000ee80000300800 */
[----:B------:R-:W3:Y:S01]  /*37070*/  LDL.LU R19, [R1+0x1058] ;  /* 0x0010580001137983 */ /* 0x000ee20000300800 */
[----:B-1----:R-:W-:-:S03]  /*37080*/  IMAD.WIDE R136, R15, 0x4, R4 ;  /* 0x000000040f887825 */ /* 0x002fc600078e0204 */
[----:B------:R-:W3:Y:S04]  /*37090*/  LDL.LU R18, [R1+0x238] ;  /* 0x0002380001127983 */ /* 0x000ee80000300800 */
[----:B--2---:R1:W-:Y:S01]  /*370a0*/  @P6 STG.E desc[UR34][R136.64], R17 ;  /* 0x0000001188006986 */ /* 0x0043e2000c101922 */
[----:B------:R-:W-:Y:S01]  /*370b0*/  ISETP.LT.AND P6, PT, R156, UR5, !P5 ;  /* 0x000000059c007c0c */ /* 0x000fe2000efc1270 */
[----:B------:R-:W-:Y:S01]  /*370c0*/  ULDC UR5, c[0x0][0x228] ;  /* 0x00008a0000057ab9 */ /* 0x000fe20000000800 */
[C---:B-1----:R-:W-:Y:S01]  /*370d0*/  IMAD.WIDE R136, R15.reuse, 0x4, R6 ;  /* 0x000000040f887825 */ /* 0x042fe200078e0206 */
[----:B------:R-:W2:Y:S10]  /*370e0*/  LDL.LU R17, [R1+0xe8c] ;  /* 0x000e8c0001117983 */ /* 0x000eb40000300800 */
[----:B------:R1:W-:Y:S02]  /*370f0*/  @P6 STG.E desc[UR34][R136.64], R16 ;  /* 0x0000001088006986 */ /* 0x0003e4000c101922 */
[----:B-1----:R-:W-:-:S02]  /*37100*/  IMAD.WIDE R136, R15, 0x4, R8 ;  /* 0x000000040f887825 */ /* 0x002fc400078e0208 */
[----:B------:R-:W2:Y:S04]  /*37110*/  LDL.LU R16, [R1+0xe7c] ;  /* 0x000e7c0001107983 */ /* 0x000ea80000300800 */
[----:B------:R-:W2:Y:S04]  /*37120*/  LDL.LU R15, [R1+0xc2c] ;  /* 0x000c2c00010f7983 */ /* 0x000ea80000300800 */
[----:B------:R-:W2:Y:S01]  /*37130*/  LDL.LU R146, [R1+0x105c] ;  /* 0x00105c0001927983 */ /* 0x000ea20000300800 */
[----:B------:R-:W-:Y:S01]  /*37140*/  ISETP.LT.AND P5, PT, R155, UR5, !P5 ;  /* 0x000000059b007c0c */ /* 0x000fe2000efa1270 */
[----:B------:R-:W-:Y:S01]  /*37150*/  ULDC UR5, c[0x0][0x228] ;  /* 0x00008a0000057ab9 */ /* 0x000fe20000000800 */
[----:B------:R-:W-:-:S11]  /*37160*/  LOP3.LUT P6, RZ, R0, 0x400, RZ, 0xc0, !PT ;  /* 0x0000040000ff7812 */ /* 0x000fd600078cc0ff */
[----:B----4-:R1:W-:Y:S01]  /*37170*/  @P5 STG.E desc[UR34][R136.64], R14 ;  /* 0x0000000e88005986 */ /* 0x0103e2000c101922 */
[----:B------:R-:W-:Y:S01]  /*37180*/  ISETP.LT.AND P5, PT, R152, UR5, !P4 ;  /* 0x0000000598007c0c */ /* 0x000fe2000e7a1270 */
[----:B------:R-:W-:Y:S02]  /*37190*/  ULDC UR5, c[0x0][0x228] ;  /* 0x00008a0000057ab9 */ /* 0x000fe40000000800 */
[----:B------:R-:W-:Y:S01]  /*371a0*/  ISETP.LT.AND P4, PT, R154, UR5, !P4 ;  /* 0x000000059a007c0c */ /* 0x000fe2000e781270 */
[----:B------:R-:W-:Y:S01]  /*371b0*/  ULDC UR5, c[0x0][0x22c] ;  /* 0x00008b0000057ab9 */ /* 0x000fe20000000800 */
[C---:B-1----:R-:W-:Y:S01]  /*371c0*/  IMAD.WIDE R136, R144.reuse, 0x4, R2 ;  /* 0x0000000490887825 */ /* 0x042fe200078e0202 */
[----:B------:R-:W4:Y:S07]  /*371d0*/  LDL.LU R14, [R1+0x146c] ;  /* 0x00146c00010e7983 */ /* 0x000f2e0000300800 */
[----:B---3--:R1:W-:Y:S02]  /*371e0*/  @P5 STG.E desc[UR34][R136.64], R138 ;  /* 0x0000008a88005986 */ /* 0x0083e4000c101922 */
[----:B-1----:R-:W-:-:S05]  /*371f0*/  IMAD.WIDE R136, R144, 0x4, R4 ;  /* 0x0000000490887825 */ /* 0x002fca00078e0204 */
[----:B------:R1:W-:Y:S02]  /*37200*/  @P4 STG.E desc[UR34][R136.64], R252 ;  /* 0x000000fc88004986 */ /* 0x0003e4000c101922 */
[----:B-1----:R-:W-:-:S05]  /*37210*/  IMAD.WIDE R136, R144, 0x4, R6 ;  /* 0x0000000490887825 */ /* 0x002fca00078e0206 */
[----:B------:R1:W-:Y:S02]  /*37220*/  @P3 STG.E desc[UR34][R136.64], R159 ;  /* 0x0000009f88003986 */ /* 0x0003e4000c101922 */
[----:B-1----:R-:W-:-:S05]  /*37230*/  IMAD.WIDE R136, R144, 0x4, R8 ;  /* 0x0000000490887825 */ /* 0x002fca00078e0208 */
[----:B------:R1:W-:Y:S02]  /*37240*/  @P2 STG.E desc[UR34][R136.64], R145 ;  /* 0x0000009188002986 */ /* 0x0003e4000c101922 */
[----:B-1----:R-:W-:-:S05]  /*37250*/  IMAD.WIDE R136, R149, 0x4, R2 ;  /* 0x0000000495887825 */ /* 0x002fca00078e0202 */
[----:B------:R1:W-:Y:S02]  /*37260*/  @P1 STG.E desc[UR34][R136.64], R139 ;  /* 0x0000008b88001986 */ /* 0x0003e4000c101922 */
[----:B-1----:R-:W-:-:S05]  /*37270*/  IMAD.WIDE R136, R149, 0x4, R4 ;  /* 0x0000000495887825 */ /* 0x002fca00078e0204 */
[----:B------:R1:W-:Y:S01]  /*37280*/  @P0 STG.E desc[UR34][R136.64], R153 ;  /* 0x0000009988000986 */ /* 0x0003e2000c101922 */
[----:B------:R-:W-:Y:S01]  /*37290*/  LOP3.LUT P0, RZ, R158, 0x2, RZ, 0xc0, !PT ;  /* 0x000000029eff7812 */ /* 0x000fe2000780c0ff */
[----:B-1----:R-:W-:-:S12]  /*372a0*/  IMAD.WIDE R136, R149, 0x4, R6 ;  /* 0x0000000495887825 */ /* 0x002fd800078e0206 */
[----:B------:R1:W-:Y:S01]  /*372b0*/  @P0 STG.E desc[UR34][R136.64], R151 ;  /* 0x0000009788000986 */ /* 0x0003e2000c101922 */
[----:B------:R-:W-:Y:S02]  /*372c0*/  LOP3.LUT P0, RZ, R158, 0x1, RZ, 0xc0, !PT ;  /* 0x000000019eff7812 */ /* 0x000fe4000780c0ff */
[C---:B------:R-:W-:Y:S02]  /*372d0*/  LOP3.LUT P1, RZ, R0.reuse, 0x8, RZ, 0xc0, !PT ;  /* 0x0000000800ff7812 */ /* 0x040fe4000782c0ff */
[----:B------:R-:W-:Y:S01]  /*372e0*/  LOP3.LUT P2, RZ, R0, 0x10, RZ, 0xc0, !PT ;  /* 0x0000001000ff7812 */ /* 0x000fe2000784c0ff */
[----:B-1----:R-:W-:-:S08]  /*372f0*/  IMAD.WIDE R136, R149, 0x4, R8 ;  /* 0x0000000495887825 */ /* 0x002fd000078e0208 */
[----:B------:R1:W-:Y:S01]  /*37300*/  @P0 STG.E desc[UR34][R136.64], R150 ;  /* 0x0000009688000986 */ /* 0x0003e2000c101922 */
[----:B------:R-:W-:Y:S01]  /*37310*/  LOP3.LUT P3, RZ, R0, 0x20, RZ, 0xc0, !PT ;  /* 0x0000002000ff7812 */ /* 0x000fe2000786c0ff */
[----:B-1----:R-:W-:-:S05]  /*37320*/  IMAD.WIDE R136, R19, 0x4, R2 ;  /* 0x0000000413887825 */ /* 0x002fca00078e0202 */
[----:B------:R1:W-:Y:S01]  /*37330*/  @P1 STG.E desc[UR34][R136.64], R148 ;  /* 0x0000009488001986 */ /* 0x0003e2000c101922 */
[----:B------:R-:W-:Y:S01]  /*37340*/  LOP3.LUT P4, RZ, R0, 0x100, RZ, 0xc0, !PT ;  /* 0x0000010000ff7812 */ /* 0x000fe2000788c0ff */
[----:B-1----:R-:W-:-:S05]  /*37350*/  IMAD.WIDE R136, R19, 0x4, R4 ;  /* 0x0000000413887825 */ /* 0x002fca00078e0204 */
[----:B------:R1:W-:Y:S01]  /*37360*/  @P2 STG.E desc[UR34][R136.64], R147 ;  /* 0x0000009388002986 */ /* 0x0003e2000c101922 */
[----:B------:R-:W-:Y:S01]  /*37370*/  LOP3.LUT P5, RZ, R0, 0x200, RZ, 0xc0, !PT ;  /* 0x0000020000ff7812 */ /* 0x000fe200078ac0ff */
[----:B-1----:R-:W-:-:S05]  /*37380*/  IMAD.WIDE R136, R19, 0x4, R6 ;  /* 0x0000000413887825 */ /* 0x002fca00078e0206 */
[----:B------:R1:W-:Y:S02]  /*37390*/  @P3 STG.E desc[UR34][R136.64], R20 ;  /* 0x0000001488003986 */ /* 0x0003e4000c101922 */
[----:B-1----:R-:W-:Y:S02]  /*373a0*/  IMAD.WIDE R136, R19, 0x4, R8 ;  /* 0x0000000413887825 */ /* 0x002fe400078e0208 */
[----:B------:R-:W3:Y:S04]  /*373b0*/  LDL.LU R20, [R1+0xa2c] ;  /* 0x000a2c0001147983 */ /* 0x000ee80000300800 */
[----:B------:R2:W-:Y:S04]  /*373c0*/  @P4 STG.E desc[UR34][R136.64], R18 ;  /* 0x0000001288004986 */ /* 0x0005e8000c101922 */
[----:B------:R-:W4:Y:S01]  /*373d0*/  LDL.LU R19, [R1+0x83c] ;  /* 0x00083c0001137983 */ /* 0x000f220000300800 */
[----:B--2---:R-:W-:-:S03]  /*373e0*/  IMAD.WIDE R136, R146, 0x4, R2 ;  /* 0x0000000492887825 */ /* 0x004fc600078e0202 */
[----:B------:R-:W2:Y:S04]  /*373f0*/  LDL.LU R18, [R1+0x63c] ;  /* 0x00063c0001127983 */ /* 0x000ea80000300800 */
[----:B------:R1:W-:Y:S02]  /*37400*/  @P5 STG.E desc[UR34][R136.64], R17 ;  /* 0x0000001188005986 */ /* 0x0003e4000c101922 */
[----:B-1----:R-:W-:Y:S02]  /*37410*/  IMAD.WIDE R136, R146, 0x4, R4 ;  /* 0x0000000492887825 */ /* 0x002fe400078e0204 */
[----:B------:R-:W2:Y:S04]  /*37420*/  LDL.LU R17, [R1+0x43c] ;  /* 0x00043c0001117983 */ /* 0x000ea80000300800 */
[----:B------:R1:W-:Y:S04]  /*37430*/  @P6 STG.E desc[UR34][R136.64], R16 ;  /* 0x0000001088006986 */ /* 0x0003e8000c101922 */
[----:B-1----:R-:W4:Y:S01]  /*37440*/  LDL.LU R16, [R1+0x1060] ;  /* 0x0010600001107983 */ /* 0x002f220000300800 */
[----:B------:R-:W-:Y:S01]  /*37450*/  LOP3.LUT P0, RZ, R22, 0x80000000, RZ, 0xc0, !PT ;  /* 0x8000000016ff7812 */ /* 0x000fe2000780c0ff */
[----:B------:R-:W-:-:S12]  /*37460*/  IMAD.WIDE R136, R146, 0x4, R6 ;  /* 0x0000000492887825 */ /* 0x000fd800078e0206 */
[----:B------:R1:W-:Y:S04]  /*37470*/  @P0 STG.E desc[UR34][R136.64], R15 ;  /* 0x0000000f88000986 */ /* 0x0003e8000c101922 */
[----:B-1----:R-:W2:Y:S04]  /*37480*/  LDL.LU R15, [R1+0x23c] ;  /* 0x00023c00010f7983 */ /* 0x002ea80000300800 */
[----:B------:R-:W2:Y:S04]  /*37490*/  LDL.LU R145, [R1+0x1064] ;  /* 0x0010640001917983 */ /* 0x000ea80000300800 */
[----:B------:R-:W2:Y:S04]  /*374a0*/  LDL.LU R252, [R1+0xe90] ;  /* 0x000e900001fc7983 */ /* 0x000ea80000300800 */
[----:B------:R-:W2:Y:S01]  /*374b0*/  LDL.LU R159, [R1+0xc30] ;  /* 0x000c3000019f7983 */ /* 0x000ea20000300800 */
[----:B------:R-:W-:-:S03]  /*374c0*/  LOP3.LUT P1, RZ, R0, 0x1000000, RZ, 0xc0, !PT ;  /* 0x0100000000ff7812 */ /* 0x000fc6000782c0ff */
[----:B------:R-:W2:Y:S01]  /*374d0*/  LDL.LU R144, [R1+0xa30] ;  /* 0x000a300001907983 */ /* 0x000ea20000300800 */
[----:B------:R-:W-:-:S03]  /*374e0*/  LOP3.LUT R22, R22, 0xff7fffff, RZ, 0xc0, !PT ;  /* 0xff7fffff16167812 */ /* 0x000fc600078ec0ff */
[----:B------:R-:W2:Y:S04]  /*374f0*/  LDL.LU R139, [R1+0x840] ;  /* 0x00084000018b7983 */ /* 0x000ea80000300800 */
[----:B------:R-:W2:Y:S02]  /*37500*/  LDL.LU R150, [R1+0x1068] ;  /* 0x0010680001967983 */ /* 0x000ea40000300800 */
[----:B------:R-:W-:Y:S02]  /*37510*/  @P1 LOP3.LUT R22, R22, 0x800000, RZ, 0xfc, !PT ;  /* 0x0080000016161812 */ /* 0x000fe400078efcff */
[----:B------:R-:W-:Y:S01]  /*37520*/  LOP3.LUT P1, RZ, R0, 0x800000, RZ, 0xc0, !PT ;  /* 0x0080000000ff7812 */ /* 0x000fe2000782c0ff */
[----:B------:R-:W2:Y:S01]  /*37530*/  LDL.LU R153, [R1+0x640] ;  /* 0x0006400001997983 */ /* 0x000ea20000300800 */
[----:B------:R-:W-:-:S03]  /*37540*/  LOP3.LUT R22, R22, 0xfeffffff, RZ, 0xc0, !PT ;  /* 0xfeffffff16167812 */ /* 0x000fc600078ec0ff */
[----:B------:R-:W2:Y:S01]  /*37550*/  LDL.LU R151, [R1+0x440] ;  /* 0x0004400001977983 */ /* 0x000ea20000300800 */
[C---:B------:R-:W-:Y:S02]  /*37560*/  LOP3.LUT P4, RZ, R0.reuse, 0x1000, RZ, 0xc0, !PT ;  /* 0x0000100000ff7812 */ /* 0x040fe4000788c0ff */
[----:B------:R-:W-:Y:S01]  /*37570*/  LOP3.LUT P5, RZ, R0, 0x2000, RZ, 0xc0, !PT ;  /* 0x0000200000ff7812 */ /* 0x000fe200078ac0ff */
[----:B------:R-:W2:Y:S04]  /*37580*/  LDL.LU R149, [R1+0x240] ;  /* 0x0002400001957983 */ /* 0x000ea80000300800 */
[----:B------:R-:W-:Y:S02]  /*37590*/  @P1 LOP3.LUT R22, R22, 0x1000000, RZ, 0xfc, !PT ;  /* 0x0100000016161812 */ /* 0x000fe400078efcff */
[----:B------:R-:W-:-:S02]  /*375a0*/  LOP3.LUT P1, RZ, R0, 0x400000, RZ, 0xc0, !PT ;  /* 0x0040000000ff7812 */ /* 0x000fc4000782c0ff */
[----:B------:R-:W-:-:S11]  /*375b0*/  LOP3.LUT R22, R22, 0xfdffffff, RZ, 0xc0, !PT ;  /* 0xfdffffff16167812 */ /* 0x000fd600078ec0ff */
[----:B------:R-:W-:Y:S02]  /*375c0*/  @P1 LOP3.LUT R22, R22, 0x2000000, RZ, 0xfc, !PT ;  /* 0x0200000016161812 */ /* 0x000fe400078efcff */
[----:B------:R-:W-:Y:S02]  /*375d0*/  LOP3.LUT P1, RZ, R0, 0x200000, RZ, 0xc0, !PT ;  /* 0x0020000000ff7812 */ /* 0x000fe4000782c0ff */
[----:B------:R-:W-:Y:S01]  /*375e0*/  LOP3.LUT R22, R22, 0xfbffffff, RZ, 0xc0, !PT ;  /* 0xfbffffff16167812 */ /* 0x000fe200078ec0ff */
[----:B------:R-:W-:-:S10]  /*375f0*/  IMAD.WIDE R136, R146, 0x4, R8 ;  /* 0x0000000492887825 */ /* 0x000fd400078e0208 */
[----:B------:R-:W-:Y:S02]  /*37600*/  @P1 LOP3.LUT R22, R22, 0x4000000, RZ, 0xfc, !PT ;  /* 0x0400000016161812 */ /* 0x000fe400078efcff */
[----:B------:R-:W-:Y:S02]  /*37610*/  LOP3.LUT P1, RZ, R0, 0x100000, RZ, 0xc0, !PT ;  /* 0x0010000000ff7812 */ /* 0x000fe4000782c0ff */
[----:B------:R-:W-:-:S11]  /*37620*/  LOP3.LUT R22, R22, 0xf7ffffff, RZ, 0xc0, !PT ;  /* 0xf7ffffff16167812 */ /* 0x000fd600078ec0ff */
[----:B------:R-:W-:Y:S02]  /*37630*/  @P1 LOP3.LUT R22, R22, 0x8000000, RZ, 0xfc, !PT ;  /* 0x0800000016161812 */ /* 0x000fe400078efcff */
[----:B------:R-:W-:Y:S02]  /*37640*/  LOP3.LUT P1, RZ, R0, 0x80000, RZ, 0xc0, !PT ;  /* 0x0008000000ff7812 */ /* 0x000fe4000782c0ff */
[----:B------:R-:W-:-:S11]  /*37650*/  LOP3.LUT R22, R22, 0xefffffff, RZ, 0xc0, !PT ;  /* 0xefffffff16167812 */ /* 0x000fd600078ec0ff */
[----:B------:R-:W-:Y:S02]  /*37660*/  @P1 LOP3.LUT R22, R22, 0x10000000, RZ, 0xfc, !PT ;  /* 0x1000000016161812 */ /* 0x000fe400078efcff */
[----:B------:R-:W-:Y:S02]  /*37670*/  LOP3.LUT P1, RZ, R0, 0x40000, RZ, 0xc0, !PT ;  /* 0x0004000000ff7812 */ /* 0x000fe4000782c0ff */
[----:B------:R-:W-:Y:S02]  /*37680*/  LOP3.LUT R22, R22, 0xdfffffff, RZ, 0xc0, !PT ;  /* 0xdfffffff16167812 */ /* 0x000fe400078ec0ff */
[----:B------:R-:W-:-:S09]  /*37690*/  LOP3.LUT P6, RZ, R0, 0x4000, RZ, 0xc0, !PT ;  /* 0x0000400000ff7812 */ /* 0x000fd200078cc0ff */
[----:B------:R-:W-:Y:S02]  /*376a0*/  @P1 LOP3.LUT R22, R22, 0x20000000, RZ, 0xfc, !PT ;  /* 0x2000000016161812 */ /* 0x000fe400078efcff */
[C---:B------:R-:W-:Y:S02]  /*376b0*/  LOP3.LUT P1, RZ, R0.reuse, 0x20000, RZ, 0xc0, !PT ;  /* 0x0002000000ff7812 */ /* 0x040fe4000782c0ff */
[----:B------:R-:W-:Y:S02]  /*376c0*/  LOP3.LUT P0, RZ, R0, 0x8000, RZ, 0xc0, !PT ;  /* 0x0000800000ff7812 */ /* 0x000fe4000780c0ff */
[----:B------:R-:W-:-:S09]  /*376d0*/  LOP3.LUT R22, R22, 0xbfffffff, RZ, 0xc0, !PT ;  /* 0xbfffffff16167812 */ /* 0x000fd200078ec0ff */
[----:B------:R-:W-:Y:S02]  /*376e0*/  @P1 LOP3.LUT R22, R22, 0x40000000, RZ, 0xfc, !PT ;  /* 0x4000000016161812 */ /* 0x000fe400078efcff */
[----:B------:R-:W-:Y:S01]  /*376f0*/  LOP3.LUT P1, RZ, R0, 0x10000, RZ, 0xc0, !PT ;  /* 0x0001000000ff7812 */ /* 0x000fe2000782c0ff */
[----:B---3--:R4:W-:Y:S02]  /*37700*/  @P4 STG.E desc[UR34][R136.64], R20 ;  /* 0x0000001488004986 */ /* 0x0089e4000c101922 */
[----:B----4-:R-:W-:-:S05]  /*37710*/  IMAD.WIDE R136, R16, 0x4, R2 ;  /* 0x0000000410887825 */ /* 0x010fca00078e0202 */
[----:B------:R1:W-:Y:S04]  /*37720*/  @P5 STG.E desc[UR34][R136.64], R19 ;  /* 0x0000001388005986 */ /* 0x0003e8000c101922 */
[----:B-1----:R-:W3:Y:S04]  /*37730*/  LDL.LU R19, [R1+0x106c] ;  /* 0x00106c0001137983 */ /* 0x002ee80000300800 */
[----:B------:R-:W4:Y:S04]  /*37740*/  LDL.LU R148, [R1+0x40] ;  /* 0x0000400001947983 */ /* 0x000f280000300800 */
[----:B------:R-:W3:Y:S04]  /*37750*/  LDL.LU R147, [R1+0xe94] ;  /* 0x000e940001937983 */ /* 0x000ee80000300800 */
[----:B------:R-:W3:Y:S01]  /*37760*/  LDL.LU R146, [R1+0xc34] ;  /* 0x000c340001927983 */ /* 0x000ee20000300800 */
[----:B------:R-:W-:-:S03]  /*37770*/  IMAD.WIDE R136, R16, 0x4, R4 ;  /* 0x0000000410887825 */ /* 0x000fc600078e0204 */
[----:B------:R-:W3:Y:S04]  /*37780*/  LDL.LU R20, [R1+0xa34] ;  /* 0x000a340001147983 */ /* 0x000ee80000300800 */
[----:B--2---:R1:W-:Y:S02]  /*37790*/  @P6 STG.E desc[UR34][R136.64], R18 ;  /* 0x0000001288006986 */ /* 0x0043e4000c101922 */
[----:B-1----:R-:W-:-:S05]  /*377a0*/  IMAD.WIDE R136, R16, 0x4, R6 ;  /* 0x0000000410887825 */ /* 0x002fca00078e0206 */
[----:B------:R1:W-:Y:S02]  /*377b0*/  @P0 STG.E desc[UR34][R136.64], R17 ;  /* 0x0000001188000986 */ /* 0x0003e4000c101922 */
[----:B-1----:R-:W-:Y:S02]  /*377c0*/  IMAD.WIDE R136, R16, 0x4, R8 ;  /* 0x0000000410887825 */ /* 0x002fe400078e0208 */
[----:B------:R-:W2:Y:S04]  /*377d0*/  LDL.LU R17, [R1+0x844] ;  /* 0x0008440001117983 */ /* 0x000ea80000300800 */
[----:B------:R1:W-:Y:S04]  /*377e0*/  @P1 STG.E desc[UR34][R136.64], R15 ;  /* 0x0000000f88001986 */ /* 0x0003e8000c101922 */
[----:B------:R-:W2:Y:S04]  /*377f0*/  LDL.LU R16, [R1+0x644] ;  /* 0x0006440001107983 */ /* 0x000ea80000300800 */
[----:B-1----:R-:W2:Y:S04]  /*37800*/  LDL.LU R15, [R1+0x444] ;  /* 0x00044400010f7983 */ /* 0x002ea80000300800 */
[----:B------:R-:W2:Y:S01]  /*37810*/  LDL.LU R18, [R1+0x1070] ;  /* 0x0010700001127983 */ /* 0x000ea20000300800 */
[----:B------:R-:W-:Y:S01]  /*37820*/  LOP3.LUT P1, RZ, R22, 0x40000000, RZ, 0xc0, !PT ;  /* 0x4000000016ff7812 */ /* 0x000fe2000782c0ff */
[----:B------:R-:W-:-:S12]  /*37830*/  IMAD.WIDE R136, R145, 0x4, R2 ;  /* 0x0000000491887825 */ /* 0x000fd800078e0202 */
[----:B------:R1:W-:Y:S01]  /*37840*/  @P1 STG.E desc[UR34][R136.64], R252 ;  /* 0x000000fc88001986 */ /* 0x0003e2000c101922 */
[----:B------:R-:W-:Y:S01]  /*37850*/  LOP3.LUT P1, RZ, R22, 0x20000000, RZ, 0xc0, !PT ;  /* 0x2000000016ff7812 */ /* 0x000fe2000782c0ff */
[----:B-1----:R-:W-:-:S12]  /*37860*/  IMAD.WIDE R136, R145, 0x4, R4 ;  /* 0x0000000491887825 */ /* 0x002fd800078e0204 */
        /* <DEDUP_REMOVED lines=8> */
[----:B-1----:R-:W-:Y:S01]  /*378f0*/  IMAD.WIDE R136, R150, 0x4, R2 ;  /* 0x0000000496887825 */ /* 0x002fe200078e0202 */
[----:B------:R-:W-:Y:S01]  /*37900*/  LOP3.LUT P2, RZ, R0, 0x2000000, RZ, 0xc0, !PT ;  /* 0x0200000000ff7812 */ /* 0x000fe2000784c0ff */
[----:B------:R-:W2:Y:S10]  /*37910*/  LDL.LU R139, [R1+0x1078] ;  /* 0x00107800018b7983 */ /* 0x000eb40000300800 */
[----:B------:R1:W-:Y:S01]  /*37920*/  @P1 STG.E desc[UR34][R136.64], R153 ;  /* 0x0000009988001986 */ /* 0x0003e2000c101922 */
[----:B------:R-:W-:Y:S01]  /*37930*/  LOP3.LUT P1, RZ, R22, 0x2000000, RZ, 0xc0, !PT ;  /* 0x0200000016ff7812 */ /* 0x000fe2000782c0ff */
[----:B-1----:R-:W-:-:S12]  /*37940*/  IMAD.WIDE R136, R150, 0x4, R4 ;  /* 0x0000000496887825 */ /* 0x002fd800078e0204 */
[----:B------:R1:W-:Y:S01]  /*37950*/  @P1 STG.E desc[UR34][R136.64], R151 ;  /* 0x0000009788001986 */ /* 0x0003e2000c101922 */
[----:B------:R-:W-:Y:S01]  /*37960*/  LOP3.LUT P1, RZ, R22, 0x1000000, RZ, 0xc0, !PT ;  /* 0x0100000016ff7812 */ /* 0x000fe2000782c0ff */
[----:B-1----:R-:W-:-:S12]  /*37970*/  IMAD.WIDE R136, R150, 0x4, R6 ;  /* 0x0000000496887825 */ /* 0x002fd800078e0206 */
[----:B------:R1:W-:Y:S01]  /*37980*/  @P1 STG.E desc[UR34][R136.64], R149 ;  /* 0x0000009588001986 */ /* 0x0003e2000c101922 */
[----:B------:R-:W-:Y:S02]  /*37990*/  LOP3.LUT P1, RZ, R22, 0x800000, RZ, 0xc0, !PT ;  /* 0x0080000016ff7812 */ /* 0x000fe4000782c0ff */
[----:B------:R-:W-:Y:S01]  /*379a0*/  LOP3.LUT P3, RZ, R0, 0x4000000, RZ, 0xc0, !PT ;  /* 0x0400000000ff7812 */ /* 0x000fe2000786c0ff */
[----:B-1----:R-:W-:Y:S01]  /*379b0*/  IMAD.WIDE R136, R150, 0x4, R8 ;  /* 0x0000000496887825 */ /* 0x002fe200078e0208 */
[C---:B------:R-:W-:Y:S02]  /*379c0*/  LOP3.LUT P4, RZ, R0.reuse, 0x8000000, RZ, 0xc0, !PT ;  /* 0x0800000000ff7812 */ /* 0x040fe4000788c0ff */
[C---:B------:R-:W-:Y:S02]  /*379d0*/  LOP3.LUT P5, RZ, R0.reuse, 0x10000000, RZ, 0xc0, !PT ;  /* 0x1000000000ff7812 */ /* 0x040fe400078ac0ff */
[C---:B------:R-:W-:Y:S02]  /*379e0*/  LOP3.LUT P6, RZ, R0.reuse, 0x20000000, RZ, 0xc0, !PT ;  /* 0x2000000000ff7812 */ /* 0x040fe400078cc0ff */
[----:B------:R-:W-:-:S03]  /*379f0*/  LOP3.LUT P0, RZ, R0, 0x40000000, RZ, 0xc0, !PT ;  /* 0x4000000000ff7812 */ /* 0x000fc6000780c0ff */
[----:B----4-:R3:W-:Y:S02]  /*37a00*/  @P1 STG.E desc[UR34][R136.64], R148 ;  /* 0x0000009488001986 */ /* 0x0107e4000c101922 */
[----:B---3--:R-:W-:-:S05]  /*37a10*/  IMAD.WIDE R136, R19, 0x4, R2 ;  /* 0x0000000413887825 */ /* 0x008fca00078e0202 */
[----:B------:R1:W-:Y:S02]  /*37a20*/  @P2 STG.E desc[UR34][R136.64], R147 ;  /* 0x0000009388002986 */ /* 0x0003e4000c101922 */
[----:B-1----:R-:W-:-:S05]  /*37a30*/  IMAD.WIDE R136, R19, 0x4, R4 ;  /* 0x0000000413887825 */ /* 0x002fca00078e0204 */
[----:B------:R1:W-:Y:S04]  /*37a40*/  @P3 STG.E desc[UR34][R136.64], R146 ;  /* 0x0000009288003986 */ /* 0x0003e8000c101922 */
[----:B-1----:R-:W3:Y:S01]  /*37a50*/  LDL.LU R146, [R1+0x244] ;  /* 0x0002440001927983 */ /* 0x002ee20000300800 */
[----:B------:R-:W-:-:S05]  /*37a60*/  IMAD.WIDE R136, R19, 0x4, R6 ;  /* 0x0000000413887825 */ /* 0x000fca00078e0206 */
[----:B------:R1:W-:Y:S02]  /*37a70*/  @P4 STG.E desc[UR34][R136.64], R20 ;  /* 0x0000001488004986 */ /* 0x0003e4000c101922 */
[----:B-1----:R-:W-:Y:S02]  /*37a80*/  IMAD.WIDE R136, R19, 0x4, R8 ;  /* 0x0000000413887825 */ /* 0x002fe400078e0208 */
[----:B------:R-:W4:Y:S04]  /*37a90*/  LDL.LU R20, [R1+0x44] ;  /* 0x0000440001147983 */ /* 0x000f280000300800 */
[----:B--2---:R1:W-:Y:S04]  /*37aa0*/  @P5 STG.E desc[UR34][R136.64], R17 ;  /* 0x0000001188005986 */ /* 0x0043e8000c101922 */
[----:B------:R-:W2:Y:S01]  /*37ab0*/  LDL.LU R19, [R1+0xe98] ;  /* 0x000e980001137983 */ /* 0x000ea20000300800 */
[----:B-1----:R-:W-:-:S03]  /*37ac0*/  IMAD.WIDE R136, R18, 0x4, R2 ;  /* 0x0000000412887825 */ /* 0x002fc600078e0202 */
[----:B------:R-:W2:Y:S04]  /*37ad0*/  LDL.LU R17, [R1+0xc38] ;  /* 0x000c380001117983 */ /* 0x000ea80000300800 */
[----:B------:R1:W-:Y:S02]  /*37ae0*/  @P6 STG.E desc[UR34][R136.64], R16 ;  /* 0x0000001088006986 */ /* 0x0003e4000c101922 */
[----:B-1----:R-:W-:Y:S02]  /*37af0*/  IMAD.WIDE R136, R18, 0x4, R4 ;  /* 0x0000000412887825 */ /* 0x002fe400078e0204 */
[----:B------:R-:W2:Y:S04]  /*37b00*/  LDL.LU R16, [R1+0xa38] ;  /* 0x000a380001107983 */ /* 0x000ea80000300800 */
[----:B------:R1:W-:Y:S04]  /*37b10*/  @P0 STG.E desc[UR34][R136.64], R15 ;  /* 0x0000000f88000986 */ /* 0x0003e8000c101922 */
[----:B-1----:R-:W2:Y:S01]  /*37b20*/  LDL.LU R15, [R1+0x1074] ;  /* 0x00107400010f7983 */ /* 0x002ea20000300800 */
        /* <DEDUP_REMOVED lines=8> */
[----:B------:R-:W-:-:S02]  /*37bb0*/  LOP3.LUT R22, R22, 0xfffeffff, RZ, 0xc0, !PT ;  /* 0xfffeffff16167812 */ /* 0x000fc400078ec0ff */
[----:B------:R-:W-:Y:S01]  /*37bc0*/  LOP3.LUT P4, RZ, R0, 0x80000000, RZ, 0xc0, !PT ;  /* 0x8000000000ff7812 */ /* 0x000fe2000788c0ff */
[----:B------:R-:W-:Y:S01]  /*37bd0*/  IMAD.WIDE R136, R18, 0x4, R6 ;  /* 0x0000000412887825 */ /* 0x000fe200078e0206 */
[----:B------:R-:W2:Y:S04]  /*37be0*/  LDL.LU R151, [R1+0xe9c] ;  /* 0x000e9c0001977983 */ /* 0x000ea80000300800 */
[----:B------:R-:W2:Y:S03]  /*37bf0*/  LDL.LU R149, [R1+0xc3c] ;  /* 0x000c3c0001957983 */ /* 0x000ea60000300800 */
[----:B------:R-:W-:Y:S01]  /*37c00*/  @P1 LOP3.LUT R22, R22, 0x10000, RZ, 0xfc, !PT ;  /* 0x0001000016161812 */ /* 0x000fe200078efcff */
[----:B------:R-:W2:Y:S01]  /*37c10*/  LDL.LU R150, [R1+0xa3c] ;  /* 0x000a3c0001967983 */ /* 0x000ea20000300800 */
[----:B------:R-:W-:-:S02]  /*37c20*/  LOP3.LUT P1, RZ, R10, 0x200, RZ, 0xc0, !PT ;  /* 0x000002000aff7812 */ /* 0x000fc4000782c0ff */
[----:B------:R-:W-:Y:S01]  /*37c30*/  LOP3.LUT R22, R22, 0xfffdffff, RZ, 0xc0, !PT ;  /* 0xfffdffff16167812 */ /* 0x000fe200078ec0ff */
[----:B------:R-:W2:Y:S04]  /*37c40*/  LDL.LU R148, [R1+0x107c] ;  /* 0x00107c0001947983 */ /* 0x000ea80000300800 */
[----:B------:R-:W2:Y:S06]  /*37c50*/  LDL.LU R147, [R1+0x84c] ;  /* 0x00084c0001937983 */ /* 0x000eac0000300800 */
[----:B------:R-:W-:-:S02]  /*37c60*/  @P1 LOP3.LUT R22, R22, 0x20000, RZ, 0xfc, !PT ;  /* 0x0002000016161812 */ /* 0x000fc400078efcff */
[----:B------:R-:W-:Y:S02]  /*37c70*/  LOP3.LUT P1, RZ, R10, 0x100, RZ, 0xc0, !PT ;  /* 0x000001000aff7812 */ /* 0x000fe4000782c0ff */
[----:B------:R-:W-:-:S11]  /*37c80*/  LOP3.LUT R22, R22, 0xfffbffff, RZ, 0xc0, !PT ;  /* 0xfffbffff16167812 */ /* 0x000fd600078ec0ff */
        /* <DEDUP_REMOVED lines=9> */
[C---:B------:R-:W-:Y:S02]  /*37d20*/  LOP3.LUT P5, RZ, R10.reuse, 0x1, RZ, 0xc0, !PT ;  /* 0x000000010aff7812 */ /* 0x040fe400078ac0ff */
[----:B------:R-:W-:-:S07]  /*37d30*/  LOP3.LUT P6, RZ, R10, 0x2, RZ, 0xc0, !PT ;  /* 0x000000020aff7812 */ /* 0x000fce00078cc0ff */
[----:B------:R-:W-:Y:S02]  /*37d40*/  @P1 LOP3.LUT R22, R22, 0x200000, RZ, 0xfc, !PT ;  /* 0x0020000016161812 */ /* 0x000fe400078efcff */
[C---:B------:R-:W-:Y:S02]  /*37d50*/  LOP3.LUT P1, RZ, R10.reuse, 0x10, RZ, 0xc0, !PT ;  /* 0x000000100aff7812 */ /* 0x040fe4000782c0ff */
[----:B------:R-:W-:Y:S02]  /*37d60*/  LOP3.LUT P0, RZ, R10, 0x4, RZ, 0xc0, !PT ;  /* 0x000000040aff7812 */ /* 0x000fe4000780c0ff */
[----:B------:R-:W-:-:S09]  /*37d70*/  LOP3.LUT R22, R22, 0xffbfffff, RZ, 0xc0, !PT ;  /* 0xffbfffff16167812 */ /* 0x000fd200078ec0ff */
[----:B------:R-:W-:Y:S02]  /*37d80*/  @P1 LOP3.LUT R22, R22, 0x400000, RZ, 0xfc, !PT ;  /* 0x0040000016161812 */ /* 0x000fe400078efcff */
[----:B------:R-:W-:Y:S01]  /*37d90*/  LOP3.LUT P1, RZ, R10, 0x8, RZ, 0xc0, !PT ;  /* 0x000000080aff7812 */ /* 0x000fe2000782c0ff */
[----:B---3--:R1:W-:Y:S02]  /*37da0*/  @P4 STG.E desc[UR34][R136.64], R146 ;  /* 0x0000009288004986 */ /* 0x0083e4000c101922 */
[----:B-1----:R-:W-:Y:S02]  /*37db0*/  IMAD.WIDE R136, R18, 0x4, R8 ;  /* 0x0000000412887825 */ /* 0x002fe400078e0208 */
[----:B------:R-:W3:Y:S04]  /*37dc0*/  LDL.LU R18, [R1+0x1080] ;  /* 0x0010800001127983 */ /* 0x000ee80000300800 */
[----:B------:R-:W3:Y:S04]  /*37dd0*/  LDL.LU R153, [R1+0x48] ;  /* 0x0000480001997983 */ /* 0x000ee80000300800 */
[----:B----4-:R1:W-:Y:S04]  /*37de0*/  @P5 STG.E desc[UR34][R136.64], R20 ;  /* 0x0000001488005986 */ /* 0x0103e8000c101922 */
[----:B------:R-:W4:Y:S04]  /*37df0*/  LDL.LU R146, [R1+0x64c] ;  /* 0x00064c0001927983 */ /* 0x000f280000300800 */
[----:B-1----:R-:W4:Y:S01]  /*37e00*/  LDL.LU R20, [R1+0x44c] ;  /* 0x00044c0001147983 */ /* 0x002f220000300800 */
[----:B--2---:R-:W-:-:S05]  /*37e10*/  IMAD.WIDE R136, R15, 0x4, R2 ;  /* 0x000000040f887825 */ /* 0x004fca00078e0202 */
[----:B------:R1:W-:Y:S02]  /*37e20*/  @P6 STG.E desc[UR34][R136.64], R19 ;  /* 0x0000001388006986 */ /* 0x0003e4000c101922 */
[C---:B-1----:R-:W-:Y:S02]  /*37e30*/  IMAD.WIDE R136, R15.reuse, 0x4, R4 ;  /* 0x000000040f887825 */ /* 0x042fe400078e0204 */
[----:B------:R-:W2:Y:S04]  /*37e40*/  LDL.LU R19, [R1+0x24c] ;  /* 0x00024c0001137983 */ /* 0x000ea80000300800 */
[----:B------:R1:W-:Y:S02]  /*37e50*/  @P0 STG.E desc[UR34][R136.64], R17 ;  /* 0x0000001188000986 */ /* 0x0003e4000c101922 */
[----:B-1----:R-:W-:-:S05]  /*37e60*/  IMAD.WIDE R136, R15, 0x4, R6 ;  /* 0x000000040f887825 */ /* 0x002fca00078e0206 */
[----:B------:R1:W-:Y:S02]  /*37e70*/  @P1 STG.E desc[UR34][R136.64], R16 ;  /* 0x0000001088001986 */ /* 0x0003e4000c101922 */
[----:B-1----:R-:W-:Y:S02]  /*37e80*/  IMAD.WIDE R136, R15, 0x4, R8 ;  /* 0x000000040f887825 */ /* 0x002fe400078e0208 */
[----:B------:R-:W2:Y:S04]  /*37e90*/  LDL.LU R16, [R1+0x4c] ;  /* 0x00004c0001107983 */ /* 0x000ea80000300800 */
[----:B------:R-:W2:Y:S04]  /*37ea0*/  LDL.LU R15, [R1+0xea0] ;  /* 0x000ea000010f7983 */ /* 0x000ea80000300800 */
[----:B------:R-:W2:Y:S01]  /*37eb0*/  LDL.LU R17, [R1+0x1084] ;  /* 0x0010840001117983 */ /* 0x000ea20000300800 */
[----:B------:R-:W-:-:S13]  /*37ec0*/  LOP3.LUT P1, RZ, R22, 0x400000, RZ, 0xc0, !PT ;  /* 0x0040000016ff7812 */ /* 0x000fda000782c0ff */
        /* <DEDUP_REMOVED lines=12> */
[C---:B------:R-:W-:Y:S02]  /*37f90*/  LOP3.LUT P2, RZ, R10.reuse, 0x1000, RZ, 0xc0, !PT ;  /* 0x000010000aff7812 */ /* 0x040fe4000784c0ff */
[C---:B------:R-:W-:Y:S02]  /*37fa0*/  LOP3.LUT P3, RZ, R10.reuse, 0x2000, RZ, 0xc0, !PT ;  /* 0x000020000aff7812 */ /* 0x040fe4000786c0ff */
[C---:B------:R-:W-:Y:S02]  /*37fb0*/  LOP3.LUT P4, RZ, R10.reuse, 0x4000, RZ, 0xc0, !PT ;  /* 0x000040000aff7812 */ /* 0x040fe4000788c0ff */
[C---:B------:R-:W-:Y:S02]  /*37fc0*/  LOP3.LUT P5, RZ, R10.reuse, 0x8000, RZ, 0xc0, !PT ;  /* 0x000080000aff7812 */ /* 0x040fe400078ac0ff */
[----:B------:R-:W-:-:S02]  /*37fd0*/  LOP3.LUT P6, RZ, R10, 0x10000, RZ, 0xc0, !PT ;  /* 0x000100000aff7812 */ /* 0x000fc400078cc0ff */
[----:B------:R-:W-:Y:S01]  /*37fe0*/  LOP3.LUT P0, RZ, R10, 0x20000, RZ, 0xc0, !PT ;  /* 0x000200000aff7812 */ /* 0x000fe2000780c0ff */
[----:B---3--:R1:W-:Y:S01]  /*37ff0*/  @P1 STG.E desc[UR34][R136.64], R153 ;  /* 0x0000009988001986 */ /* 0x0083e2000c101922 */
[----:B------:R-:W-:Y:S01]  /*38000*/  LOP3.LUT P1, RZ, R22, 0x20000, RZ, 0xc0, !PT ;  /* 0x0002000016ff7812 */ /* 0x000fe2000782c0ff */
[----:B-1----:R-:W-:Y:S02]  /*38010*/  IMAD.WIDE R136, R148, 0x4, R2 ;  /* 0x0000000494887825 */ /* 0x002fe400078e0202 */
[----:B------:R-:W3:Y:S10]  /*38020*/  LDL.LU R153, [R1+0x108c] ;  /* 0x00108c0001997983 */ /* 0x000ef40000300800 */
[----:B------:R1:W-:Y:S01]  /*38030*/  @P1 STG.E desc[UR34][R136.64], R151 ;  /* 0x0000009788001986 */ /* 0x0003e2000c101922 */
[----:B------:R-:W-:Y:S01]  /*38040*/  LOP3.LUT P1, RZ, R22, 0x10000, RZ, 0xc0, !PT ;  /* 0x0001000016ff7812 */ /* 0x000fe2000782c0ff */
[----:B-1----:R-:W-:-:S12]  /*38050*/  IMAD.WIDE R136, R148, 0x4, R4 ;  /* 0x0000000494887825 */ /* 0x002fd800078e0204 */
[----:B------:R1:W-:Y:S01]  /*38060*/  @P1 STG.E desc[UR34][R136.64], R149 ;  /* 0x0000009588001986 */ /* 0x0003e2000c101922 */
[----:B------:R-:W-:Y:S01]  /*38070*/  LOP3.LUT P1, RZ, R22, 0x8000, RZ, 0xc0, !PT ;  /* 0x0000800016ff7812 */ /* 0x000fe2000782c0ff */
[----:B-1----:R-:W-:-:S12]  /*38080*/  IMAD.WIDE R136, R148, 0x4, R6 ;  /* 0x0000000494887825 */ /* 0x002fd800078e0206 */
[----:B------:R1:W-:Y:S02]  /*38090*/  @P1 STG.E desc[UR34][R136.64], R150 ;  /* 0x0000009688001986 */ /* 0x0003e4000c101922 */
[----:B-1----:R-:W-:-:S05]  /*380a0*/  IMAD.WIDE R136, R148, 0x4, R8 ;  /* 0x0000000494887825 */ /* 0x002fca00078e0208 */
[----:B------:R1:W-:Y:S02]  /*380b0*/  @P2 STG.E desc[UR34][R136.64], R147 ;  /* 0x0000009388002986 */ /* 0x0003e4000c101922 */
[----:B-1----:R-:W-:-:S05]  /*380c0*/  IMAD.WIDE R136, R18, 0x4, R2 ;  /* 0x0000000412887825 */ /* 0x002fca00078e0202 */
[----:B----4-:R1:W-:Y:S02]  /*380d0*/  @P3 STG.E desc[UR34][R136.64], R146 ;  /* 0x0000009288003986 */ /* 0x0103e4000c101922 */
[----:B-1----:R-:W-:-:S05]  /*380e0*/  IMAD.WIDE R136, R18, 0x4, R4 ;  /* 0x0000000412887825 */ /* 0x002fca00078e0204 */
[----:B------:R1:W-:Y:S02]  /*380f0*/  @P4 STG.E desc[UR34][R136.64], R20 ;  /* 0x0000001488004986 */ /* 0x0003e4000c101922 */
[----:B-1----:R-:W-:-:S05]  /*38100*/  IMAD.WIDE R136, R18, 0x4, R6 ;  /* 0x0000000412887825 */ /* 0x002fca00078e0206 */
[----:B--2---:R1:W-:Y:S02]  /*38110*/  @P5 STG.E desc[UR34][R136.64], R19 ;  /* 0x0000001388005986 */ /* 0x0043e4000c101922 */
[----:B-1----:R-:W-:Y:S02]  /*38120*/  IMAD.WIDE R136, R18, 0x4, R8 ;  /* 0x0000000412887825 */ /* 0x002fe400078e0208 */
[----:B------:R-:W2:Y:S04]  /*38130*/  LDL.LU R19, [R1+0xc40] ;  /* 0x000c400001137983 */ /* 0x000ea80000300800 */
[----:B------:R1:W-:Y:S04]  /*38140*/  @P6 STG.E desc[UR34][R136.64], R16 ;  /* 0x0000001088006986 */ /* 0x0003e8000c101922 */
[----:B------:R-:W4:Y:S01]  /*38150*/  LDL.LU R18, [R1+0xa40] ;  /* 0x000a400001127983 */ /* 0x000f220000300800 */
[----:B-1----:R-:W-:-:S05]  /*38160*/  IMAD.WIDE R136, R17, 0x4, R2 ;  /* 0x0000000411887825 */ /* 0x002fca00078e0202 */
[----:B------:R1:W-:Y:S04]  /*38170*/  @P0 STG.E desc[UR34][R136.64], R15 ;  /* 0x0000000f88000986 */ /* 0x0003e8000c101922 */
[----:B-1----:R-:W3:Y:S04]  /*38180*/  LDL.LU R15, [R1+0x850] ;  /* 0x00085000010f7983 */ /* 0x002ee80000300800 */
[----:B------:R-:W3:Y:S04]  /*38190*/  LDL.LU R158, [R1+0x650] ;  /* 0x00065000019e7983 */ /* 0x000ee80000300800 */
[----:B------:R-:W3:Y:S04]  /*381a0*/  LDL.LU R138, [R1+0x450] ;  /* 0x00045000018a7983 */ /* 0x000ee80000300800 */
[----:B------:R-:W3:Y:S04]  /*381b0*/  LDL.LU R16, [R1+0x1088] ;  /* 0x0010880001107983 */ /* 0x000ee80000300800 */
[----:B------:R-:W3:Y:S01]  /*381c0*/  LDL.LU R252, [R1+0x250] ;  /* 0x0002500001fc7983 */ /* 0x000ee20000300800 */
[----:B------:R-:W-:-:S02]  /*381d0*/  LOP3.LUT P1, RZ, R10, 0x40000000, RZ, 0xc0, !PT ;  /* 0x400000000aff7812 */ /* 0x000fc4000782c0ff */
[----:B------:R-:W-:Y:S01]  /*381e0*/  LOP3.LUT R22, R22, 0xffffff7f, RZ, 0xc0, !PT ;  /* 0xffffff7f16167812 */ /* 0x000fe200078ec0ff */
[----:B------:R-:W3:Y:S04]  /*381f0*/  LDL.LU R159, [R1+0x50] ;  /* 0x00005000019f7983 */ /* 0x000ee80000300800 */
[----:B------:R-:W3:Y:S04]  /*38200*/  LDL.LU R144, [R1+0xea4] ;  /* 0x000ea40001907983 */ /* 0x000ee80000300800 */
[----:B------:R-:W3:Y:S02]  /*38210*/  LDL.LU R145, [R1+0xc44] ;  /* 0x000c440001917983 */ /* 0x000ee40000300800 */
[----:B------:R-:W-:-:S02]  /*38220*/  @P1 LOP3.LUT R22, R22, 0x80, RZ, 0xfc, !PT ;  /* 0x0000008016161812 */ /* 0x000fc400078efcff */
[----:B------:R-:W-:Y:S01]  /*38230*/  LOP3.LUT P1, RZ, R10, 0x20000000, RZ, 0xc0, !PT ;  /* 0x200000000aff7812 */ /* 0x000fe2000782c0ff */
[----:B------:R-:W3:Y:S01]  /*38240*/  LDL.LU R139, [R1+0xa44] ;  /* 0x000a4400018b7983 */ /* 0x000ee20000300800 */
[----:B------:R-:W-:-:S03]  /*38250*/  LOP3.LUT R22, R22, 0xfffffeff, RZ, 0xc0, !PT ;  /* 0xfffffeff16167812 */ /* 0x000fc600078ec0ff */
[----:B------:R-:W3:Y:S04]  /*38260*/  LDL.LU R151, [R1+0x854] ;  /* 0x0008540001977983 */ /* 0x000ee80000300800 */
[----:B------:R-:W3:Y:S04]  /*38270*/  LDL.LU R149, [R1+0x654] ;  /* 0x0006540001957983 */ /* 0x000ee80000300800 */
[----:B------:R-:W-:Y:S01]  /*38280*/  @P1 LOP3.LUT R22, R22, 0x100, RZ, 0xfc, !PT ;  /* 0x0000010016161812 */ /* 0x000fe200078efcff */
[----:B------:R-:W3:Y:S01]  /*38290*/  LDL.LU R150, [R1+0x454] ;  /* 0x0004540001967983 */ /* 0x000ee20000300800 */
[----:B------:R-:W-:-:S02]  /*382a0*/  LOP3.LUT P1, RZ, R10, 0x10000000, RZ, 0xc0, !PT ;  /* 0x100000000aff7812 */ /* 0x000fc4000782c0ff */
[----:B------:R-:W-:Y:S01]  /*382b0*/  LOP3.LUT R22, R22, 0xfffffdff, RZ, 0xc0, !PT ;  /* 0xfffffdff16167812 */ /* 0x000fe200078ec0ff */
[----:B------:R-:W3:Y:S01]  /*382c0*/  LDL.LU R148, [R1+0x254] ;  /* 0x0002540001947983 */ /* 0x000ee20000300800 */
[----:B------:R-:W-:-:S03]  /*382d0*/  LOP3.LUT P4, RZ, R10, 0x40000, RZ, 0xc0, !PT ;  /* 0x000400000aff7812 */ /* 0x000fc6000788c0ff */
[----:B------:R-:W3:Y:S01]  /*382e0*/  LDL.LU R147, [R1+0x1090] ;  /* 0x0010900001937983 */ /* 0x000ee20000300800 */
[C---:B------:R-:W-:Y:S01]  /*382f0*/  LOP3.LUT P5, RZ, R10.reuse, 0x80000, RZ, 0xc0, !PT ;  /* 0x000800000aff7812 */ /* 0x040fe200078ac0ff */
[----:B------:R-:W-:Y:S01]  /*38300*/  IMAD.WIDE R136, R17, 0x4, R4 ;  /* 0x0000000411887825 */ /* 0x000fe200078e0204 */
[----:B------:R-:W-:Y:S01]  /*38310*/  LOP3.LUT P6, RZ, R10, 0x100000, RZ, 0xc0, !PT ;  /* 0x001000000aff7812 */ /* 0x000fe200078cc0ff */
[----:B------:R-:W3:Y:S02]  /*38320*/  LDL.LU R146, [R1+0x54] ;  /* 0x0000540001927983 */ /* 0x000ee40000300800 */
[----:B------:R-:W-:Y:S02]  /*38330*/  @P1 LOP3.LUT R22, R22, 0x200, RZ, 0xfc, !PT ;  /* 0x0000020016161812 */ /* 0x000fe400078efcff */
[----:B------:R-:W-:Y:S01]  /*38340*/  LOP3.LUT P1, RZ, R10, 0x8000000, RZ, 0xc0, !PT ;  /* 0x080000000aff7812 */ /* 0x000fe2000782c0ff */
[----:B------:R-:W3:Y:S01]  /*38350*/  LDL.LU R20, [R1+0xea8] ;  /* 0x000ea80001147983 */ /* 0x000ee20000300800 */
        /* <DEDUP_REMOVED lines=12> */
[----:B------:R-:W-:Y:S02]  /*38420*/  LOP3.LUT P1, RZ, R10, 0x800000, RZ, 0xc0, !PT ;  /* 0x008000000aff7812 */ /* 0x000fe4000782c0ff */
[----:B------:R-:W-:-:S11]  /*38430*/  LOP3.LUT R22, R22, 0xffffbfff, RZ, 0xc0, !PT ;  /* 0xffffbfff16167812 */ /* 0x000fd600078ec0ff */
[----:B------:R-:W-:Y:S02]  /*38440*/  @P1 LOP3.LUT R22, R22, 0x4000, RZ, 0xfc, !PT ;  /* 0x0000400016161812 */ /* 0x000fe400078efcff */
[----:B------:R-:W-:Y:S01]  /*38450*/  LOP3.LUT P1, RZ, R10, 0x400000, RZ, 0xc0, !PT ;  /* 0x004000000aff7812 */ /* 0x000fe2000782c0ff */
[----:B--2---:R1:W-:Y:S02]  /*38460*/  @P4 STG.E desc[UR34][R136.64], R19 ;  /* 0x0000001388004986 */ /* 0x0043e4000c101922 */
[C---:B-1----:R-:W-:Y:S02]  /*38470*/  IMAD.WIDE R136, R17.reuse, 0x4, R6 ;  /* 0x0000000411887825 */ /* 0x042fe400078e0206 */
[----:B------:R-:W2:Y:S04]  /*38480*/  LDL.LU R19, [R1+0xc48] ;  /* 0x000c480001137983 */ /* 0x000ea80000300800 */
[----:B----4-:R1:W-:Y:S02]  /*38490*/  @P5 STG.E desc[UR34][R136.64], R18 ;  /* 0x0000001288005986 */ /* 0x0103e4000c101922 */
[----:B-1----:R-:W-:-:S02]  /*384a0*/  IMAD.WIDE R136, R17, 0x4, R8 ;  /* 0x0000000411887825 */ /* 0x002fc400078e0208 */
[----:B------:R-:W4:Y:S04]  /*384b0*/  LDL.LU R18, [R1+0xa48] ;  /* 0x000a480001127983 */ /* 0x000f280000300800 */
[----:B---3--:R1:W-:Y:S04]  /*384c0*/  @P6 STG.E desc[UR34][R136.64], R15 ;  /* 0x0000000f88006986 */ /* 0x0083e8000c101922 */
[----:B------:R-:W3:Y:S01]  /*384d0*/  LDL.LU R17, [R1+0x1094] ;  /* 0x0010940001117983 */ /* 0x000ee20000300800 */
[----:B-1----:R-:W-:-:S03]  /*384e0*/  IMAD.WIDE R136, R16, 0x4, R2 ;  /* 0x0000000410887825 */ /* 0x002fc600078e0202 */
[----:B------:R-:W4:Y:S04]  /*384f0*/  LDL.LU R15, [R1+0x1468] ;  /* 0x00146800010f7983 */ /* 0x000f280000300800 */
[----:B------:R1:W-:Y:S02]  /*38500*/  @P0 STG.E desc[UR34][R136.64], R158 ;  /* 0x0000009e88000986 */ /* 0x0003e4000c101922 */
[----:B-1----:R-:W-:-:S05]  /*38510*/  IMAD.WIDE R136, R16, 0x4, R4 ;  /* 0x0000000410887825 */ /* 0x002fca00078e0204 */
[----:B------:R1:W-:Y:S01]  /*38520*/  @P1 STG.E desc[UR34][R136.64], R138 ;  /* 0x0000008a88001986 */ /* 0x0003e2000c101922 */
[----:B------:R-:W-:Y:S01]  /*38530*/  LOP3.LUT P1, RZ, R22, 0x4000, RZ, 0xc0, !PT ;  /* 0x0000400016ff7812 */ /* 0x000fe2000782c0ff */
[----:B-1----:R-:W-:-:S12]  /*38540*/  IMAD.WIDE R136, R16, 0x4, R6 ;  /* 0x0000000410887825 */ /* 0x002fd800078e0206 */
[----:B------:R1:W-:Y:S02]  /*38550*/  @P1 STG.E desc[UR34][R136.64], R252 ;  /* 0x000000fc88001986 */ /* 0x0003e4000c101922 */
[----:B-1----:R-:W-:Y:S02]  /*38560*/  IMAD.WIDE R136, R16, 0x4, R8 ;  /* 0x0000000410887825 */ /* 0x002fe400078e0208 */
[----:B------:R-:W4:Y:S01]  /*38570*/  LDL.LU R16, [R1+0x858] ;  /* 0x0008580001107983 */ /* 0x000f220000300800 */
        /* <DEDUP_REMOVED lines=17> */
[----:B------:R-:W4:Y:S10]  /*38690*/  LDL.LU R151, [R1+0x10a0] ;  /* 0x0010a00001977983 */ /* 0x000f340000300800 */
[----:B------:R1:W-:Y:S01]  /*386a0*/  @P1 STG.E desc[UR34][R136.64], R149 ;  /* 0x0000009588001986 */ /* 0x0003e2000c101922 */
[----:B------:R-:W-:-:S02]  /*386b0*/  LOP3.LUT P1, RZ, R22, 0x80, RZ, 0xc0, !PT ;  /* 0x0000008016ff7812 */ /* 0x000fc4000782c0ff */
[----:B------:R-:W-:Y:S01]  /*386c0*/  LOP3.LUT P3, RZ, R11, 0x1, RZ, 0xc0, !PT ;  /* 0x000000010bff7812 */ /* 0x000fe2000786c0ff */
[----:B-1----:R-:W-:-:S10]  /*386d0*/  IMAD.WIDE R136, R147, 0x4, R4 ;  /* 0x0000000493887825 */ /* 0x002fd400078e0204 */
[----:B------:R1:W-:Y:S01]  /*386e0*/  @P1 STG.E desc[UR34][R136.64], R150 ;  /* 0x0000009688001986 */ /* 0x0003e2000c101922 */
[----:B------:R-:W-:Y:S01]  /*386f0*/  LOP3.LUT P4, RZ, R11, 0x2, RZ, 0xc0, !PT ;  /* 0x000000020bff7812 */ /* 0x000fe2000788c0ff */
[----:B-1----:R-:W-:-:S05]  /*38700*/  IMAD.WIDE R136, R147, 0x4, R6 ;  /* 0x0000000493887825 */ /* 0x002fca00078e0206 */
[----:B------:R1:W-:Y:S01]  /*38710*/  @P2 STG.E desc[UR34][R136.64], R148 ;  /* 0x0000009488002986 */ /* 0x0003e2000c101922 */
[----:B------:R-:W-:Y:S01]  /*38720*/  LOP3.LUT P5, RZ, R11, 0x4, RZ, 0xc0, !PT ;  /* 0x000000040bff7812 */ /* 0x000fe200078ac0ff */
[----:B-1----:R-:W-:-:S05]  /*38730*/  IMAD.WIDE R136, R147, 0x4, R8 ;  /* 0x0000000493887825 */ /* 0x002fca00078e0208 */
[----:B------:R3:W-:Y:S01]  /*38740*/  @P3 STG.E desc[UR34][R136.64], R146 ;  /* 0x0000009288003986 */ /* 0x0007e2000c101922 */
[C---:B------:R-:W-:Y:S02]  /*38750*/  LOP3.LUT P6, RZ, R11.reuse, 0x8, RZ, 0xc0, !PT ;  /* 0x000000080bff7812 */ /* 0x040fe400078cc0ff */
[----:B------:R-:W-:Y:S01]  /*38760*/  LOP3.LUT P0, RZ, R11, 0x10, RZ, 0xc0, !PT ;  /* 0x000000100bff7812 */ /* 0x000fe2000780c0ff */
[----:B---3--:R-:W-:-:S05]  /*38770*/  IMAD.WIDE R136, R17, 0x4, R2 ;  /* 0x0000000411887825 */ /* 0x008fca00078e0202 */
[----:B------:R1:W-:Y:S02]  /*38780*/  @P4 STG.E desc[UR34][R136.64], R20 ;  /* 0x0000001488004986 */ /* 0x0003e4000c101922 */
[----:B-1----:R-:W-:-:S05]  /*38790*/  IMAD.WIDE R136, R17, 0x4, R4 ;  /* 0x0000000411887825 */ /* 0x002fca00078e0204 */
[----:B--2---:R1:W-:Y:S02]  /*387a0*/  @P5 STG.E desc[UR34][R136.64], R19 ;  /* 0x0000001388005986 */ /* 0x0043e4000c101922 */
[----:B-1----:R-:W-:-:S05]  /*387b0*/  IMAD.WIDE R136, R17, 0x4, R6 ;  /* 0x0000000411887825 */ /* 0x002fca00078e0206 */
[----:B----4-:R1:W-:Y:S02]  /*387c0*/  @P6 STG.E desc[UR34][R136.64], R18 ;  /* 0x0000001288006986 */ /* 0x0103e4000c101922 */
[----:B-1----:R-:W-:-:S05]  /*387d0*/  IMAD.WIDE R136, R17, 0x4, R8 ;  /* 0x0000000411887825 */ /* 0x002fca00078e0208 */
[----:B------:R1:W-:Y:S04]  /*387e0*/  @P0 STG.E desc[UR34][R136.64], R16 ;  /* 0x0000001088000986 */ /* 0x0003e8000c101922 */
[----:B-1----:R-:W2:Y:S04]  /*387f0*/  LDL.LU R16, [R1+0x658] ;  /* 0x0006580001107983 */ /* 0x002ea80000300800 */
[----:B------:R-:W3:Y:S04]  /*38800*/  LDL.LU R147, [R1+0x458] ;  /* 0x0004580001937983 */ /* 0x000ee80000300800 */
[----:B------:R-:W4:Y:S04]  /*38810*/  LDL.LU R146, [R1+0x258] ;  /* 0x0002580001927983 */ /* 0x000f280000300800 */
[----:B------:R-:W2:Y:S04]  /*38820*/  LDL.LU R20, [R1+0x1098] ;  /* 0x0010980001147983 */ /* 0x000ea80000300800 */
[----:B------:R-:W4:Y:S04]  /*38830*/  LDL.LU R19, [R1+0x58] ;  /* 0x0000580001137983 */ /* 0x000f280000300800 */
[----:B------:R-:W4:Y:S04]  /*38840*/  LDL.LU R18, [R1+0xeac] ;  /* 0x000eac0001127983 */ /* 0x000f280000300800 */
[----:B------:R-:W4:Y:S04]  /*38850*/  LDL.LU R17, [R1+0xc4c] ;  /* 0x000c4c0001117983 */ /* 0x000f280000300800 */
[----:B------:R-:W4:Y:S01]  /*38860*/  LDL.LU R159, [R1+0x109c] ;  /* 0x00109c00019f7983 */ /* 0x000f220000300800 */
[----:B------:R-:W-:-:S02]  /*38870*/  LOP3.LUT P4, RZ, R11, 0x20, RZ, 0xc0, !PT ;  /* 0x000000200bff7812 */ /* 0x000fc4000788c0ff */
        /* <DEDUP_REMOVED lines=13> */
[----:B------:R-:W-:Y:S01]  /*38950*/  LOP3.LUT R22, R22, 0xfffffff7, RZ, 0xc0, !PT ;  /* 0xfffffff716167812 */ /* 0x000fe200078ec0ff */
[----:B--2---:R-:W-:-:S05]  /*38960*/  IMAD.WIDE R136, R20, 0x4, R2 ;  /* 0x0000000414887825 */ /* 0x004fca00078e0202 */
[----:B------:R1:W-:Y:S04]  /*38970*/  @P4 STG.E desc[UR34][R136.64], R16 ;  /* 0x0000001088004986 */ /* 0x0003e8000c101922 */
[----:B-1----:R-:W2:Y:S04]  /*38980*/  LDL.LU R16, [R1+0xa4c] ;  /* 0x000a4c0001107983 */ /* 0x002ea80000300800 */
[----:B------:R-:W2:Y:S04]  /*38990*/  LDL.LU R144, [R1+0x85c] ;  /* 0x00085c0001907983 */ /* 0x000ea80000300800 */
[----:B------:R-:W2:Y:S01]  /*389a0*/  LDL.LU R145, [R1+0x65c] ;  /* 0x00065c0001917983 */ /* 0x000ea20000300800 */
[----:B------:R-:W-:-:S02]  /*389b0*/  @P1 LOP3.LUT R22, R22, 0x8, RZ, 0xfc, !PT ;  /* 0x0000000816161812 */ /* 0x000fc400078efcff */
[C---:B------:R-:W-:Y:S01]  /*389c0*/  LOP3.LUT P1, RZ, R11.reuse, 0x1000, RZ, 0xc0, !PT ;  /* 0x000010000bff7812 */ /* 0x040fe2000782c0ff */
[----:B------:R-:W2:Y:S01]  /*389d0*/  LDL.LU R139, [R1+0x45c] ;  /* 0x00045c00018b7983 */ /* 0x000ea20000300800 */
[----:B------:R-:W-:Y:S02]  /*389e0*/  LOP3.LUT R22, R22, 0xffffffef, RZ, 0xc0, !PT ;  /* 0xffffffef16167812 */ /* 0x000fe400078ec0ff */
[C---:B------:R-:W-:Y:S01]  /*389f0*/  LOP3.LUT P5, RZ, R11.reuse, 0x40, RZ, 0xc0, !PT ;  /* 0x000000400bff7812 */ /* 0x040fe200078ac0ff */
[----:B------:R-:W2:Y:S01]  /*38a00*/  LDL.LU R153, [R1+0x25c] ;  /* 0x00025c0001997983 */ /* 0x000ea20000300800 */
[----:B------:R-:W-:-:S07]  /*38a10*/  LOP3.LUT P6, RZ, R11, 0x80, RZ, 0xc0, !PT ;  /* 0x000000800bff7812 */ /* 0x000fce00078cc0ff */
[----:B------:R-:W-:Y:S02]  /*38a20*/  @P1 LOP3.LUT R22, R22, 0x10, RZ, 0xfc, !PT ;  /* 0x0000001016161812 */ /* 0x000fe400078efcff */
[----:B------:R-:W-:Y:S01]  /*38a30*/  LOP3.LUT P1, RZ, R11, 0x800, RZ, 0xc0, !PT ;  /* 0x000008000bff7812 */ /* 0x000fe2000782c0ff */
[----:B------:R-:W-:Y:S01]  /*38a40*/  IMAD.WIDE R136, R20, 0x4, R4 ;  /* 0x0000000414887825 */ /* 0x000fe200078e0204 */
[----:B------:R-:W-:-:S04]  /*38a50*/  LOP3.LUT R22, R22, 0xffffffdf, RZ, 0xc0, !PT ;  /* 0xffffffdf16167812 */ /* 0x000fc800078ec0ff */
[----:B---3--:R1:W-:Y:S07]  /*38a60*/  @P5 STG.E desc[UR34][R136.64], R147 ;  /* 0x0000009388005986 */ /* 0x0083ee000c101922 */
[----:B------:R-:W-:Y:S02]  /*38a70*/  @P1 LOP3.LUT R22, R22, 0x20, RZ, 0xfc, !PT ;  /* 0x0000002016161812 */ /* 0x000fe400078efcff */
[C---:B------:R-:W-:Y:S01]  /*38a80*/  LOP3.LUT P1, RZ, R11.reuse, 0x400, RZ, 0xc0, !PT ;  /* 0x000004000bff7812 */ /* 0x040fe2000782c0ff */
[----:B-1----:R-:W-:Y:S01]  /*38a90*/  IMAD.WIDE R136, R20, 0x4, R6 ;  /* 0x0000000414887825 */ /* 0x002fe200078e0206 */
[----:B------:R-:W-:-:S04]  /*38aa0*/  LOP3.LUT P0, RZ, R11, 0x100, RZ, 0xc0, !PT ;  /* 0x000001000bff7812 */ /* 0x000fc8000780c0ff */
[----:B----4-:R1:W-:Y:S01]  /*38ab0*/  @P6 STG.E desc[UR34][R136.64], R146 ;  /* 0x0000009288006986 */ /* 0x0103e2000c101922 */
[----:B------:R-:W-:-:S03]  /*38ac0*/  LOP3.LUT R22, R22, 0xffffffbf, RZ, 0xc0, !PT ;  /* 0xffffffbf16167812 */ /* 0x000fc600078ec0ff */
[----:B-1----:R-:W3:Y:S04]  /*38ad0*/  LDL.LU R146, [R1+0x10a4] ;  /* 0x0010a40001927983 */ /* 0x002ee80000300800 */
[----:B------:R-:W4:Y:S01]  /*38ae0*/  LDL.LU R149, [R1+0x5c] ;  /* 0x00005c0001957983 */ /* 0x000f220000300800 */
[----:B------:R-:W-:Y:S02]  /*38af0*/  @P1 LOP3.LUT R22, R22, 0x40, RZ, 0xfc, !PT ;  /* 0x0000004016161812 */ /* 0x000fe400078efcff */
[----:B------:R-:W-:Y:S01]  /*38b00*/  LOP3.LUT P1, RZ, R11, 0x200, RZ, 0xc0, !PT ;  /* 0x000002000bff7812 */ /* 0x000fe2000782c0ff */
[----:B------:R-:W-:Y:S01]  /*38b10*/  IMAD.WIDE R136, R20, 0x4, R8 ;  /* 0x0000000414887825 */ /* 0x000fe200078e0208 */
[----:B------:R-:W3:Y:S04]  /*38b20*/  LDL.LU R150, [R1+0xec0] ;  /* 0x000ec00001967983 */ /* 0x000ee80000300800 */
[----:B------:R1:W-:Y:S04]  /*38b30*/  @P0 STG.E desc[UR34][R136.64], R19 ;  /* 0x0000001388000986 */ /* 0x0003e8000c101922 */
[----:B------:R-:W3:Y:S04]  /*38b40*/  LDL.LU R148, [R1+0xeb0] ;  /* 0x000eb00001947983 */ /* 0x000ee80000300800 */
[----:B------:R-:W3:Y:S01]  /*38b50*/  LDL.LU R147, [R1+0xc50] ;  /* 0x000c500001937983 */ /* 0x000ee20000300800 */
[----:B-1----:R-:W-:-:S03]  /*38b60*/  IMAD.WIDE R136, R159, 0x4, R2 ;  /* 0x000000049f887825 */ /* 0x002fc600078e0202 */
[----:B------:R-:W3:Y:S04]  /*38b70*/  LDL.LU R20, [R1+0xa50] ;  /* 0x000a500001147983 */ /* 0x000ee80000300800 */
[----:B------:R1:W-:Y:S01]  /*38b80*/  @P1 STG.E desc[UR34][R136.64], R18 ;  /* 0x0000001288001986 */ /* 0x0003e2000c101922 */
[----:B------:R-:W-:-:S03]  /*38b90*/  LOP3.LUT P1, RZ, R22, 0x40, RZ, 0xc0, !PT ;  /* 0x0000004016ff7812 */ /* 0x000fc6000782c0ff */
[----:B------:R-:W3:Y:S01]  /*38ba0*/  LDL.LU R19, [R1+0x10a8] ;  /* 0x0010a80001137983 */ /* 0x000ee20000300800 */
[----:B-1----:R-:W-:-:S03]  /*38bb0*/  IMAD.WIDE R136, R159, 0x4, R4 ;  /* 0x000000049f887825 */ /* 0x002fc600078e0204 */
[----:B------:R-:W3:Y:S06]  /*38bc0*/  LDL.LU R18, [R1+0x860] ;  /* 0x0008600001127983 */ /* 0x000eec0000300800 */
[----:B------:R1:W-:Y:S01]  /*38bd0*/  @P1 STG.E desc[UR34][R136.64], R17 ;  /* 0x0000001188001986 */ /* 0x0003e2000c101922 */
[----:B------:R-:W-:-:S03]  /*38be0*/  LOP3.LUT P1, RZ, R22, 0x20, RZ, 0xc0, !PT ;  /* 0x0000002016ff7812 */ /* 0x000fc6000782c0ff */
[----:B-1----:R-:W3:Y:S01]  /*38bf0*/  LDL.LU R17, [R1+0x660] ;  /* 0x0006600001117983 */ /* 0x002ee20000300800 */
[----:B------:R-:W-:-:S09]  /*38c00*/  IMAD.WIDE R136, R159, 0x4, R6 ;  /* 0x000000049f887825 */ /* 0x000fd200078e0206 */
[----:B--2---:R1:W-:Y:S04]  /*38c10*/  @P1 STG.E desc[UR34][R136.64], R16 ;  /* 0x0000001088001986 */ /* 0x0043e8000c101922 */
[----:B-1----:R-:W2:Y:S01]  /*38c20*/  LDL.LU R16, [R1+0x460] ;  /* 0x0004600001107983 */ /* 0x002ea20000300800 */
        /* <DEDUP_REMOVED lines=14> */
[----:B----4-:R3:W-:Y:S01]  /*38d10*/  @P1 STG.E desc[UR34][R136.64], R149 ;  /* 0x0000009588001986 */ /* 0x0107e2000c101922 */
[----:B------:R-:W-:Y:S02]  /*38d20*/  LOP3.LUT P1, RZ, R10, 0x80000000, RZ, 0xc0, !PT ;  /* 0x800000000aff7812 */ /* 0x000fe4000782c0ff */
[C---:B------:R-:W-:Y:S02]  /*38d30*/  LOP3.LUT P2, RZ, R11.reuse, 0x40000, RZ, 0xc0, !PT ;  /* 0x000400000bff7812 */ /* 0x040fe4000784c0ff */
[----:B------:R-:W-:Y:S01]  /*38d40*/  LOP3.LUT P3, RZ, R11, 0x80000, RZ, 0xc0, !PT ;  /* 0x000800000bff7812 */ /* 0x000fe2000786c0ff */
[----:B---3--:R-:W-:-:S08]  /*38d50*/  IMAD.WIDE R136, R146, 0x4, R2 ;  /* 0x0000000492887825 */ /* 0x008fd000078e0202 */
[----:B------:R1:W-:Y:S01]  /*38d60*/  @P1 STG.E desc[UR34][R136.64], R150 ;  /* 0x0000009688001986 */ /* 0x0003e2000c101922 */
[----:B------:R-:W-:Y:S01]  /*38d70*/  LOP3.LUT P4, RZ, R11, 0x100000, RZ, 0xc0, !PT ;  /* 0x001000000bff7812 */ /* 0x000fe2000788c0ff */
[----:B-1----:R-:W-:-:S05]  /*38d80*/  IMAD.WIDE R136, R146, 0x4, R4 ;  /* 0x0000000492887825 */ /* 0x002fca00078e0204 */
[----:B------:R1:W-:Y:S01]  /*38d90*/  @P2 STG.E desc[UR34][R136.64], R148 ;  /* 0x0000009488002986 */ /* 0x0003e2000c101922 */
[----:B------:R-:W-:Y:S01]  /*38da0*/  LOP3.LUT P5, RZ, R11, 0x200000, RZ, 0xc0, !PT ;  /* 0x002000000bff7812 */ /* 0x000fe200078ac0ff */
[----:B-1----:R-:W-:-:S05]  /*38db0*/  IMAD.WIDE R136, R146, 0x4, R6 ;  /* 0x0000000492887825 */ /* 0x002fca00078e0206 */
[----:B------:R1:W-:Y:S01]  /*38dc0*/  @P3 STG.E desc[UR34][R136.64], R147 ;  /* 0x0000009388003986 */ /* 0x0003e2000c101922 */
[C---:B------:R-:W-:Y:S01]  /*38dd0*/  LOP3.LUT P6, RZ, R11.reuse, 0x400000, RZ, 0xc0, !PT ;  /* 0x004000000bff7812 */ /* 0x040fe200078cc0ff */
[----:B-1----:R-:W-:Y:S01]  /*38de0*/  IMAD.WIDE R136, R146, 0x4, R8 ;  /* 0x0000000492887825 */ /* 0x002fe200078e0208 */
[----:B------:R-:W-:Y:S01]  /*38df0*/  LOP3.LUT P0, RZ, R11, 0x800000, RZ, 0xc0, !PT ;  /* 0x008000000bff7812 */ /* 0x000fe2000780c0ff */
[----:B------:R-:W3:Y:S04]  /*38e00*/  LDL.LU R146, [R1+0x260] ;  /* 0x0002600001927983 */ /* 0x000ee80000300800 */
[----:B------:R1:W-:Y:S02]  /*38e10*/  @P4 STG.E desc[UR34][R136.64], R20 ;  /* 0x0000001488004986 */ /* 0x0003e4000c101922 */
[----:B-1----:R-:W-:-:S02]  /*38e20*/  IMAD.WIDE R136, R19, 0x4, R2 ;  /* 0x0000000413887825 */ /* 0x002fc400078e0202 */
[----:B------:R-:W4:Y:S04]  /*38e30*/  LDL.LU R20, [R1+0xec4] ;  /* 0x000ec40001147983 */ /* 0x000f280000300800 */
[----:B------:R1:W-:Y:S02]  /*38e40*/  @P5 STG.E desc[UR34][R136.64], R18 ;  /* 0x0000001288005986 */ /* 0x0003e4000c101922 */
[C---:B-1----:R-:W-:Y:S02]  /*38e50*/  IMAD.WIDE R136, R19.reuse, 0x4, R4 ;  /* 0x0000000413887825 */ /* 0x042fe400078e0204 */
[----:B------:R-:W4:Y:S04]  /*38e60*/  LDL.LU R18, [R1+0xeb4] ;  /* 0x000eb40001127983 */ /* 0x000f280000300800 */
[----:B------:R1:W-:Y:S02]  /*38e70*/  @P6 STG.E desc[UR34][R136.64], R17 ;  /* 0x0000001188006986 */ /* 0x0003e4000c101922 */
[----:B-1----:R-:W-:-:S02]  /*38e80*/  IMAD.WIDE R136, R19, 0x4, R6 ;  /* 0x0000000413887825 */ /* 0x002fc400078e0206 */
[----:B------:R-:W4:Y:S04]  /*38e90*/  LDL.LU R17, [R1+0xc54] ;  /* 0x000c540001117983 */ /* 0x000f280000300800 */
[----:B--2---:R1:W-:Y:S04]  /*38ea0*/  @P0 STG.E desc[UR34][R136.64], R16 ;  /* 0x0000001088000986 */ /* 0x0043e8000c101922 */
[----:B-1----:R-:W2:Y:S04]  /*38eb0*/  LDL.LU R16, [R1+0x10ac] ;  /* 0x0010ac0001107983 */ /* 0x002ea80000300800 */
[----:B------:R-:W4:Y:S01]  /*38ec0*/  LDL.LU R158, [R1+0xa54] ;  /* 0x000a5400019e7983 */ /* 0x000f220000300800 */
[----:B------:R-:W-:-:S03]  /*38ed0*/  IMAD.WIDE R136, R19, 0x4, R8 ;  /* 0x0000000413887825 */ /* 0x000fc600078e0208 */
        /* <DEDUP_REMOVED lines=9> */
[----:B------:R-:W4:Y:S01]  /*38f70*/  LDL.LU R151, [R1+0xc58] ;  /* 0x000c580001977983 */ /* 0x000f220000300800 */
[----:B------:R-:W-:-:S02]  /*38f80*/  LOP3.LUT P4, RZ, R11, 0x1000000, RZ, 0xc0, !PT ;  /* 0x010000000bff7812 */ /* 0x000fc4000788c0ff */
[C---:B------:R-:W-:Y:S01]  /*38f90*/  LOP3.LUT P5, RZ, R11.reuse, 0x2000000, RZ, 0xc0, !PT ;  /* 0x020000000bff7812 */ /* 0x040fe200078ac0ff */
[----:B------:R-:W4:Y:S01]  /*38fa0*/  LDL.LU R150, [R1+0xa58] ;  /* 0x000a580001967983 */ /* 0x000f220000300800 */
[----:B------:R-:W-:-:S03]  /*38fb0*/  LOP3.LUT P6, RZ, R11, 0x4000000, RZ, 0xc0, !PT ;  /* 0x040000000bff7812 */ /* 0x000fc600078cc0ff */
[----:B------:R-:W4:Y:S01]  /*38fc0*/  LDL.LU R148, [R1+0x868] ;  /* 0x0008680001947983 */ /* 0x000f220000300800 */
[----:B------:R-:W-:Y:S02]  /*38fd0*/  LOP3.LUT P0, RZ, R11, 0x8000000, RZ, 0xc0, !PT ;  /* 0x080000000bff7812 */ /* 0x000fe4000780c0ff */
[----:B------:R-:W-:Y:S02]  /*38fe0*/  LOP3.LUT P1, RZ, R12, 0x10, RZ, 0xc0, !PT ;  /* 0x000000100cff7812 */ /* 0x000fe4000782c0ff */
[----:B------:R-:W-:Y:S01]  /*38ff0*/  LOP3.LUT R10, R10, 0xff7fffff, RZ, 0xc0, !PT ;  /* 0xff7fffff0a0a7812 */ /* 0x000fe200078ec0ff */
[----:B---3--:R1:W-:Y:S04]  /*39000*/  @P4 STG.E desc[UR34][R136.64], R146 ;  /* 0x0000009288004986 */ /* 0x0083e8000c101922 */
[----:B-1----:R-:W3:Y:S06]  /*39010*/  LDL.LU R146, [R1+0x668] ;  /* 0x0006680001927983 */ /* 0x002eec0000300800 */
        /* <DEDUP_REMOVED lines=10> */
[----:B----4-:R1:W-:Y:S02]  /*390c0*/  @P5 STG.E desc[UR34][R136.64], R20 ;  /* 0x0000001488005986 */ /* 0x0103e4000c101922 */
[C---:B-1----:R-:W-:Y:S02]  /*390d0*/  IMAD.WIDE R136, R16.reuse, 0x4, R4 ;  /* 0x0000000410887825 */ /* 0x042fe400078e0204 */
[----:B------:R-:W2:Y:S04]  /*390e0*/  LDL.LU R20, [R1+0x468] ;  /* 0x0004680001147983 */ /* 0x000ea80000300800 */
[----:B------:R1:W-:Y:S02]  /*390f0*/  @P6 STG.E desc[UR34][R136.64], R18 ;  /* 0x0000001288006986 */ /* 0x0003e4000c101922 */
[----:B-1----:R-:W-:-:S02]  /*39100*/  IMAD.WIDE R136, R16, 0x4, R6 ;  /* 0x0000000410887825 */ /* 0x002fc400078e0206 */
[----:B------:R-:W4:Y:S04]  /*39110*/  LDL.LU R18, [R1+0x268] ;  /* 0x0002680001127983 */ /* 0x000f280000300800 */
[----:B------:R1:W-:Y:S02]  /*39120*/  @P0 STG.E desc[UR34][R136.64], R17 ;  /* 0x0000001188000986 */ /* 0x0003e4000c101922 */
[----:B-1----:R-:W-:Y:S02]  /*39130*/  IMAD.WIDE R136, R16, 0x4, R8 ;  /* 0x0000000410887825 */ /* 0x002fe400078e0208 */
[----:B------:R-:W4:Y:S04]  /*39140*/  LDL.LU R17, [R1+0xecc] ;  /* 0x000ecc0001117983 */ /* 0x000f280000300800 */
[----:B------:R-:W4:Y:S04]  /*39150*/  LDL.LU R16, [R1+0xebc] ;  /* 0x000ebc0001107983 */ /* 0x000f280000300800 */
[----:B------:R-:W4:Y:S01]  /*39160*/  LDL.LU R147, [R1+0x10c0] ;  /* 0x0010c00001937983 */ /* 0x000f220000300800 */
        /* <DEDUP_REMOVED lines=44> */
[C---:B------:R-:W-:Y:S01]  /*39430*/  LOP3.LUT P5, RZ, R12.reuse, 0x100, RZ, 0xc0, !PT ;  /* 0x000001000cff7812 */ /* 0x040fe200078ac0ff */
[C---:B-1----:R-:W-:Y:S01]  /*39440*/  IMAD.WIDE R136, R19.reuse, 0x4, R4 ;  /* 0x0000000413887825 */ /* 0x042fe200078e0204 */
[----:B------:R-:W-:Y:S01]  /*39450*/  LOP3.LUT P6, RZ, R12, 0x200, RZ, 0xc0, !PT ;  /* 0x000002000cff7812 */ /* 0x000fe200078cc0ff */
[----:B------:R-:W4:Y:S04]  /*39460*/  LDL.LU R148, [R1+0xc5c] ;  /* 0x000c5c0001947983 */ /* 0x000f280000300800 */
[----:B---3--:R1:W-:Y:S02]  /*39470*/  @P3 STG.E desc[UR34][R136.64], R146 ;  /* 0x0000009288003986 */ /* 0x0083e4000c101922 */
[----:B-1----:R-:W-:-:S02]  /*39480*/  IMAD.WIDE R136, R19, 0x4, R6 ;  /* 0x0000000413887825 */ /* 0x002fc400078e0206 */
[----:B------:R-:W3:Y:S04]  /*39490*/  LDL.LU R146, [R1+0xa5c] ;  /* 0x000a5c0001927983 */ /* 0x000ee80000300800 */
[----:B--2---:R1:W-:Y:S02]  /*394a0*/  @P4 STG.E desc[UR34][R136.64], R20 ;  /* 0x0000001488004986 */ /* 0x0043e4000c101922 */
[----:B-1----:R-:W-:Y:S02]  /*394b0*/  IMAD.WIDE R136, R19, 0x4, R8 ;  /* 0x0000000413887825 */ /* 0x002fe400078e0208 */
[----:B------:R-:W2:Y:S04]  /*394c0*/  LDL.LU R20, [R1+0x86c] ;  /* 0x00086c0001147983 */ /* 0x000ea80000300800 */
[----:B----4-:R1:W-:Y:S04]  /*394d0*/  @P5 STG.E desc[UR34][R136.64], R18 ;  /* 0x0000001288005986 */ /* 0x0103e8000c101922 */
[----:B------:R-:W4:Y:S04]  /*394e0*/  LDL.LU R19, [R1+0x66c] ;  /* 0x00066c0001137983 */ /* 0x000f280000300800 */
[----:B-1----:R-:W4:Y:S01]  /*394f0*/  LDL.LU R18, [R1+0x46c] ;  /* 0x00046c0001127983 */ /* 0x002f220000300800 */
[----:B------:R-:W-:-:S05]  /*39500*/  IMAD.WIDE R136, R147, 0x4, R2 ;  /* 0x0000000493887825 */ /* 0x000fca00078e0202 */
[----:B------:R1:W-:Y:S04]  /*39510*/  @P6 STG.E desc[UR34][R136.64], R17 ;  /* 0x0000001188006986 */ /* 0x0003e8000c101922 */
[----:B-1----:R-:W2:Y:S01]  /*39520*/  LDL.LU R17, [R1+0x10c4] ;  /* 0x0010c40001117983 */ /* 0x002ea20000300800 */
[----:B------:R-:W-:Y:S01]  /*39530*/  LOP3.LUT P0, RZ, R12, 0x400, RZ, 0xc0, !PT ;  /* 0x000004000cff7812 */ /* 0x000fe2000780c0ff */
[----:B------:R-:W-:-:S12]  /*39540*/  IMAD.WIDE R136, R147, 0x4, R4 ;  /* 0x0000000493887825 */ /* 0x000fd800078e0204 */
[----:B------:R1:W-:Y:S04]  /*39550*/  @P0 STG.E desc[UR34][R136.64], R16 ;  /* 0x0000001088000986 */ /* 0x0003e8000c101922 */
[----:B-1----:R-:W4:Y:S01]  /*39560*/  LDL.LU R16, [R1+0x26c] ;  /* 0x00026c0001107983 */ /* 0x002f220000300800 */
[----:B------:R-:W-:-:S03]  /*39570*/  LOP3.LUT P1, RZ, R12, 0x800000, RZ, 0xc0, !PT ;  /* 0x008000000cff7812 */ /* 0x000fc6000782c0ff */
[----:B------:R-:W4:Y:S01]  /*39580*/  LDL.LU R145, [R1+0x10c8] ;  /* 0x0010c80001917983 */ /* 0x000f220000300800 */
[----:B------:R-:W-:-:S03]  /*39590*/  LOP3.LUT R10, R10, 0xffff7fff, RZ, 0xc0, !PT ;  /* 0xffff7fff0a0a7812 */ /* 0x000fc600078ec0ff */
[----:B------:R-:W4:Y:S04]  /*395a0*/  LDL.LU R252, [R1+0xed0] ;  /* 0x000ed00001fc7983 */ /* 0x000f280000300800 */
[----:B------:R-:W4:Y:S02]  /*395b0*/  LDL.LU R159, [R1+0xc60] ;  /* 0x000c6000019f7983 */ /* 0x000f240000300800 */
[----:B------:R-:W-:Y:S02]  /*395c0*/  @P1 LOP3.LUT R10, R10, 0x8000, RZ, 0xfc, !PT ;  /* 0x000080000a0a1812 */ /* 0x000fe400078efcff */
[----:B------:R-:W-:Y:S01]  /*395d0*/  LOP3.LUT P1, RZ, R12, 0x400000, RZ, 0xc0, !PT ;  /* 0x004000000cff7812 */ /* 0x000fe2000782c0ff */
[----:B------:R-:W4:Y:S01]  /*395e0*/  LDL.LU R144, [R1+0xa60] ;  /* 0x000a600001907983 */ /* 0x000f220000300800 */
[----:B------:R-:W-:-:S03]  /*395f0*/  LOP3.LUT R10, R10, 0xfffeffff, RZ, 0xc0, !PT ;  /* 0xfffeffff0a0a7812 */ /* 0x000fc600078ec0ff */
[----:B------:R-:W4:Y:S01]  /*39600*/  LDL.LU R139, [R1+0x870] ;  /* 0x00087000018b7983 */ /* 0x000f220000300800 */
[----:B------:R-:W-:-:S03]  /*39610*/  LOP3.LUT P4, RZ, R12, 0x800, RZ, 0xc0, !PT ;  /* 0x000008000cff7812 */ /* 0x000fc6000788c0ff */
[----:B------:R-:W4:Y:S04]  /*39620*/  LDL.LU R150, [R1+0x10cc] ;  /* 0x0010cc0001967983 */ /* 0x000f280000300800 */
[----:B------:R-:W-:Y:S01]  /*39630*/  @P1 LOP3.LUT R10, R10, 0x10000, RZ, 0xfc, !PT ;  /* 0x000100000a0a1812 */ /* 0x000fe200078efcff */
[----:B------:R-:W4:Y:S01]  /*39640*/  LDL.LU R153, [R1+0x670] ;  /* 0x0006700001997983 */ /* 0x000f220000300800 */
[----:B------:R-:W-:Y:S02]  /*39650*/  LOP3.LUT P1, RZ, R12, 0x200000, RZ, 0xc0, !PT ;  /* 0x002000000cff7812 */ /* 0x000fe4000782c0ff */
[----:B------:R-:W-:Y:S02]  /*39660*/  LOP3.LUT R10, R10, 0xfffdffff, RZ, 0xc0, !PT ;  /* 0xfffdffff0a0a7812 */ /* 0x000fe400078ec0ff */
[C---:B------:R-:W-:Y:S01]  /*39670*/  LOP3.LUT P5, RZ, R12.reuse, 0x1000, RZ, 0xc0, !PT ;  /* 0x000010000cff7812 */ /* 0x040fe200078ac0ff */
[----:B------:R-:W-:Y:S01]  /*39680*/  IMAD.WIDE R136, R147, 0x4, R6 ;  /* 0x0000000493887825 */ /* 0x000fe200078e0206 */
[----:B------:R-:W-:Y:S01]  /*39690*/  LOP3.LUT P6, RZ, R12, 0x2000, RZ, 0xc0, !PT ;  /* 0x000020000cff7812 */ /* 0x000fe200078cc0ff */
[----:B------:R-:W4:Y:S06]  /*396a0*/  LDL.LU R151, [R1+0x470] ;  /* 0x0004700001977983 */ /* 0x000f2c0000300800 */
        /* <DEDUP_REMOVED lines=14> */
[----:B------:R-:W-:Y:S02]  /*39790*/  LOP3.LUT P1, RZ, R12, 0x10000, RZ, 0xc0, !PT ;  /* 0x000100000cff7812 */ /* 0x000fe4000782c0ff */
[----:B------:R-:W-:-:S11]  /*397a0*/  LOP3.LUT R10, R10, 0xffbfffff, RZ, 0xc0, !PT ;  /* 0xffbfffff0a0a7812 */ /* 0x000fd600078ec0ff */
[----:B------:R-:W-:Y:S02]  /*397b0*/  @P1 LOP3.LUT R10, R10, 0x400000, RZ, 0xfc, !PT ;  /* 0x004000000a0a1812 */ /* 0x000fe400078efcff */
[----:B------:R-:W-:Y:S01]  /*397c0*/  LOP3.LUT P1, RZ, R12, 0x8000, RZ, 0xc0, !PT ;  /* 0x000080000cff7812 */ /* 0x000fe2000782c0ff */
[----:B------:R1:W-:Y:S02]  /*397d0*/  @P4 STG.E desc[UR34][R136.64], R148 ;  /* 0x0000009488004986 */ /* 0x0003e4000c101922 */
[----:B-1----:R-:W-:-:S05]  /*397e0*/  IMAD.WIDE R136, R147, 0x4, R8 ;  /* 0x0000000493887825 */ /* 0x002fca00078e0208 */
[----:B---3--:R2:W-:Y:S02]  /*397f0*/  @P5 STG.E desc[UR34][R136.64], R146 ;  /* 0x0000009288005986 */ /* 0x0085e4000c101922 */
[----:B--2---:R-:W-:-:S05]  /*39800*/  IMAD.WIDE R136, R17, 0x4, R2 ;  /* 0x0000000411887825 */ /* 0x004fca00078e0202 */
[----:B------:R1:W-:Y:S02]  /*39810*/  @P6 STG.E desc[UR34][R136.64], R20 ;  /* 0x0000001488006986 */ /* 0x0003e4000c101922 */
[----:B-1----:R-:W-:-:S05]  /*39820*/  IMAD.WIDE R136, R17, 0x4, R4 ;  /* 0x0000000411887825 */ /* 0x002fca00078e0204 */
[----:B----4-:R1:W-:Y:S04]  /*39830*/  @P0 STG.E desc[UR34][R136.64], R19 ;  /* 0x0000001388000986 */ /* 0x0103e8000c101922 */
[----:B-1----:R-:W2:Y:S04]  /*39840*/  LDL.LU R19, [R1+0x10d0] ;  /* 0x0010d00001137983 */ /* 0x002ea80000300800 */
[----:B------:R-:W3:Y:S04]  /*39850*/  LDL.LU R149, [R1+0x270] ;  /* 0x0002700001957983 */ /* 0x000ee80000300800 */
[----:B------:R-:W4:Y:S04]  /*39860*/  LDL.LU R148, [R1+0x70] ;  /* 0x0000700001947983 */ /* 0x000f280000300800 */
[----:B------:R-:W2:Y:S04]  /*39870*/  LDL.LU R147, [R1+0xed4] ;  /* 0x000ed40001937983 */ /* 0x000ea80000300800 */
[----:B------:R-:W2:Y:S01]  /*39880*/  LDL.LU R146, [R1+0xc64] ;  /* 0x000c640001927983 */ /* 0x000ea20000300800 */
[----:B------:R-:W-:-:S03]  /*39890*/  IMAD.WIDE R136, R17, 0x4, R6 ;  /* 0x0000000411887825 */ /* 0x000fc600078e0206 */
[----:B------:R-:W2:Y:S04]  /*398a0*/  LDL.LU R20, [R1+0xa64] ;  /* 0x000a640001147983 */ /* 0x000ea80000300800 */
[----:B------:R1:W-:Y:S04]  /*398b0*/  @P1 STG.E desc[UR34][R136.64], R18 ;  /* 0x0000001288001986 */ /* 0x0003e8000c101922 */
[----:B-1----:R-:W2:Y:S01]  /*398c0*/  LDL.LU R18, [R1+0x874] ;  /* 0x0008740001127983 */ /* 0x002ea20000300800 */
[----:B------:R-:W-:Y:S01]  /*398d0*/  LOP3.LUT P1, RZ, R10, 0x400000, RZ, 0xc0, !PT ;  /* 0x004000000aff7812 */ /* 0x000fe2000782c0ff */
[----:B------:R-:W-:-:S12]  /*398e0*/  IMAD.WIDE R136, R17, 0x4, R8 ;  /* 0x0000000411887825 */ /* 0x000fd800078e0208 */
[----:B------:R1:W-:Y:S04]  /*398f0*/  @P1 STG.E desc[UR34][R136.64], R16 ;  /* 0x0000001088001986 */ /* 0x0003e8000c101922 */
        /* <DEDUP_REMOVED lines=22> */
[----:B------:R-:W-:-:S02]  /*39a60*/  LOP3.LUT P1, RZ, R10, 0x8000, RZ, 0xc0, !PT ;  /* 0x000080000aff7812 */ /* 0x000fc4000782c0ff */
[----:B------:R-:W-:Y:S01]  /*39a70*/  LOP3.LUT P3, RZ, R12, 0x2000000, RZ, 0xc0, !PT ;  /* 0x020000000cff7812 */ /* 0x000fe2000786c0ff */
[----:B-1----:R-:W-:Y:S01]  /*39a80*/  IMAD.WIDE R136, R150, 0x4, R6 ;  /* 0x0000000496887825 */ /* 0x002fe200078e0206 */
[C---:B------:R-:W-:Y:S02]  /*39a90*/  LOP3.LUT P4, RZ, R12.reuse, 0x4000000, RZ, 0xc0, !PT ;  /* 0x040000000cff7812 */ /* 0x040fe4000788c0ff */
[C---:B------:R-:W-:Y:S02]  /*39aa0*/  LOP3.LUT P5, RZ, R12.reuse, 0x8000000, RZ, 0xc0, !PT ;  /* 0x080000000cff7812 */ /* 0x040fe400078ac0ff */
[----:B------:R-:W-:-:S05]  /*39ab0*/  LOP3.LUT P6, RZ, R12, 0x10000000, RZ, 0xc0, !PT ;  /* 0x100000000cff7812 */ /* 0x000fca00078cc0ff */
[----:B---3--:R1:W-:Y:S02]  /*39ac0*/  @P1 STG.E desc[UR34][R136.64], R149 ;  /* 0x0000009588001986 */ /* 0x0083e4000c101922 */
[----:B-1----:R-:W-:-:S05]  /*39ad0*/  IMAD.WIDE R136, R150, 0x4, R8 ;  /* 0x0000000496887825 */ /* 0x002fca00078e0208 */
[----:B----4-:R2:W-:Y:S02]  /*39ae0*/  @P2 STG.E desc[UR34][R136.64], R148 ;  /* 0x0000009488002986 */ /* 0x0105e4000c101922 */
[----:B--2---:R-:W-:-:S05]  /*39af0*/  IMAD.WIDE R136, R19, 0x4, R2 ;  /* 0x0000000413887825 */ /* 0x004fca00078e0202 */
[----:B------:R1:W-:Y:S02]  /*39b00*/  @P3 STG.E desc[UR34][R136.64], R147 ;  /* 0x0000009388003986 */ /* 0x0003e4000c101922 */
[----:B-1----:R-:W-:-:S05]  /*39b10*/  IMAD.WIDE R136, R19, 0x4, R4 ;  /* 0x0000000413887825 */ /* 0x002fca00078e0204 */
[----:B------:R1:W-:Y:S02]  /*39b20*/  @P4 STG.E desc[UR34][R136.64], R146 ;  /* 0x0000009288004986 */ /* 0x0003e4000c101922 */
[----:B-1----:R-:W-:-:S05]  /*39b30*/  IMAD.WIDE R136, R19, 0x4, R6 ;  /* 0x0000000413887825 */ /* 0x002fca00078e0206 */
[----:B------:R1:W-:Y:S02]  /*39b40*/  @P5 STG.E desc[UR34][R136.64], R20 ;  /* 0x0000001488005986 */ /* 0x0003e4000c101922 */
[----:B-1----:R-:W-:Y:S02]  /*39b50*/  IMAD.WIDE R136, R19, 0x4, R8 ;  /* 0x0000000413887825 */ /* 0x002fe400078e0208 */
[----:B------:R-:W2:Y:S04]  /*39b60*/  LDL.LU R19, [R1+0x474] ;  /* 0x0004740001137983 */ /* 0x000ea80000300800 */
[----:B------:R1:W-:Y:S04]  /*39b70*/  @P6 STG.E desc[UR34][R136.64], R18 ;  /* 0x0000001288006986 */ /* 0x0003e8000c101922 */
[----:B-1----:R-:W3:Y:S01]  /*39b80*/  LDL.LU R18, [R1+0x274] ;  /* 0x0002740001127983 */ /* 0x002ee20000300800 */
[----:B------:R-:W-:Y:S01]  /*39b90*/  LOP3.LUT P0, RZ, R12, 0x20000000, RZ, 0xc0, !PT ;  /* 0x200000000cff7812 */ /* 0x000fe2000780c0ff */
[----:B------:R-:W-:-:S02]  /*39ba0*/  IMAD.WIDE R136, R17, 0x4, R2 ;  /* 0x0000000411887825 */ /* 0x000fc400078e0202 */
[----:B------:R-:W4:Y:S04]  /*39bb0*/  LDL.LU R22, [R1+0x74] ;  /* 0x0000740001167983 */ /* 0x000f280000300800 */
[----:B------:R-:W4:Y:S04]  /*39bc0*/  LDL.LU R158, [R1+0xed8] ;  /* 0x000ed800019e7983 */ /* 0x000f280000300800 */
[----:B------:R-:W4:Y:S04]  /*39bd0*/  LDL.LU R138, [R1+0xc68] ;  /* 0x000c6800018a7983 */ /* 0x000f280000300800 */
[----:B------:R1:W-:Y:S04]  /*39be0*/  @P0 STG.E desc[UR34][R136.64], R16 ;  /* 0x0000001088000986 */ /* 0x0003e8000c101922 */
[----:B-1----:R-:W4:Y:S04]  /*39bf0*/  LDL.LU R16, [R1+0x10d8] ;  /* 0x0010d80001107983 */ /* 0x002f280000300800 */
        /* <DEDUP_REMOVED lines=11> */
[----:B------:R-:W-:Y:S01]  /*39cb0*/  LOP3.LUT P5, RZ, R12, 0x80000000, RZ, 0xc0, !PT ;  /* 0x800000000cff7812 */ /* 0x000fe200078ac0ff */
[----:B------:R-:W-:Y:S01]  /*39cc0*/  IMAD.WIDE R136, R17, 0x4, R4 ;  /* 0x0000000411887825 */ /* 0x000fe200078e0204 */
[----:B------:R-:W4:Y:S04]  /*39cd0*/  LDL.LU R146, [R1+0x87c] ;  /* 0x00087c0001927983 */ /* 0x000f280000300800 */
[----:B------:R-:W4:Y:S01]  /*39ce0*/  LDL.LU R20, [R1+0x67c] ;  /* 0x00067c0001147983 */ /* 0x000f220000300800 */
        /* <DEDUP_REMOVED lines=19> */
[----:B---3--:R1:W-:Y:S02]  /*39e20*/  @P5 STG.E desc[UR34][R136.64], R18 ;  /* 0x0000001288005986 */ /* 0x0083e4000c101922 */
[----:B-1----:R-:W-:-:S02]  /*39e30*/  IMAD.WIDE R136, R17, 0x4, R8 ;  /* 0x0000000411887825 */ /* 0x002fc400078e0208 */
[----:B------:R-:W3:Y:S04]  /*39e40*/  LDL.LU R18, [R1+0x27c] ;  /* 0x00027c0001127983 */ /* 0x000ee80000300800 */
[----:B------:R-:W2:Y:S01]  /*39e50*/  LDL.LU R17, [R1+0x10e4] ;  /* 0x0010e40001117983 */ /* 0x000ea20000300800 */
[----:B------:R-:W-:-:S04]  /*39e60*/  LOP3.LUT R10, R10, 0xffffefff, RZ, 0xc0, !PT ;  /* 0xffffefff0a0a7812 */ /* 0x000fc800078ec0ff */
[----:B------:R-:W-:Y:S02]  /*39e70*/  @P1 LOP3.LUT R10, R10, 0x1000, RZ, 0xfc, !PT ;  /* 0x000010000a0a1812 */ /* 0x000fe400078efcff */
[C---:B------:R-:W-:Y:S02]  /*39e80*/  LOP3.LUT P1, RZ, R13.reuse, 0x10, RZ, 0xc0, !PT ;  /* 0x000000100dff7812 */ /* 0x040fe4000782c0ff */
[----:B------:R-:W-:Y:S02]  /*39e90*/  LOP3.LUT R10, R10, 0xffffdfff, RZ, 0xc0, !PT ;  /* 0xffffdfff0a0a7812 */ /* 0x000fe400078ec0ff */
[----:B------:R-:W-:-:S09]  /*39ea0*/  LOP3.LUT P6, RZ, R13, 0x1, RZ, 0xc0, !PT ;  /* 0x000000010dff7812 */ /* 0x000fd200078cc0ff */
[----:B------:R-:W-:Y:S02]  /*39eb0*/  @P1 LOP3.LUT R10, R10, 0x2000, RZ, 0xfc, !PT ;  /* 0x000020000a0a1812 */ /* 0x000fe400078efcff */
[C---:B------:R-:W-:Y:S02]  /*39ec0*/  LOP3.LUT P1, RZ, R13.reuse, 0x8, RZ, 0xc0, !PT ;  /* 0x000000080dff7812 */ /* 0x040fe4000782c0ff */
[----:B------:R-:W-:Y:S02]  /*39ed0*/  LOP3.LUT P0, RZ, R13, 0x2, RZ, 0xc0, !PT ;  /* 0x000000020dff7812 */ /* 0x000fe4000780c0ff */
[----:B------:R-:W-:Y:S01]  /*39ee0*/  LOP3.LUT R10, R10, 0xffffbfff, RZ, 0xc0, !PT ;  /* 0xffffbfff0a0a7812 */ /* 0x000fe200078ec0ff */
[----:B----4-:R1:W-:Y:S08]  /*39ef0*/  @P6 STG.E desc[UR34][R136.64], R22 ;  /* 0x0000001688006986 */ /* 0x0103f0000c101922 */
[----:B------:R-:W-:-:S02]  /*39f00*/  @P1 LOP3.LUT R10, R10, 0x4000, RZ, 0xfc, !PT ;  /* 0x000040000a0a1812 */ /* 0x000fc400078efcff */
[----:B------:R-:W-:Y:S01]  /*39f10*/  LOP3.LUT P1, RZ, R13, 0x4, RZ, 0xc0, !PT ;  /* 0x000000040dff7812 */ /* 0x000fe2000782c0ff */
[----:B-1----:R-:W-:-:S05]  /*39f20*/  IMAD.WIDE R136, R16, 0x4, R2 ;  /* 0x0000000410887825 */ /* 0x002fca00078e0202 */
[----:B------:R1:W-:Y:S02]  /*39f30*/  @P0 STG.E desc[UR34][R136.64], R158 ;  /* 0x0000009e88000986 */ /* 0x0003e4000c101922 */
[----:B-1----:R-:W-:-:S05]  /*39f40*/  IMAD.WIDE R136, R16, 0x4, R4 ;  /* 0x0000000410887825 */ /* 0x002fca00078e0204 */
        /* <DEDUP_REMOVED lines=35> */
[----:B--2---:R-:W-:-:S05]  /*3a180*/  IMAD.WIDE R136, R17, 0x4, R2 ;  /* 0x0000000411887825 */ /* 0x004fca00078e0202 */
[----:B------:R1:W-:Y:S02]  /*3a190*/  @P4 STG.E desc[UR34][R136.64], R20 ;  /* 0x0000001488004986 */ /* 0x0003e4000c101922 */
[----:B-1----:R-:W-:-:S05]  /*3a1a0*/  IMAD.WIDE R136, R17, 0x4, R4 ;  /* 0x0000000411887825 */ /* 0x002fca00078e0204 */
[----:B------:R1:W-:Y:S02]  /*3a1b0*/  @P5 STG.E desc[UR34][R136.64], R19 ;  /* 0x0000001388005986 */ /* 0x0003e4000c101922 */
[----:B-1----:R-:W-:-:S05]  /*3a1c0*/  IMAD.WIDE R136, R17, 0x4, R6 ;  /* 0x0000000411887825 */ /* 0x002fca00078e0206 */
[----:B---3--:R1:W-:Y:S04]  /*3a1d0*/  @P6 STG.E desc[UR34][R136.64], R18 ;  /* 0x0000001288006986 */ /* 0x0083e8000c101922 */
[----:B-1----:R-:W2:Y:S04]  /*3a1e0*/  LDL.LU R18, [R1+0xee0] ;  /* 0x000ee00001127983 */ /* 0x002ea80000300800 */
[----:B------:R-:W3:Y:S04]  /*3a1f0*/  LDL.LU R146, [R1+0xc70] ;  /* 0x000c700001927983 */ /* 0x000ee80000300800 */
[----:B------:R-:W3:Y:S04]  /*3a200*/  LDL.LU R20, [R1+0xa70] ;  /* 0x000a700001147983 */ /* 0x000ee80000300800 */
[----:B------:R-:W2:Y:S01]  /*3a210*/  LDL.LU R19, [R1+0x10e8] ;  /* 0x0010e80001137983 */ /* 0x000ea20000300800 */
[----:B------:R-:W-:Y:S01]  /*3a220*/  LOP3.LUT P0, RZ, R13, 0x10000, RZ, 0xc0, !PT ;  /* 0x000100000dff7812 */ /* 0x000fe2000780c0ff */
[----:B------:R-:W-:Y:S01]  /*3a230*/  IMAD.WIDE R136, R17, 0x4, R8 ;  /* 0x0000000411887825 */ /* 0x000fe200078e0208 */
[----:B------:R-:W-:-:S11]  /*3a240*/  LOP3.LUT P4, RZ, R13, 0x20000, RZ, 0xc0, !PT ;  /* 0x000200000dff7812 */ /* 0x000fd6000788c0ff */
[----:B----4-:R1:W-:Y:S04]  /*3a250*/  @P0 STG.E desc[UR34][R136.64], R16 ;  /* 0x0000001088000986 */ /* 0x0103e8000c101922 */
[----:B-1----:R-:W4:Y:S04]  /*3a260*/  LDL.LU R16, [R1+0x880] ;  /* 0x0008800001107983 */ /* 0x002f280000300800 */
[----:B------:R-:W4:Y:S04]  /*3a270*/  LDL.LU R17, [R1+0x680] ;  /* 0x0006800001117983 */ /* 0x000f280000300800 */
[----:B------:R-:W4:Y:S04]  /*3a280*/  LDL.LU R158, [R1+0x10ec] ;  /* 0x0010ec00019e7983 */ /* 0x000f280000300800 */
[----:B------:R-:W4:Y:S01]  /*3a290*/  LDL.LU R145, [R1+0x10f0] ;  /* 0x0010f00001917983 */ /* 0x000f220000300800 */
[----:B------:R-:W-:-:S02]  /*3a2a0*/  LOP3.LUT P5, RZ, R13, 0x40000, RZ, 0xc0, !PT ;  /* 0x000400000dff7812 */ /* 0x000fc400078ac0ff */
[C---:B------:R-:W-:Y:S02]  /*3a2b0*/  LOP3.LUT P6, RZ, R13.reuse, 0x80000, RZ, 0xc0, !PT ;  /* 0x000800000dff7812 */ /* 0x040fe400078cc0ff */
        /* <DEDUP_REMOVED lines=20> */
[----:B------:R-:W2:Y:S01]  /*3a400*/  LDL.LU R150, [R1+0x10f4] ;  /* 0x0010f40001967983 */ /* 0x000ea20000300800 */
[----:B------:R-:W-:-:S03]  /*3a410*/  IMAD.WIDE R136, R19, 0x4, R4 ;  /* 0x0000000413887825 */ /* 0x000fc600078e0204 */
[----:B------:R-:W2:Y:S04]  /*3a420*/  LDL.LU R147, [R1+0x84] ;  /* 0x0000840001937983 */ /* 0x000ea80000300800 */
[----:B---3--:R1:W-:Y:S02]  /*3a430*/  @P5 STG.E desc[UR34][R136.64], R146 ;  /* 0x0000009288005986 */ /* 0x0083e4000c101922 */
[C---:B-1----:R-:W-:Y:S02]  /*3a440*/  IMAD.WIDE R136, R19.reuse, 0x4, R6 ;  /* 0x0000000413887825 */ /* 0x042fe400078e0206 */
[----:B------:R-:W3:Y:S04]  /*3a450*/  LDL.LU R146, [R1+0xee8] ;  /* 0x000ee80001927983 */ /* 0x000ee80000300800 */
[----:B------:R1:W-:Y:S02]  /*3a460*/  @P6 STG.E desc[UR34][R136.64], R20 ;  /* 0x0000001488006986 */ /* 0x0003e4000c101922 */
[----:B-1----:R-:W-:-:S02]  /*3a470*/  IMAD.WIDE R136, R19, 0x4, R8 ;  /* 0x0000000413887825 */ /* 0x002fc400078e0208 */
[----:B------:R-:W3:Y:S04]  /*3a480*/  LDL.LU R20, [R1+0xc78] ;  /* 0x000c780001147983 */ /* 0x000ee80000300800 */
[----:B------:R-:W3:Y:S04]  /*3a490*/  LDL.LU R19, [R1+0xa78] ;  /* 0x000a780001137983 */ /* 0x000ee80000300800 */
[----:B------:R-:W3:Y:S01]  /*3a4a0*/  LDL.LU R148, [R1+0x10f8] ;  /* 0x0010f80001947983 */ /* 0x000ee20000300800 */
[----:B------:R-:W-:Y:S02]  /*3a4b0*/  @P1 LOP3.LUT R10, R10, 0x2, RZ, 0xfc, !PT ;  /* 0x000000020a0a1812 */ /* 0x000fe400078efcff */
[----:B------:R-:W-:-:S02]  /*3a4c0*/  LOP3.LUT P1, RZ, R13, 0x4000000, RZ, 0xc0, !PT ;  /* 0x040000000dff7812 */ /* 0x000fc4000782c0ff */
        /* <DEDUP_REMOVED lines=8> */
[C---:B------:R-:W-:Y:S02]  /*3a550*/  LOP3.LUT P1, RZ, R13.reuse, 0x800000, RZ, 0xc0, !PT ;  /* 0x008000000dff7812 */ /* 0x040fe4000782c0ff */
[----:B------:R-:W-:Y:S02]  /*3a560*/  LOP3.LUT R10, R10, 0xffffffdf, RZ, 0xc0, !PT ;  /* 0xffffffdf0a0a7812 */ /* 0x000fe400078ec0ff */
[----:B------:R-:W-:-:S09]  /*3a570*/  LOP3.LUT P0, RZ, R13, 0x100000, RZ, 0xc0, !PT ;  /* 0x001000000dff7812 */ /* 0x000fd2000780c0ff */
[----:B------:R-:W-:Y:S02]  /*3a580*/  @P1 LOP3.LUT R10, R10, 0x20, RZ, 0xfc, !PT ;  /* 0x000000200a0a1812 */ /* 0x000fe400078efcff */
[----:B------:R-:W-:Y:S02]  /*3a590*/  LOP3.LUT P1, RZ, R13, 0x400000, RZ, 0xc0, !PT ;  /* 0x004000000dff7812 */ /* 0x000fe4000782c0ff */
[----:B------:R-:W-:Y:S01]  /*3a5a0*/  LOP3.LUT R10, R10, 0xffffffbf, RZ, 0xc0, !PT ;  /* 0xffffffbf0a0a7812 */ /* 0x000fe200078ec0ff */
[----:B----4-:R1:W-:Y:S10]  /*3a5b0*/  @P0 STG.E desc[UR34][R136.64], R16 ;  /* 0x0000001088000986 */ /* 0x0103f4000c101922 */
[----:B------:R-:W-:-:S02]  /*3a5c0*/  @P1 LOP3.LUT R10, R10, 0x40, RZ, 0xfc, !PT ;  /* 0x000000400a0a1812 */ /* 0x000fc400078efcff */
[C---:B------:R-:W-:Y:S01]  /*3a5d0*/  LOP3.LUT P1, RZ, R13.reuse, 0x200000, RZ, 0xc0, !PT ;  /* 0x002000000dff7812 */ /* 0x040fe2000782c0ff */
[----:B-1----:R-:W-:Y:S01]  /*3a5e0*/  IMAD.WIDE R136, R158, 0x4, R2 ;  /* 0x000000049e887825 */ /* 0x002fe200078e0202 */
[C---:B------:R-:W-:Y:S01]  /*3a5f0*/  LOP3.LUT P2, RZ, R13.reuse, 0x40000000, RZ, 0xc0, !PT ;  /* 0x400000000dff7812 */ /* 0x040fe2000784c0ff */
[----:B------:R-:W4:Y:S10]  /*3a600*/  LDL.LU R16, [R1+0x1464] ;  /* 0x0014640001107983 */ /* 0x000f340000300800 */
[----:B------:R1:W-:Y:S01]  /*3a610*/  @P1 STG.E desc[UR34][R136.64], R17 ;  /* 0x0000001188001986 */ /* 0x0003e2000c101922 */
[----:B------:R-:W-:Y:S01]  /*3a620*/  LOP3.LUT P1, RZ, R10, 0x40, RZ, 0xc0, !PT ;  /* 0x000000400aff7812 */ /* 0x000fe2000782c0ff */
[----:B-1----:R-:W-:Y:S01]  /*3a630*/  IMAD.WIDE R136, R158, 0x4, R4 ;  /* 0x000000049e887825 */ /* 0x002fe200078e0204 */
[----:B------:R-:W-:Y:S01]  /*3a640*/  LOP3.LUT P3, RZ, R13, 0x80000000, RZ, 0xc0, !PT ;  /* 0x800000000dff7812 */ /* 0x000fe2000786c0ff */
[----:B------:R-:W4:Y:S01]  /*3a650*/  LDL.LU R17, [R1+0x1460] ;  /* 0x0014600001117983 */ /* 0x000f220000300800 */
[----:B------:R-:W-:-:S09]  /*3a660*/  LOP3.LUT P4, RZ, R14, 0x1, RZ, 0xc0, !PT ;  /* 0x000000010eff7812 */ /* 0x000fd2000788c0ff */
[----:B--2---:R1:W-:Y:S01]  /*3a670*/  @P1 STG.E desc[UR34][R136.64], R18 ;  /* 0x0000001288001986 */ /* 0x0043e2000c101922 */
        /* <DEDUP_REMOVED lines=9> */
[C---:B-1----:R-:W-:Y:S01]  /*3a710*/  IMAD.WIDE R136, R145.reuse, 0x4, R2 ;  /* 0x0000000491887825 */ /* 0x042fe200078e0202 */
        /* <DEDUP_REMOVED lines=18> */
[----:B------:R1:W-:Y:S01]  /*3a840*/  @P3 STG.E desc[UR34][R136.64], R149 ;  /* 0x0000009588003986 */ /* 0x0003e2000c101922 */
[----:B------:R-:W-:Y:S01]  /*3a850*/  LOP3.LUT P0, RZ, R14, 0x8, RZ, 0xc0, !PT ;  /* 0x000000080eff7812 */ /* 0x000fe2000780c0ff */
[----:B-1----:R-:W-:-:S05]  /*3a860*/  IMAD.WIDE R136, R150, 0x4, R8 ;  /* 0x0000000496887825 */ /* 0x002fca00078e0208 */
[----:B------:R3:W-:Y:S02]  /*3a870*/  @P4 STG.E desc[UR34][R136.64], R147 ;  /* 0x0000009388004986 */ /* 0x0007e4000c101922 */
[----:B---3--:R-:W-:-:S05]  /*3a880*/  IMAD.WIDE R136, R148, 0x4, R2 ;  /* 0x0000000494887825 */ /* 0x008fca00078e0202 */
[----:B------:R1:W-:Y:S02]  /*3a890*/  @P5 STG.E desc[UR34][R136.64], R146 ;  /* 0x0000009288005986 */ /* 0x0003e4000c101922 */
[----:B-1----:R-:W-:-:S05]  /*3a8a0*/  IMAD.WIDE R136, R148, 0x4, R4 ;  /* 0x0000000494887825 */ /* 0x002fca00078e0204 */
[----:B------:R1:W-:Y:S02]  /*3a8b0*/  @P6 STG.E desc[UR34][R136.64], R20 ;  /* 0x0000001488006986 */ /* 0x0003e4000c101922 */
[----:B-1----:R-:W-:-:S05]  /*3a8c0*/  IMAD.WIDE R136, R148, 0x4, R6 ;  /* 0x0000000494887825 */ /* 0x002fca00078e0206 */
[----:B------:R1:W-:Y:S04]  /*3a8d0*/  @P0 STG.E desc[UR34][R136.64], R19 ;  /* 0x0000001388000986 */ /* 0x0003e8000c101922 */
[----:B-1----:R-:W3:Y:S04]  /*3a8e0*/  LDL.LU R19, [R1+0x888] ;  /* 0x0008880001137983 */ /* 0x002ee80000300800 */
[----:B------:R-:W2:Y:S04]  /*3a8f0*/  LDL.LU R151, [R1+0x688] ;  /* 0x0006880001977983 */ /* 0x000ea80000300800 */
[----:B------:R-:W4:Y:S04]  /*3a900*/  LDL.LU R149, [R1+0x488] ;  /* 0x0004880001957983 */ /* 0x000f280000300800 */
[----:B------:R-:W4:Y:S04]  /*3a910*/  LDL.LU R150, [R1+0x288] ;  /* 0x0002880001967983 */ /* 0x000f280000300800 */
[----:B------:R-:W2:Y:S04]  /*3a920*/  LDL.LU R147, [R1+0x10fc] ;  /* 0x0010fc0001937983 */ /* 0x000ea80000300800 */
[----:B------:R-:W4:Y:S01]  /*3a930*/  LDL.LU R146, [R1+0x88] ;  /* 0x0000880001927983 */ /* 0x000f220000300800 */
[----:B------:R-:W-:-:S03]  /*3a940*/  LOP3.LUT P4, RZ, R14, 0x10, RZ, 0xc0, !PT ;  /* 0x000000100eff7812 */ /* 0x000fc6000788c0ff */
[----:B------:R-:W4:Y:S01]  /*3a950*/  LDL.LU R20, [R1+0xeec] ;  /* 0x000eec0001147983 */ /* 0x000f220000300800 */
[----:B------:R-:W-:-:S03]  /*3a960*/  IMAD.WIDE R136, R148, 0x4, R8 ;  /* 0x0000000494887825 */ /* 0x000fc600078e0208 */
        /* <DEDUP_REMOVED lines=15> */
[----:B---3--:R1:W-:Y:S04]  /*3aa60*/  @P4 STG.E desc[UR34][R136.64], R19 ;  /* 0x0000001388004986 */ /* 0x0083e8000c101922 */
[----:B-1----:R-:W3:Y:S04]  /*3aa70*/  LDL.LU R19, [R1+0xc7c] ;  /* 0x000c7c0001137983 */ /* 0x002ee80000300800 */
[----:B------:R-:W3:Y:S04]  /*3aa80*/  LDL.LU R158, [R1+0xa7c] ;  /* 0x000a7c00019e7983 */ /* 0x000ee80000300800 */
[----:B------:R-:W3:Y:S04]  /*3aa90*/  LDL.LU R252, [R1+0x88c] ;  /* 0x00088c0001fc7983 */ /* 0x000ee80000300800 */
[----:B------:R-:W3:Y:S04]  /*3aaa0*/  LDL.LU R159, [R1+0x68c] ;  /* 0x00068c00019f7983 */ /* 0x000ee80000300800 */
[----:B------:R-:W3:Y:S01]  /*3aab0*/  LDL.LU R144, [R1+0x48c] ;  /* 0x00048c0001907983 */ /* 0x000ee20000300800 */
[----:B------:R-:W-:-:S03]  /*3aac0*/  LOP3.LUT R11, R11, 0xf7ffffff, RZ, 0xc0, !PT ;  /* 0xf7ffffff0b0b7812 */ /* 0x000fc600078ec0ff */
[----:B------:R-:W3:Y:S01]  /*3aad0*/  LDL.LU R145, [R1+0x28c] ;  /* 0x00028c0001917983 */ /* 0x000ee20000300800 */
[----:B------:R-:W-:Y:S02]  /*3aae0*/  @P1 LOP3.LUT R11, R11, 0x8000000, RZ, 0xfc, !PT ;  /* 0x080000000b0b1812 */ /* 0x000fe400078efcff */
[C---:B------:R-:W-:Y:S02]  /*3aaf0*/  LOP3.LUT P1, RZ, R14.reuse, 0x800, RZ, 0xc0, !PT ;  /* 0x000008000eff7812 */ /* 0x040fe4000782c0ff */
[C---:B------:R-:W-:Y:S02]  /*3ab00*/  LOP3.LUT P5, RZ, R14.reuse, 0x20, RZ, 0xc0, !PT ;  /* 0x000000200eff7812 */ /* 0x040fe400078ac0ff */
[----:B------:R-:W-:Y:S01]  /*3ab10*/  LOP3.LUT P6, RZ, R14, 0x40, RZ, 0xc0, !PT ;  /* 0x000000400eff7812 */ /* 0x000fe200078cc0ff */
[----:B--2---:R-:W-:Y:S01]  /*3ab20*/  IMAD.WIDE R136, R147, 0x4, R2 ;  /* 0x0000000493887825 */ /* 0x004fe200078e0202 */
[----:B------:R-:W-:Y:S01]  /*3ab30*/  LOP3.LUT R11, R11, 0xefffffff, RZ, 0xc0, !PT ;  /* 0xefffffff0b0b7812 */ /* 0x000fe200078ec0ff */
[----:B------:R-:W2:Y:S06]  /*3ab40*/  LDL.LU R153, [R1+0x8c] ;  /* 0x00008c0001997983 */ /* 0x000eac0000300800 */
[----:B------:R-:W-:-:S02]  /*3ab50*/  @P1 LOP3.LUT R11, R11, 0x10000000, RZ, 0xfc, !PT ;  /* 0x100000000b0b1812 */ /* 0x000fc400078efcff */
[----:B------:R-:W-:Y:S01]  /*3ab60*/  LOP3.LUT P1, RZ, R14, 0x400, RZ, 0xc0, !PT ;  /* 0x000004000eff7812 */ /* 0x000fe2000782c0ff */
[----:B------:R1:W-:Y:S01]  /*3ab70*/  @P5 STG.E desc[UR34][R136.64], R151 ;  /* 0x0000009788005986 */ /* 0x0003e2000c101922 */
[----:B------:R-:W-:Y:S01]  /*3ab80*/  LOP3.LUT R11, R11, 0xdfffffff, RZ, 0xc0, !PT ;  /* 0xdfffffff0b0b7812 */ /* 0x000fe200078ec0ff */
[----:B-1----:R-:W-:Y:S02]  /*3ab90*/  IMAD.WIDE R136, R147, 0x4, R4 ;  /* 0x0000000493887825 */ /* 0x002fe400078e0204 */
[----:B------:R-:W2:Y:S08]  /*3aba0*/  LDL.LU R151, [R1+0xef0] ;  /* 0x000ef00001977983 */ /* 0x000eb00000300800 */
[----:B------:R-:W-:-:S02]  /*3abb0*/  @P1 LOP3.LUT R11, R11, 0x20000000, RZ, 0xfc, !PT ;  /* 0x200000000b0b1812 */ /* 0x000fc400078efcff */
[C---:B------:R-:W-:Y:S01]  /*3abc0*/  LOP3.LUT P1, RZ, R14.reuse, 0x200, RZ, 0xc0, !PT ;  /* 0x000002000eff7812 */ /* 0x040fe2000782c0ff */
[----:B----4-:R1:W-:Y:S01]  /*3abd0*/  @P6 STG.E desc[UR34][R136.64], R149 ;  /* 0x0000009588006986 */ /* 0x0103e2000c101922 */
[----:B------:R-:W-:Y:S02]  /*3abe0*/  LOP3.LUT P0, RZ, R14, 0x80, RZ, 0xc0, !PT ;  /* 0x000000800eff7812 */ /* 0x000fe4000780c0ff */
[----:B------:R-:W-:Y:S01]  /*3abf0*/  LOP3.LUT R11, R11, 0xbfffffff, RZ, 0xc0, !PT ;  /* 0xbfffffff0b0b7812 */ /* 0x000fe200078ec0ff */
[----:B-1----:R-:W4:Y:S08]  /*3ac00*/  LDL.LU R149, [R1+0xc80] ;  /* 0x000c800001957983 */ /* 0x002f300000300800 */
[----:B------:R-:W-:-:S02]  /*3ac10*/  @P1 LOP3.LUT R11, R11, 0x40000000, RZ, 0xfc, !PT ;  /* 0x400000000b0b1812 */ /* 0x000fc400078efcff */
[----:B------:R-:W-:Y:S01]  /*3ac20*/  LOP3.LUT P1, RZ, R14, 0x100, RZ, 0xc0, !PT ;  /* 0x000001000eff7812 */ /* 0x000fe2000782c0ff */
[----:B------:R-:W-:-:S05]  /*3ac30*/  IMAD.WIDE R136, R147, 0x4, R6 ;  /* 0x0000000493887825 */ /* 0x000fca00078e0206 */
[----:B------:R1:W-:Y:S02]  /*3ac40*/  @P0 STG.E desc[UR34][R136.64], R150 ;  /* 0x0000009688000986 */ /* 0x0003e4000c101922 */
[----:B-1----:R-:W-:Y:S02]  /*3ac50*/  IMAD.WIDE R136, R147, 0x4, R8 ;  /* 0x0000000493887825 */ /* 0x002fe400078e0208 */
[----:B------:R-:W4:Y:S04]  /*3ac60*/  LDL.LU R150, [R1+0xa80] ;  /* 0x000a800001967983 */ /* 0x000f280000300800 */
[----:B------:R1:W-:Y:S01]  /*3ac70*/  @P1 STG.E desc[UR34][R136.64], R146 ;  /* 0x0000009288001986 */ /* 0x0003e2000c101922 */
[----:B------:R-:W-:-:S03]  /*3ac80*/  LOP3.LUT P1, RZ, R11, 0x40000000, RZ, 0xc0, !PT ;  /* 0x400000000bff7812 */ /* 0x000fc6000782c0ff */
[----:B------:R-:W4:Y:S01]  /*3ac90*/  LDL.LU R147, [R1+0x890] ;  /* 0x0008900001937983 */ /* 0x000f220000300800 */
[----:B-1----:R-:W-:-:S09]  /*3aca0*/  IMAD.WIDE R136, R138, 0x4, R2 ;  /* 0x000000048a887825 */ /* 0x002fd200078e0202 */
[----:B------:R1:W-:Y:S01]  /*3acb0*/  @P1 STG.E desc[UR34][R136.64], R20 ;  /* 0x0000001488001986 */ /* 0x0003e2000c101922 */
[----:B------:R-:W-:-:S03]  /*3acc0*/  LOP3.LUT P1, RZ, R11, 0x20000000, RZ, 0xc0, !PT ;  /* 0x200000000bff7812 */ /* 0x000fc6000782c0ff */
[----:B-1----:R-:W4:Y:S04]  /*3acd0*/  LDL.LU R20, [R1+0x690] ;  /* 0x0006900001147983 */ /* 0x002f280000300800 */
[----:B------:R-:W4:Y:S01]  /*3ace0*/  LDL.LU R146, [R1+0x110c] ;  /* 0x00110c0001927983 */ /* 0x000f220000300800 */
[----:B------:R-:W-:-:S05]  /*3acf0*/  IMAD.WIDE R136, R138, 0x4, R4 ;  /* 0x000000048a887825 */ /* 0x000fca00078e0204 */
[----:B---3--:R1:W-:Y:S04]  /*3ad00*/  @P1 STG.E desc[UR34][R136.64], R19 ;  /* 0x0000001388001986 */ /* 0x0083e8000c101922 */
[----:B-1----:R-:W3:Y:S01]  /*3ad10*/  LDL.LU R19, [R1+0x490] ;  /* 0x0004900001137983 */ /* 0x002ee20000300800 */
[----:B------:R-:W-:Y:S01]  /*3ad20*/  LOP3.LUT P1, RZ, R11, 0x10000000, RZ, 0xc0, !PT ;  /* 0x100000000bff7812 */ /* 0x000fe2000782c0ff */
[----:B------:R-:W-:-:S12]  /*3ad30*/  IMAD.WIDE R136, R138, 0x4, R6 ;  /* 0x000000048a887825 */ /* 0x000fd800078e0206 */
[----:B------:R1:W-:Y:S01]  /*3ad40*/  @P1 STG.E desc[UR34][R136.64], R158 ;  /* 0x0000009e88001986 */ /* 0x0003e2000c101922 */
[----:B------:R-:W-:Y:S01]  /*3ad50*/  LOP3.LUT P1, RZ, R11, 0x8000000, RZ, 0xc0, !PT ;  /* 0x080000000bff7812 */ /* 0x000fe2000782c0ff */
[----:B-1----:R-:W-:-:S12]  /*3ad60*/  IMAD.WIDE R136, R138, 0x4, R8 ;  /* 0x000000048a887825 */ /* 0x002fd800078e0208 */
[----:B------:R1:W-:Y:S01]  /*3ad70*/  @P1 STG.E desc[UR34][R136.64], R252 ;  /* 0x000000fc88001986 */ /* 0x0003e2000c101922 */
[----:B------:R-:W-:Y:S01]  /*3ad80*/  LOP3.LUT P1, RZ, R11, 0x4000000, RZ, 0xc0, !PT ;  /* 0x040000000bff7812 */ /* 0x000fe2000782c0ff */
[----:B-1----:R-:W-:Y:S01]  /*3ad90*/  IMAD.WIDE R136, R139, 0x4, R2 ;  /* 0x000000048b887825 */ /* 0x002fe200078e0202 */
[----:B------:R-:W-:Y:S01]  /*3ada0*/  LOP3.LUT P2, RZ, R14, 0x20000, RZ, 0xc0, !PT ;  /* 0x000200000eff7812 */ /* 0x000fe2000784c0ff */
[----:B------:R-:W3:Y:S10]  /*3adb0*/  LDL.LU R252, [R1+0x1114] ;  /* 0x0011140001fc7983 */ /* 0x000ef40000300800 */
        /* <DEDUP_REMOVED lines=10> */
[----:B--2---:R1:W-:Y:S02]  /*3ae60*/  @P1 STG.E desc[UR34][R136.64], R153 ;  /* 0x0000009988001986 */ /* 0x0043e4000c101922 */
[----:B-1----:R-:W-:-:S05]  /*3ae70*/  IMAD.WIDE R136, R148, 0x4, R2 ;  /* 0x0000000494887825 */ /* 0x002fca00078e0202 */
[----:B------:R1:W-:Y:S02]  /*3ae80*/  @P2 STG.E desc[UR34][R136.64], R151 ;  /* 0x0000009788002986 */ /* 0x0003e4000c101922 */
[----:B-1----:R-:W-:-:S05]  /*3ae90*/  IMAD.WIDE R136, R148, 0x4, R4 ;  /* 0x0000000494887825 */ /* 0x002fca00078e0204 */
[----:B----4-:R1:W-:Y:S04]  /*3aea0*/  @P3 STG.E desc[UR34][R136.64], R149 ;  /* 0x0000009588003986 */ /* 0x0103e8000c101922 */
[----:B-1----:R-:W2:Y:S01]  /*3aeb0*/  LDL.LU R149, [R1+0x290] ;  /* 0x0002900001957983 */ /* 0x002ea20000300800 */
[C---:B------:R-:W-:Y:S02]  /*3aec0*/  LOP3.LUT P4, RZ, R14.reuse, 0x80000, RZ, 0xc0, !PT ;  /* 0x000800000eff7812 */ /* 0x040fe4000788c0ff */
[----:B------:R-:W-:Y:S01]  /*3aed0*/  LOP3.LUT P5, RZ, R14, 0x100000, RZ, 0xc0, !PT ;  /* 0x001000000eff7812 */ /* 0x000fe200078ac0ff */
[----:B------:R-:W-:Y:S01]  /*3aee0*/  IMAD.WIDE R136, R148, 0x4, R6 ;  /* 0x0000000494887825 */ /* 0x000fe200078e0206 */
[C---:B------:R-:W-:Y:S02]  /*3aef0*/  LOP3.LUT P6, RZ, R14.reuse, 0x200000, RZ, 0xc0, !PT ;  /* 0x002000000eff7812 */ /* 0x040fe400078cc0ff */
[----:B------:R-:W-:-:S07]  /*3af00*/  LOP3.LUT P0, RZ, R14, 0x400000, RZ, 0xc0, !PT ;  /* 0x004000000eff7812 */ /* 0x000fce000780c0ff */
[----:B------:R1:W-:Y:S02]  /*3af10*/  @P4 STG.E desc[UR34][R136.64], R150 ;  /* 0x0000009688004986 */ /* 0x0003e4000c101922 */
[----:B-1----:R-:W-:Y:S02]  /*3af20*/  IMAD.WIDE R136, R148, 0x4, R8 ;  /* 0x0000000494887825 */ /* 0x002fe400078e0208 */
[----:B------:R-:W4:Y:S04]  /*3af30*/  LDL.LU R150, [R1+0x90] ;  /* 0x0000900001967983 */ /* 0x000f280000300800 */
[----:B------:R1:W-:Y:S04]  /*3af40*/  @P5 STG.E desc[UR34][R136.64], R147 ;  /* 0x0000009388005986 */ /* 0x0003e8000c101922 */
[----:B------:R-:W4:Y:S01]  /*3af50*/  LDL.LU R148, [R1+0xef4] ;  /* 0x000ef40001947983 */ /* 0x000f220000300800 */
[----:B-1----:R-:W-:-:S03]  /*3af60*/  IMAD.WIDE R136, R146, 0x4, R2 ;  /* 0x0000000492887825 */ /* 0x002fc600078e0202 */
[----:B------:R-:W4:Y:S04]  /*3af70*/  LDL.LU R147, [R1+0xc84] ;  /* 0x000c840001937983 */ /* 0x000f280000300800 */
[----:B------:R1:W-:Y:S02]  /*3af80*/  @P6 STG.E desc[UR34][R136.64], R20 ;  /* 0x0000001488006986 */ /* 0x0003e4000c101922 */
[----:B-1----:R-:W-:Y:S02]  /*3af90*/  IMAD.WIDE R136, R146, 0x4, R4 ;  /* 0x0000000492887825 */ /* 0x002fe400078e0204 */
[----:B------:R-:W4:Y:S04]  /*3afa0*/  LDL.LU R20, [R1+0xa84] ;  /* 0x000a840001147983 */ /* 0x000f280000300800 */
[----:B---3--:R1:W-:Y:S04]  /*3afb0*/  @P0 STG.E desc[UR34][R136.64], R19 ;  /* 0x0000001388000986 */ /* 0x0083e8000c101922 */
[----:B-1----:R-:W3:Y:S01]  /*3afc0*/  LDL.LU R19, [R1+0x1110] ;  /* 0x0011100001137983 */ /* 0x002ee20000300800 */
[----:B------:R-:W-:-:S03]  /*3afd0*/  LOP3.LUT P1, RZ, R15, 0x8, RZ, 0xc0, !PT ;  /* 0x000000080fff7812 */ /* 0x000fc6000782c0ff */
[----:B------:R-:W3:Y:S01]  /*3afe0*/  LDL.LU R10, [R1+0x894] ;  /* 0x00089400010a7983 */ /* 0x000ee20000300800 */
[----:B------:R-:W-:-:S03]  /*3aff0*/  LOP3.LUT R11, R11, 0xffff7fff, RZ, 0xc0, !PT ;  /* 0xffff7fff0b0b7812 */ /* 0x000fc600078ec0ff */
[----:B------:R-:W3:Y:S04]  /*3b000*/  LDL.LU R22, [R1+0x694] ;  /* 0x0006940001167983 */ /* 0x000ee80000300800 */
[----:B------:R-:W3:Y:S02]  /*3b010*/  LDL.LU R158, [R1+0x494] ;  /* 0x00049400019e7983 */ /* 0x000ee40000300800 */
[----:B------:R-:W-:Y:S02]  /*3b020*/  @P1 LOP3.LUT R11, R11, 0x8000, RZ, 0xfc, !PT ;  /* 0x000080000b0b1812 */ /* 0x000fe400078efcff */
[----:B------:R-:W-:Y:S01]  /*3b030*/  LOP3.LUT P1, RZ, R15, 0x4, RZ, 0xc0, !PT ;  /* 0x000000040fff7812 */ /* 0x000fe2000782c0ff */
[----:B------:R-:W3:Y:S01]  /*3b040*/  LDL.LU R138, [R1+0x294] ;  /* 0x00029400018a7983 */ /* 0x000ee20000300800 */
[----:B------:R-:W-:-:S02]  /*3b050*/  LOP3.LUT R11, R11, 0xfffeffff, RZ, 0xc0, !PT ;  /* 0xfffeffff0b0b7812 */ /* 0x000fc400078ec0ff */
[----:B------:R-:W-:Y:S01]  /*3b060*/  LOP3.LUT P4, RZ, R14, 0x800000, RZ, 0xc0, !PT ;  /* 0x008000000eff7812 */ /* 0x000fe2000788c0ff */
[----:B------:R-:W-:Y:S01]  /*3b070*/  IMAD.WIDE R136, R146, 0x4, R6 ;  /* 0x0000000492887825 */ /* 0x000fe200078e0206 */
[----:B------:R-:W3:Y:S04]  /*3b080*/  LDL.LU R144, [R1+0xef8] ;  /* 0x000ef80001907983 */ /* 0x000ee80000300800 */
[----:B------:R-:W3:Y:S03]  /*3b090*/  LDL.LU R145, [R1+0xc88] ;  /* 0x000c880001917983 */ /* 0x000ee60000300800 */
[----:B------:R-:W-:Y:S01]  /*3b0a0*/  @P1 LOP3.LUT R11, R11, 0x10000, RZ, 0xfc, !PT ;  /* 0x000100000b0b1812 */ /* 0x000fe200078efcff */
[----:B------:R-:W3:Y:S01]  /*3b0b0*/  LDL.LU R139, [R1+0xa88] ;  /* 0x000a8800018b7983 */ /* 0x000ee20000300800 */
[----:B------:R-:W-:-:S02]  /*3b0c0*/  LOP3.LUT P1, RZ, R15, 0x2, RZ, 0xc0, !PT ;  /* 0x000000020fff7812 */ /* 0x000fc4000782c0ff */
[----:B------:R-:W-:Y:S01]  /*3b0d0*/  LOP3.LUT R11, R11, 0xfffdffff, RZ, 0xc0, !PT ;  /* 0xfffdffff0b0b7812 */ /* 0x000fe200078ec0ff */
[----:B------:R-:W3:Y:S04]  /*3b0e0*/  LDL.LU R153, [R1+0x1118] ;  /* 0x0011180001997983 */ /* 0x000ee80000300800 */
[----:B------:R-:W3:Y:S06]  /*3b0f0*/  LDL.LU R151, [R1+0x898] ;  /* 0x0008980001977983 */ /* 0x000eec0000300800 */
        /* <DEDUP_REMOVED lines=12> */
[----:B--2---:R1:W-:Y:S02]  /*3b1c0*/  @P4 STG.E desc[UR34][R136.64], R149 ;  /* 0x0000009588004986 */ /* 0x0043e4000c101922 */
[----:B-1----:R-:W-:Y:S02]  /*3b1d0*/  IMAD.WIDE R136, R146, 0x4, R8 ;  /* 0x0000000492887825 */ /* 0x002fe400078e0208 */
[----:B------:R-:W2:Y:S04]  /*3b1e0*/  LDL.LU R146, [R1+0x111c] ;  /* 0x00111c0001927983 */ /* 0x000ea80000300800 */
[----:B------:R-:W2:Y:S01]  /*3b1f0*/  LDL.LU R159, [R1+0x94] ;  /* 0x00009400019f7983 */ /* 0x000ea20000300800 */
[----:B------:R-:W-:-:S02]  /*3b200*/  LOP3.LUT P5, RZ, R14, 0x1000000, RZ, 0xc0, !PT ;  /* 0x010000000eff7812 */ /* 0x000fc400078ac0ff */
[----:B------:R-:W-:Y:S01]  /*3b210*/  @P1 LOP3.LUT R11, R11, 0x200000, RZ, 0xfc, !PT ;  /* 0x002000000b0b1812 */ /* 0x000fe200078efcff */
[----:B------:R-:W2:Y:S01]  /*3b220*/  LDL.LU R149, [R1+0x698] ;  /* 0x0006980001957983 */ /* 0x000ea20000300800 */
[C---:B------:R-:W-:Y:S02]  /*3b230*/  LOP3.LUT P1, RZ, R14.reuse, 0x10000000, RZ, 0xc0, !PT ;  /* 0x100000000eff7812 */ /* 0x040fe4000782c0ff */
[C---:B------:R-:W-:Y:S02]  /*3b240*/  LOP3.LUT P6, RZ, R14.reuse, 0x2000000, RZ, 0xc0, !PT ;  /* 0x020000000eff7812 */ /* 0x040fe400078cc0ff */
[----:B------:R-:W-:Y:S02]  /*3b250*/  LOP3.LUT P0, RZ, R14, 0x4000000, RZ, 0xc0, !PT ;  /* 0x040000000eff7812 */ /* 0x000fe4000780c0ff */
[----:B------:R-:W-:-:S03]  /*3b260*/  LOP3.LUT R11, R11, 0xffbfffff, RZ, 0xc0, !PT ;  /* 0xffbfffff0b0b7812 */ /* 0x000fc600078ec0ff */
[----:B----4-:R3:W-:Y:S04]  /*3b270*/  @P5 STG.E desc[UR34][R136.64], R150 ;  /* 0x0000009688005986 */ /* 0x0107e8000c101922 */
[----:B------:R-:W-:Y:S02]  /*3b280*/  @P1 LOP3.LUT R11, R11, 0x400000, RZ, 0xfc, !PT ;  /* 0x004000000b0b1812 */ /* 0x000fe400078efcff */
[----:B------:R-:W-:Y:S01]  /*3b290*/  LOP3.LUT P1, RZ, R14, 0x8000000, RZ, 0xc0, !PT ;  /* 0x080000000eff7812 */ /* 0x000fe2000782c0ff */
[----:B---3--:R-:W-:-:S05]  /*3b2a0*/  IMAD.WIDE R136, R19, 0x4, R2 ;  /* 0x0000000413887825 */ /* 0x008fca00078e0202 */
[----:B------:R1:W-:Y:S02]  /*3b2b0*/  @P6 STG.E desc[UR34][R136.64], R148 ;  /* 0x0000009488006986 */ /* 0x0003e4000c101922 */
[C---:B-1----:R-:W-:Y:S02]  /*3b2c0*/  IMAD.WIDE R136, R19.reuse, 0x4, R4 ;  /* 0x0000000413887825 */ /* 0x042fe400078e0204 */
[----:B------:R-:W3:Y:S04]  /*3b2d0*/  LDL.LU R148, [R1+0x498] ;  /* 0x0004980001947983 */ /* 0x000ee80000300800 */
        /* <DEDUP_REMOVED lines=21> */
[----:B--2---:R1:W-:Y:S01]  /*3b430*/  @P1 STG.E desc[UR34][R136.64], R159 ;  /* 0x0000009f88001986 */ /* 0x0043e2000c101922 */
        /* <DEDUP_REMOVED lines=19> */
[----:B------:R-:W-:-:S04]  /*3b570*/  LOP3.LUT P0, RZ, R15, 0x200, RZ, 0xc0, !PT ;  /* 0x000002000fff7812 */ /* 0x000fc8000780c0ff */
[----:B---3--:R1:W-:Y:S02]  /*3b580*/  @P4 STG.E desc[UR34][R136.64], R148 ;  /* 0x0000009488004986 */ /* 0x0083e4000c101922 */
[----:B-1----:R-:W-:-:S05]  /*3b590*/  IMAD.WIDE R136, R146, 0x4, R6 ;  /* 0x0000000492887825 */ /* 0x002fca00078e0206 */
[----:B----4-:R1:W-:Y:S02]  /*3b5a0*/  @P5 STG.E desc[UR34][R136.64], R147 ;  /* 0x0000009388005986 */ /* 0x0103e4000c101922 */
[----:B-1----:R-:W-:-:S05]  /*3b5b0*/  IMAD.WIDE R136, R146, 0x4, R8 ;  /* 0x0000000492887825 */ /* 0x002fca00078e0208 */
[----:B------:R1:W-:Y:S02]  /*3b5c0*/  @P6 STG.E desc[UR34][R136.64], R20 ;  /* 0x0000001488006986 */ /* 0x0003e4000c101922 */
[----:B-1----:R-:W-:-:S05]  /*3b5d0*/  IMAD.WIDE R136, R150, 0x4, R2 ;  /* 0x0000000496887825 */ /* 0x002fca00078e0202 */
[----:B------:R1:W-:Y:S04]  /*3b5e0*/  @P0 STG.E desc[UR34][R136.64], R19 ;  /* 0x0000001388000986 */ /* 0x0003e8000c101922 */
[----:B-1----:R-:W2:Y:S04]  /*3b5f0*/  LDL.LU R19, [R1+0xc8c] ;  /* 0x000c8c0001137983 */ /* 0x002ea80000300800 */
[----:B------:R-:W3:Y:S04]  /*3b600*/  LDL.LU R149, [R1+0xa8c] ;  /* 0x000a8c0001957983 */ /* 0x000ee80000300800 */
[----:B------:R-:W4:Y:S04]  /*3b610*/  LDL.LU R148, [R1+0x89c] ;  /* 0x00089c0001947983 */ /* 0x000f280000300800 */
[----:B------:R-:W4:Y:S04]  /*3b620*/  LDL.LU R20, [R1+0x69c] ;  /* 0x00069c0001147983 */ /* 0x000f280000300800 */
[----:B------:R-:W4:Y:S04]  /*3b630*/  LDL.LU R147, [R1+0x49c] ;  /* 0x00049c0001937983 */ /* 0x000f280000300800 */
[----:B------:R-:W4:Y:S04]  /*3b640*/  LDL.LU R146, [R1+0x29c] ;  /* 0x00029c0001927983 */ /* 0x000f280000300800 */
[----:B------:R-:W4:Y:S01]  /*3b650*/  LDL.LU R158, [R1+0x1124] ;  /* 0x00112400019e7983 */ /* 0x000f220000300800 */
[C---:B------:R-:W-:Y:S01]  /*3b660*/  LOP3.LUT P4, RZ, R15.reuse, 0x400, RZ, 0xc0, !PT ;  /* 0x000004000fff7812 */ /* 0x040fe2000788c0ff */
[----:B------:R-:W-:Y:S01]  /*3b670*/  IMAD.WIDE R136, R150, 0x4, R4 ;  /* 0x0000000496887825 */ /* 0x000fe200078e0204 */
        /* <DEDUP_REMOVED lines=24> */
[----:B------:R-:W-:Y:S02]  /*3b800*/  LOP3.LUT P1, RZ, R15, 0x8000, RZ, 0xc0, !PT ;  /* 0x000080000fff7812 */ /* 0x000fe4000782c0ff */
[----:B------:R-:W-:-:S11]  /*3b810*/  LOP3.LUT R11, R11, 0xffffbfff, RZ, 0xc0, !PT ;  /* 0xffffbfff0b0b7812 */ /* 0x000fd600078ec0ff */
[----:B------:R-:W-:Y:S02]  /*3b820*/  @P1 LOP3.LUT R11, R11, 0x4000, RZ, 0xfc, !PT ;  /* 0x000040000b0b1812 */ /* 0x000fe400078efcff */
[----:B------:R-:W-:Y:S01]  /*3b830*/  LOP3.LUT P1, RZ, R15, 0x4000, RZ, 0xc0, !PT ;  /* 0x000040000fff7812 */ /* 0x000fe2000782c0ff */
[----:B--2---:R1:W-:Y:S04]  /*3b840*/  @P4 STG.E desc[UR34][R136.64], R19 ;  /* 0x0000001388004986 */ /* 0x0043e8000c101922 */
[----:B-1----:R-:W2:Y:S04]  /*3b850*/  LDL.LU R19, [R1+0x9c] ;  /* 0x00009c0001137983 */ /* 0x002ea80000300800 */
[----:B------:R-:W2:Y:S04]  /*3b860*/  LDL.LU R144, [R1+0x1128] ;  /* 0x0011280001907983 */ /* 0x000ea80000300800 */
[----:B------:R-:W2:Y:S04]  /*3b870*/  LDL.LU R138, [R1+0xf00] ;  /* 0x000f0000018a7983 */ /* 0x000ea80000300800 */
[----:B------:R-:W2:Y:S04]  /*3b880*/  LDL.LU R252, [R1+0xc90] ;  /* 0x000c900001fc7983 */ /* 0x000ea80000300800 */
[----:B------:R-:W2:Y:S01]  /*3b890*/  LDL.LU R159, [R1+0xa90] ;  /* 0x000a9000019f7983 */ /* 0x000ea20000300800 */
[----:B------:R-:W-:-:S03]  /*3b8a0*/  IMAD.WIDE R136, R150, 0x4, R6 ;  /* 0x0000000496887825 */ /* 0x000fc600078e0206 */
[----:B------:R-:W2:Y:S04]  /*3b8b0*/  LDL.LU R145, [R1+0x8a0] ;  /* 0x0008a00001917983 */ /* 0x000ea80000300800 */
[----:B---3--:R1:W-:Y:S04]  /*3b8c0*/  @P5 STG.E desc[UR34][R136.64], R149 ;  /* 0x0000009588005986 */ /* 0x0083e8000c101922 */
[----:B-1----:R-:W3:Y:S04]  /*3b8d0*/  LDL.LU R149, [R1+0x112c] ;  /* 0x00112c0001957983 */ /* 0x002ee80000300800 */
[----:B------:R-:W3:Y:S01]  /*3b8e0*/  LDL.LU R139, [R1+0x6a0] ;  /* 0x0006a000018b7983 */ /* 0x000ee20000300800 */
[----:B------:R-:W-:-:S03]  /*3b8f0*/  IMAD.WIDE R136, R150, 0x4, R8 ;  /* 0x0000000496887825 */ /* 0x000fc600078e0208 */
[----:B------:R-:W3:Y:S04]  /*3b900*/  LDL.LU R153, [R1+0x4a0] ;  /* 0x0004a00001997983 */ /* 0x000ee80000300800 */
[----:B----4-:R1:W-:Y:S02]  /*3b910*/  @P6 STG.E desc[UR34][R136.64], R148 ;  /* 0x0000009488006986 */ /* 0x0103e4000c101922 */
[----:B-1----:R-:W-:-:S05]  /*3b920*/  IMAD.WIDE R136, R158, 0x4, R2 ;  /* 0x000000049e887825 */ /* 0x002fca00078e0202 */
[----:B------:R1:W-:Y:S04]  /*3b930*/  @P0 STG.E desc[UR34][R136.64], R20 ;  /* 0x0000001488000986 */ /* 0x0003e8000c101922 */
[----:B-1----:R-:W4:Y:S04]  /*3b940*/  LDL.LU R20, [R1+0x1130] ;  /* 0x0011300001147983 */ /* 0x002f280000300800 */
[----:B------:R-:W4:Y:S01]  /*3b950*/  LDL.LU R151, [R1+0x2a0] ;  /* 0x0002a00001977983 */ /* 0x000f220000300800 */
[----:B------:R-:W-:-:S03]  /*3b960*/  IMAD.WIDE R136, R158, 0x4, R4 ;  /* 0x000000049e887825 */ /* 0x000fc600078e0204 */
[----:B------:R-:W4:Y:S04]  /*3b970*/  LDL.LU R150, [R1+0xa0] ;  /* 0x0000a00001967983 */ /* 0x000f280000300800 */
[----:B------:R1:W-:Y:S01]  /*3b980*/  @P1 STG.E desc[UR34][R136.64], R147 ;  /* 0x0000009388001986 */ /* 0x0003e2000c101922 */
[----:B------:R-:W-:-:S03]  /*3b990*/  LOP3.LUT P1, RZ, R11, 0x4000, RZ, 0xc0, !PT ;  /* 0x000040000bff7812 */ /* 0x000fc6000782c0ff */
[----:B------:R-:W4:Y:S01]  /*3b9a0*/  LDL.LU R148, [R1+0xf04] ;  /* 0x000f040001947983 */ /* 0x000f220000300800 */
[----:B-1----:R-:W-:-:S03]  /*3b9b0*/  IMAD.WIDE R136, R158, 0x4, R6 ;  /* 0x000000049e887825 */ /* 0x002fc600078e0206 */
[----:B------:R-:W4:Y:S06]  /*3b9c0*/  LDL.LU R147, [R1+0xc94] ;  /* 0x000c940001937983 */ /* 0x000f2c0000300800 */
[----:B------:R1:W-:Y:S04]  /*3b9d0*/  @P1 STG.E desc[UR34][R136.64], R146 ;  /* 0x0000009288001986 */ /* 0x0003e8000c101922 */
[----:B-1----:R-:W4:Y:S01]  /*3b9e0*/  LDL.LU R146, [R1+0xa94] ;  /* 0x000a940001927983 */ /* 0x002f220000300800 */
[----:B------:R-:W-:Y:S01]  /*3b9f0*/  LOP3.LUT P1, RZ, R11, 0x2000, RZ, 0xc0, !PT ;  /* 0x000020000bff7812 */ /* 0x000fe2000782c0ff */
[----:B------:R-:W-:Y:S01]  /*3ba00*/  IMAD.WIDE R136, R158, 0x4, R8 ;  /* 0x000000049e887825 */ /* 0x000fe200078e0208 */
[----:B------:R-:W-:-:S02]  /*3ba10*/  LOP3.LUT P2, RZ, R15, 0x800000, RZ, 0xc0, !PT ;  /* 0x008000000fff7812 */ /* 0x000fc4000784c0ff */
[C---:B------:R-:W-:Y:S02]  /*3ba20*/  LOP3.LUT P3, RZ, R15.reuse, 0x1000000, RZ, 0xc0, !PT ;  /* 0x010000000fff7812 */ /* 0x040fe4000786c0ff */
[C---:B------:R-:W-:Y:S02]  /*3ba30*/  LOP3.LUT P4, RZ, R15.reuse, 0x2000000, RZ, 0xc0, !PT ;  /* 0x020000000fff7812 */ /* 0x040fe4000788c0ff */
[C---:B------:R-:W-:Y:S02]  /*3ba40*/  LOP3.LUT P5, RZ, R15.reuse, 0x4000000, RZ, 0xc0, !PT ;  /* 0x040000000fff7812 */ /* 0x040fe400078ac0ff */
[----:B------:R-:W-:-:S03]  /*3ba50*/  LOP3.LUT P6, RZ, R15, 0x8000000, RZ, 0xc0, !PT ;  /* 0x080000000fff7812 */ /* 0x000fc600078cc0ff */
        /* <DEDUP_REMOVED lines=11> */
[C---:B------:R-:W-:Y:S01]  /*3bb10*/  LOP3.LUT P1, RZ, R11.reuse, 0x200, RZ, 0xc0, !PT ;  /* 0x000002000bff7812 */ /* 0x040fe2000782c0ff */
[----:B-1----:R-:W-:Y:S02]  /*3bb20*/  IMAD.WIDE R136, R144, 0x4, R8 ;  /* 0x0000000490887825 */ /* 0x002fe400078e0208 */
[----:B------:R-:W2:Y:S10]  /*3bb30*/  LDL.LU R159, [R1+0x113c] ;  /* 0x00113c00019f7983 */ /* 0x000eb40000300800 */
[----:B------:R3:W-:Y:S01]  /*3bb40*/  @P1 STG.E desc[UR34][R136.64], R145 ;  /* 0x0000009188001986 */ /* 0x0007e2000c101922 */
[----:B------:R-:W-:Y:S01]  /*3bb50*/  LOP3.LUT P1, RZ, R11, 0x100, RZ, 0xc0, !PT ;  /* 0x000001000bff7812 */ /* 0x000fe2000782c0ff */
[----:B---3--:R-:W-:-:S12]  /*3bb60*/  IMAD.WIDE R136, R149, 0x4, R2 ;  /* 0x0000000495887825 */ /* 0x008fd800078e0202 */
[----:B------:R1:W-:Y:S01]  /*3bb70*/  @P1 STG.E desc[UR34][R136.64], R139 ;  /* 0x0000008b88001986 */ /* 0x0003e2000c101922 */
[----:B------:R-:W-:Y:S01]  /*3bb80*/  LOP3.LUT P1, RZ, R11, 0x80, RZ, 0xc0, !PT ;  /* 0x000000800bff7812 */ /* 0x000fe2000782c0ff */
[----:B-1----:R-:W-:-:S12]  /*3bb90*/  IMAD.WIDE R136, R149, 0x4, R4 ;  /* 0x0000000495887825 */ /* 0x002fd800078e0204 */
[----:B------:R1:W-:Y:S02]  /*3bba0*/  @P1 STG.E desc[UR34][R136.64], R153 ;  /* 0x0000009988001986 */ /* 0x0003e4000c101922 */
[----:B-1----:R-:W-:-:S05]  /*3bbb0*/  IMAD.WIDE R136, R149, 0x4, R6 ;  /* 0x0000000495887825 */ /* 0x002fca00078e0206 */
[----:B----4-:R1:W-:Y:S02]  /*3bbc0*/  @P2 STG.E desc[UR34][R136.64], R151 ;  /* 0x0000009788002986 */ /* 0x0103e4000c101922 */
[----:B-1----:R-:W-:-:S05]  /*3bbd0*/  IMAD.WIDE R136, R149, 0x4, R8 ;  /* 0x0000000495887825 */ /* 0x002fca00078e0208 */
[----:B------:R1:W-:Y:S02]  /*3bbe0*/  @P3 STG.E desc[UR34][R136.64], R150 ;  /* 0x0000009688003986 */ /* 0x0003e4000c101922 */
[C---:B-1----:R-:W-:Y:S02]  /*3bbf0*/  IMAD.WIDE R136, R20.reuse, 0x4, R2 ;  /* 0x0000000414887825 */ /* 0x042fe400078e0202 */
[----:B------:R-:W3:Y:S04]  /*3bc00*/  LDL.LU R150, [R1+0x6a4] ;  /* 0x0006a40001967983 */ /* 0x000ee80000300800 */
[----:B------:R1:W-:Y:S02]  /*3bc10*/  @P4 STG.E desc[UR34][R136.64], R148 ;  /* 0x0000009488004986 */ /* 0x0003e4000c101922 */
[----:B-1----:R-:W-:-:S02]  /*3bc20*/  IMAD.WIDE R136, R20, 0x4, R4 ;  /* 0x0000000414887825 */ /* 0x002fc400078e0204 */
[----:B------:R-:W4:Y:S04]  /*3bc30*/  LDL.LU R148, [R1+0x4a4] ;  /* 0x0004a40001947983 */ /* 0x000f280000300800 */
[----:B------:R1:W-:Y:S02]  /*3bc40*/  @P5 STG.E desc[UR34][R136.64], R147 ;  /* 0x0000009388005986 */ /* 0x0003e4000c101922 */
[C---:B-1----:R-:W-:Y:S02]  /*3bc50*/  IMAD.WIDE R136, R20.reuse, 0x4, R6 ;  /* 0x0000000414887825 */ /* 0x042fe400078e0206 */
[----:B------:R-:W4:Y:S04]  /*3bc60*/  LDL.LU R147, [R1+0x2a4] ;  /* 0x0002a40001937983 */ /* 0x000f280000300800 */
[----:B------:R1:W-:Y:S04]  /*3bc70*/  @P6 STG.E desc[UR34][R136.64], R146 ;  /* 0x0000009288006986 */ /* 0x0003e8000c101922 */
[----:B-1----:R-:W3:Y:S01]  /*3bc80*/  LDL.LU R146, [R1+0x1134] ;  /* 0x0011340001927983 */ /* 0x002ee20000300800 */
[----:B------:R-:W-:Y:S01]  /*3bc90*/  LOP3.LUT P0, RZ, R15, 0x10000000, RZ, 0xc0, !PT ;  /* 0x100000000fff7812 */ /* 0x000fe2000780c0ff */
[----:B------:R-:W-:-:S12]  /*3bca0*/  IMAD.WIDE R136, R20, 0x4, R8 ;  /* 0x0000000414887825 */ /* 0x000fd800078e0208 */
[----:B--2---:R1:W-:Y:S04]  /*3bcb0*/  @P0 STG.E desc[UR34][R136.64], R19 ;  /* 0x0000001388000986 */ /* 0x0043e8000c101922 */
        /* <DEDUP_REMOVED lines=14> */
[----:B------:R-:W-:-:S02]  /*3bda0*/  LOP3.LUT P4, RZ, R15, 0x20000000, RZ, 0xc0, !PT ;  /* 0x200000000fff7812 */ /* 0x000fc4000788c0ff */
[C---:B------:R-:W-:Y:S02]  /*3bdb0*/  LOP3.LUT P5, RZ, R15.reuse, 0x40000000, RZ, 0xc0, !PT ;  /* 0x400000000fff7812 */ /* 0x040fe400078ac0ff */
[----:B------:R-:W-:Y:S02]  /*3bdc0*/  LOP3.LUT P6, RZ, R15, 0x80000000, RZ, 0xc0, !PT ;  /* 0x800000000fff7812 */ /* 0x000fe400078cc0ff */
        /* <DEDUP_REMOVED lines=11> */
[----:B------:R-:W-:Y:S01]  /*3be80*/  @P1 LOP3.LUT R11, R11, 0x4, RZ, 0xfc, !PT ;  /* 0x000000040b0b1812 */ /* 0x000fe200078efcff */
[----:B---3--:R-:W-:-:S05]  /*3be90*/  IMAD.WIDE R14, R146, 0x4, R2 ;  /* 0x00000004920e7825 */ /* 0x008fca00078e0202 */
[----:B------:R1:W-:Y:S02]  /*3bea0*/  @P4 STG.E desc[UR34][R14.64], R150 ;  /* 0x000000960e004986 */ /* 0x0003e4000c101922 */
[C---:B-1----:R-:W-:Y:S02]  /*3beb0*/  IMAD.WIDE R14, R146.reuse, 0x4, R4 ;  /* 0x00000004920e7825 */ /* 0x042fe400078e0204 */
[----:B------:R-:W3:Y:S04]  /*3bec0*/  LDL.LU R150, [R1+0x8ac] ;  /* 0x0008ac0001967983 */ /* 0x000ee80000300800 */
[----:B----4-:R1:W-:Y:S02]  /*3bed0*/  @P5 STG.E desc[UR34][R14.64], R148 ;  /* 0x000000940e005986 */ /* 0x0103e4000c101922 */
[----:B-1----:R-:W-:-:S02]  /*3bee0*/  IMAD.WIDE R14, R146, 0x4, R6 ;  /* 0x00000004920e7825 */ /* 0x002fc400078e0206 */
[----:B------:R-:W4:Y:S04]  /*3bef0*/  LDL.LU R148, [R1+0x6ac] ;  /* 0x0006ac0001947983 */ /* 0x000f280000300800 */
[----:B------:R1:W-:Y:S02]  /*3bf00*/  @P6 STG.E desc[UR34][R14.64], R147 ;  /* 0x000000930e006986 */ /* 0x0003e4000c101922 */
[----:B-1----:R-:W-:Y:S02]  /*3bf10*/  IMAD.WIDE R14, R146, 0x4, R8 ;  /* 0x00000004920e7825 */ /* 0x002fe400078e0208 */
[----:B------:R-:W4:Y:S04]  /*3bf20*/  LDL.LU R147, [R1+0x4ac] ;  /* 0x0004ac0001937983 */ /* 0x000f280000300800 */
[----:B------:R-:W4:Y:S04]  /*3bf30*/  LDL.LU R146, [R1+0x2ac] ;  /* 0x0002ac0001927983 */ /* 0x000f280000300800 */
[----:B------:R-:W4:Y:S01]  /*3bf40*/  LDL.LU R151, [R1+0x1144] ;  /* 0x0011440001977983 */ /* 0x000f220000300800 */
[----:B------:R-:W-:-:S02]  /*3bf50*/  LOP3.LUT P1, RZ, R16, 0x20, RZ, 0xc0, !PT ;  /* 0x0000002010ff7812 */ /* 0x000fc4000782c0ff */
        /* <DEDUP_REMOVED lines=14> */
[----:B-1----:R-:W-:Y:S01]  /*3c040*/  IMAD.WIDE R14, R10, 0x4, R2 ;  /* 0x000000040a0e7825 */ /* 0x002fe200078e0202 */
[----:B------:R-:W-:Y:S01]  /*3c050*/  LOP3.LUT P2, RZ, R16, 0x400, RZ, 0xc0, !PT ;  /* 0x0000040010ff7812 */ /* 0x000fe2000784c0ff */
[----:B------:R-:W2:Y:S08]  /*3c060*/  LDL.LU R19, [R1+0x1458] ;  /* 0x0014580001137983 */ /* 0x000eb00000300800 */
[----:B------:R1:W-:Y:S01]  /*3c070*/  @P1 STG.E desc[UR34][R14.64], R20 ;  /* 0x000000140e001986 */ /* 0x0003e2000c101922 */
[C---:B------:R-:W-:Y:S01]  /*3c080*/  LOP3.LUT P1, RZ, R11.reuse, 0x40, RZ, 0xc0, !PT ;  /* 0x000000400bff7812 */ /* 0x040fe2000782c0ff */
        /* <DEDUP_REMOVED lines=18> */
[----:B------:R-:W-:Y:S01]  /*3c1b0*/  @P1 STG.E desc[UR34][R14.64], R252 ;  /* 0x000000fc0e001986 */ /* 0x000fe2000c101922 */
[----:B------:R-:W-:Y:S01]  /*3c1c0*/  LOP3.LUT P1, RZ, R11, 0x1, RZ, 0xc0, !PT ;  /* 0x000000010bff7812 */ /* 0x000fe2000782c0ff */
[----:B------:R-:W-:-:S12]  /*3c1d0*/  IMAD.WIDE R10, R159, 0x4, R8 ;  /* 0x000000049f0a7825 */ /* 0x000fd800078e0208 */
[----:B------:R1:W-:Y:S01]  /*3c1e0*/  @P1 STG.E desc[UR34][R10.64], R144 ;  /* 0x000000900a001986 */ /* 0x0003e2000c101922 */
[----:B------:R-:W-:Y:S01]  /*3c1f0*/  LOP3.LUT P1, RZ, R12, 0x80000000, RZ, 0xc0, !PT ;  /* 0x800000000cff7812 */ /* 0x000fe2000782c0ff */
[----:B-1----:R-:W-:-:S12]  /*3c200*/  IMAD.WIDE R10, R149, 0x4, R2 ;  /* 0x00000004950a7825 */ /* 0x002fd800078e0202 */
[----:B------:R1:W-:Y:S02]  /*3c210*/  @P1 STG.E desc[UR34][R10.64], R145 ;  /* 0x000000910a001986 */ /* 0x0003e4000c101922 */
[----:B-1----:R-:W-:-:S05]  /*3c220*/  IMAD.WIDE R10, R149, 0x4, R4 ;  /* 0x00000004950a7825 */ /* 0x002fca00078e0204 */
[----:B------:R1:W-:Y:S02]  /*3c230*/  @P2 STG.E desc[UR34][R10.64], R139 ;  /* 0x0000008b0a002986 */ /* 0x0003e4000c101922 */
[----:B-1----:R-:W-:-:S05]  /*3c240*/  IMAD.WIDE R10, R149, 0x4, R6 ;  /* 0x00000004950a7825 */ /* 0x002fca00078e0206 */
[----:B------:R1:W-:Y:S02]  /*3c250*/  @P3 STG.E desc[UR34][R10.64], R153 ;  /* 0x000000990a003986 */ /* 0x0003e4000c101922 */
[----:B-1----:R-:W-:Y:S02]  /*3c260*/  IMAD.WIDE R10, R149, 0x4, R8 ;  /* 0x00000004950a7825 */ /* 0x002fe400078e0208 */
[----:B------:R-:W2:Y:S01]  /*3c270*/  LDL.LU R149, [R1+0xac] ;  /* 0x0000ac0001957983 */ /* 0x000ea20000300800 */
[C---:B------:R-:W-:Y:S02]  /*3c280*/  LOP3.LUT P4, RZ, R16.reuse, 0x1000, RZ, 0xc0, !PT ;  /* 0x0000100010ff7812 */ /* 0x040fe4000788c0ff */
[C---:B------:R-:W-:Y:S02]  /*3c290*/  LOP3.LUT P5, RZ, R16.reuse, 0x2000, RZ, 0xc0, !PT ;  /* 0x0000200010ff7812 */ /* 0x040fe400078ac0ff */
[C---:B------:R-:W-:Y:S02]  /*3c2a0*/  LOP3.LUT P6, RZ, R16.reuse, 0x4000, RZ, 0xc0, !PT ;  /* 0x0000400010ff7812 */ /* 0x040fe400078cc0ff */
[----:B------:R-:W-:-:S07]  /*3c2b0*/  LOP3.LUT P0, RZ, R16, 0x8000, RZ, 0xc0, !PT ;  /* 0x0000800010ff7812 */ /* 0x000fce000780c0ff */
[----:B---3--:R1:W-:Y:S04]  /*3c2c0*/  @P4 STG.E desc[UR34][R10.64], R150 ;  /* 0x000000960a004986 */ /* 0x0083e8000c101922 */
[----:B-1----:R-:W3:Y:S01]  /*3c2d0*/  LDL.LU R150, [R1+0xf10] ;  /* 0x000f100001967983 */ /* 0x002ee20000300800 */
[----:B----4-:R-:W-:-:S05]  /*3c2e0*/  IMAD.WIDE R10, R151, 0x4, R2 ;  /* 0x00000004970a7825 */ /* 0x010fca00078e0202 */
[----:B------:R1:W-:Y:S02]  /*3c2f0*/  @P5 STG.E desc[UR34][R10.64], R148 ;  /* 0x000000940a005986 */ /* 0x0003e4000c101922 */
[C---:B-1----:R-:W-:Y:S02]  /*3c300*/  IMAD.WIDE R10, R151.reuse, 0x4, R4 ;  /* 0x00000004970a7825 */ /* 0x042fe400078e0204 */
[----:B------:R-:W4:Y:S04]  /*3c310*/  LDL.LU R148, [R1+0xca0] ;  /* 0x000ca00001947983 */ /* 0x000f280000300800 */
[----:B------:R1:W-:Y:S02]  /*3c320*/  @P6 STG.E desc[UR34][R10.64], R147 ;  /* 0x000000930a006986 */ /* 0x0003e4000c101922 */
[----:B-1----:R-:W-:-:S02]  /*3c330*/  IMAD.WIDE R10, R151, 0x4, R6 ;  /* 0x00000004970a7825 */ /* 0x002fc400078e0206 */
[----:B------:R-:W4:Y:S04]  /*3c340*/  LDL.LU R147, [R1+0xaa0] ;  /* 0x000aa00001937983 */ /* 0x000f280000300800 */
[----:B------:R1:W-:Y:S04]  /*3c350*/  @P0 STG.E desc[UR34][R10.64], R146 ;  /* 0x000000920a000986 */ /* 0x0003e8000c101922 */
[----:B-1----:R-:W3:Y:S04]  /*3c360*/  LDL.LU R146, [R1+0x1148] ;  /* 0x0011480001927983 */ /* 0x002ee80000300800 */
[----:B------:R-:W4:Y:S04]  /*3c370*/  LDL.LU R22, [R1+0x114c] ;  /* 0x00114c0001167983 */ /* 0x000f280000300800 */
[----:B------:R-:W4:Y:S04]  /*3c380*/  LDL.LU R14, [R1+0x8b0] ;  /* 0x0008b000010e7983 */ /* 0x000f280000300800 */
[----:B------:R-:W4:Y:S01]  /*3c390*/  LDL.LU R15, [R1+0x6b0] ;  /* 0x0006b000010f7983 */ /* 0x000f220000300800 */
[----:B------:R-:W-:-:S03]  /*3c3a0*/  LOP3.LUT P4, RZ, R16, 0x10000, RZ, 0xc0, !PT ;  /* 0x0001000010ff7812 */ /* 0x000fc6000788c0ff */
[----:B------:R-:W4:Y:S01]  /*3c3b0*/  LDL.LU R136, [R1+0x4b0] ;  /* 0x0004b00001887983 */ /* 0x000f220000300800 */
[----:B------:R-:W-:-:S03]  /*3c3c0*/  IMAD.WIDE R10, R151, 0x4, R8 ;  /* 0x00000004970a7825 */ /* 0x000fc600078e0208 */
[----:B------:R-:W4:Y:S01]  /*3c3d0*/  LDL.LU R144, [R1+0x1150] ;  /* 0x0011500001907983 */ /* 0x000f220000300800 */
[C---:B------:R-:W-:Y:S02]  /*3c3e0*/  LOP3.LUT P5, RZ, R16.reuse, 0x20000, RZ, 0xc0, !PT ;  /* 0x0002000010ff7812 */ /* 0x040fe400078ac0ff */
[C---:B------:R-:W-:Y:S02]  /*3c3f0*/  LOP3.LUT P6, RZ, R16.reuse, 0x40000, RZ, 0xc0, !PT ;  /* 0x0004000010ff7812 */ /* 0x040fe400078cc0ff */
[C---:B------:R-:W-:Y:S02]  /*3c400*/  LOP3.LUT P0, RZ, R16.reuse, 0x80000, RZ, 0xc0, !PT ;  /* 0x0008000010ff7812 */ /* 0x040fe4000780c0ff */
[----:B------:R-:W-:Y:S02]  /*3c410*/  LOP3.LUT P1, RZ, R16, 0x10000000, RZ, 0xc0, !PT ;  /* 0x1000000010ff7812 */ /* 0x000fe4000782c0ff */
[----:B------:R-:W-:-:S11]  /*3c420*/  LOP3.LUT R12, R12, 0xff7fffff, RZ, 0xc0, !PT ;  /* 0xff7fffff0c0c7812 */ /* 0x000fd600078ec0ff */
[----:B------:R-:W-:Y:S02]  /*3c430*/  @P1 LOP3.LUT R12, R12, 0x800000, RZ, 0xfc, !PT ;  /* 0x008000000c0c1812 */ /* 0x000fe400078efcff */
[----:B------:R-:W-:Y:S02]  /*3c440*/  LOP3.LUT P1, RZ, R16, 0x8000000, RZ, 0xc0, !PT ;  /* 0x0800000010ff7812 */ /* 0x000fe4000782c0ff */
[----:B------:R-:W-:Y:S01]  /*3c450*/  LOP3.LUT R12, R12, 0xfeffffff, RZ, 0xc0, !PT ;  /* 0xfeffffff0c0c7812 */ /* 0x000fe200078ec0ff */
        /* <DEDUP_REMOVED lines=11> */
[----:B---3--:R-:W-:-:S05]  /*3c510*/  IMAD.WIDE R10, R146, 0x4, R2 ;  /* 0x00000004920a7825 */ /* 0x008fca00078e0202 */
[----:B------:R1:W-:Y:S02]  /*3c520*/  @P5 STG.E desc[UR34][R10.64], R150 ;  /* 0x000000960a005986 */ /* 0x0003e4000c101922 */
[----:B-1----:R-:W-:-:S05]  /*3c530*/  IMAD.WIDE R10, R146, 0x4, R4 ;  /* 0x00000004920a7825 */ /* 0x002fca00078e0204 */
[----:B----4-:R1:W-:Y:S02]  /*3c540*/  @P6 STG.E desc[UR34][R10.64], R148 ;  /* 0x000000940a006986 */ /* 0x0103e4000c101922 */
[C---:B-1----:R-:W-:Y:S02]  /*3c550*/  IMAD.WIDE R10, R146.reuse, 0x4, R6 ;  /* 0x00000004920a7825 */ /* 0x042fe400078e0206 */
[----:B------:R-:W3:Y:S04]  /*3c560*/  LDL.LU R148, [R1+0xb4] ;  /* 0x0000b40001947983 */ /* 0x000ee80000300800 */
[----:B------:R1:W-:Y:S02]  /*3c570*/  @P0 STG.E desc[UR34][R10.64], R147 ;  /* 0x000000930a000986 */ /* 0x0003e4000c101922 */
[----:B-1----:R-:W-:-:S02]  /*3c580*/  IMAD.WIDE R10, R146, 0x4, R8 ;  /* 0x00000004920a7825 */ /* 0x002fc400078e0208 */
[----:B------:R-:W4:Y:S04]  /*3c590*/  LDL.LU R147, [R1+0xf18] ;  /* 0x000f180001937983 */ /* 0x000f280000300800 */
[----:B------:R-:W4:Y:S04]  /*3c5a0*/  LDL.LU R146, [R1+0xca8] ;  /* 0x000ca80001927983 */ /* 0x000f280000300800 */
[----:B------:R-:W4:Y:S01]  /*3c5b0*/  LDL.LU R150, [R1+0x1158] ;  /* 0x0011580001967983 */ /* 0x000f220000300800 */
        /* <DEDUP_REMOVED lines=59> */
[----:B---3--:R4:W-:Y:S02]  /*3c970*/  @P5 STG.E desc[UR34][R10.64], R148 ;  /* 0x000000940a005986 */ /* 0x0089e4000c101922 */
[----:B----4-:R-:W-:-:S05]  /*3c980*/  IMAD.WIDE R10, R150, 0x4, R2 ;  /* 0x00000004960a7825 */ /* 0x010fca00078e0202 */
[----:B------:R1:W-:Y:S02]  /*3c990*/  @P6 STG.E desc[UR34][R10.64], R147 ;  /* 0x000000930a006986 */ /* 0x0003e4000c101922 */
[----:B-1----:R-:W-:-:S05]  /*3c9a0*/  IMAD.WIDE R10, R150, 0x4, R4 ;  /* 0x00000004960a7825 */ /* 0x002fca00078e0204 */
[----:B------:R1:W-:Y:S04]  /*3c9b0*/  @P0 STG.E desc[UR34][R10.64], R146 ;  /* 0x000000920a000986 */ /* 0x0003e8000c101922 */
[----:B-1----:R-:W3:Y:S04]  /*3c9c0*/  LDL.LU R146, [R1+0xaa8] ;  /* 0x000aa80001927983 */ /* 0x002ee80000300800 */
[----:B------:R-:W4:Y:S04]  /*3c9d0*/  LDL.LU R138, [R1+0x8b8] ;  /* 0x0008b800018a7983 */ /* 0x000f280000300800 */
[----:B------:R-:W2:Y:S04]  /*3c9e0*/  LDL.LU R153, [R1+0x6b8] ;  /* 0x0006b80001997983 */ /* 0x000ea80000300800 */
[----:B------:R-:W2:Y:S04]  /*3c9f0*/  LDL.LU R151, [R1+0x4b8] ;  /* 0x0004b80001977983 */ /* 0x000ea80000300800 */
[----:B------:R-:W2:Y:S04]  /*3ca00*/  LDL.LU R149, [R1+0x2b8] ;  /* 0x0002b80001957983 */ /* 0x000ea80000300800 */
[----:B------:R-:W2:Y:S01]  /*3ca10*/  LDL.LU R148, [R1+0x115c] ;  /* 0x00115c0001947983 */ /* 0x000ea20000300800 */
[----:B------:R-:W-:-:S03]  /*3ca20*/  LOP3.LUT P4, RZ, R17, 0x8, RZ, 0xc0, !PT ;  /* 0x0000000811ff7812 */ /* 0x000fc6000788c0ff */
[----:B------:R-:W2:Y:S01]  /*3ca30*/  LDL.LU R147, [R1+0xb8] ;  /* 0x0000b80001937983 */ /* 0x000ea20000300800 */
[----:B------:R-:W-:Y:S01]  /*3ca40*/  IMAD.WIDE R10, R150, 0x4, R6 ;  /* 0x00000004960a7825 */ /* 0x000fe200078e0206 */
        /* <DEDUP_REMOVED lines=15> */
[----:B------:R-:W3:Y:S01]  /*3cb40*/  LDL.LU R137, [R1+0xcac] ;  /* 0x000cac0001897983 */ /* 0x000ee20000300800 */
[----:B------:R-:W-:-:S02]  /*3cb50*/  LOP3.LUT R12, R12, 0xfff7ffff, RZ, 0xc0, !PT ;  /* 0xfff7ffff0c0c7812 */ /* 0x000fc400078ec0ff */
[C---:B------:R-:W-:Y:S01]  /*3cb60*/  LOP3.LUT P5, RZ, R17.reuse, 0x10, RZ, 0xc0, !PT ;  /* 0x0000001011ff7812 */ /* 0x040fe200078ac0ff */
[----:B------:R-:W3:Y:S01]  /*3cb70*/  LDL.LU R22, [R1+0xaac] ;  /* 0x000aac0001167983 */ /* 0x000ee20000300800 */
[----:B------:R-:W-:Y:S02]  /*3cb80*/  @P1 LOP3.LUT R12, R12, 0x80000, RZ, 0xfc, !PT ;  /* 0x000800000c0c1812 */ /* 0x000fe400078efcff */
[----:B------:R-:W-:Y:S01]  /*3cb90*/  LOP3.LUT P1, RZ, R17, 0x400, RZ, 0xc0, !PT ;  /* 0x0000040011ff7812 */ /* 0x000fe2000782c0ff */
[----:B------:R-:W-:Y:S01]  /*3cba0*/  IMAD.WIDE R10, R150, 0x4, R8 ;  /* 0x00000004960a7825 */ /* 0x000fe200078e0208 */
[----:B------:R-:W3:Y:S04]  /*3cbb0*/  LDL.LU R252, [R1+0x6bc] ;  /* 0x0006bc0001fc7983 */ /* 0x000ee80000300800 */
[----:B------:R-:W3:Y:S01]  /*3cbc0*/  LDL.LU R159, [R1+0x4bc] ;  /* 0x0004bc00019f7983 */ /* 0x000ee20000300800 */
[----:B------:R-:W-:-:S03]  /*3cbd0*/  LOP3.LUT R12, R12, 0xffefffff, RZ, 0xc0, !PT ;  /* 0xffefffff0c0c7812 */ /* 0x000fc600078ec0ff */
[----:B------:R-:W3:Y:S04]  /*3cbe0*/  LDL.LU R144, [R1+0x2bc] ;  /* 0x0002bc0001907983 */ /* 0x000ee80000300800 */
[----:B------:R-:W3:Y:S04]  /*3cbf0*/  LDL.LU R145, [R1+0x1164] ;  /* 0x0011640001917983 */ /* 0x000ee80000300800 */
[----:B------:R-:W3:Y:S04]  /*3cc00*/  LDL.LU R139, [R1+0xbc] ;  /* 0x0000bc00018b7983 */ /* 0x000ee80000300800 */
[----:B------:R-:W3:Y:S04]  /*3cc10*/  LDL.LU R150, [R1+0x1168] ;  /* 0x0011680001967983 */ /* 0x000ee80000300800 */
[----:B----4-:R1:W-:Y:S01]  /*3cc20*/  @P5 STG.E desc[UR34][R10.64], R138 ;  /* 0x0000008a0a005986 */ /* 0x0103e2000c101922 */
[----:B------:R-:W-:-:S02]  /*3cc30*/  @P1 LOP3.LUT R12, R12, 0x100000, RZ, 0xfc, !PT ;  /* 0x001000000c0c1812 */ /* 0x000fc400078efcff */
[----:B------:R-:W-:Y:S01]  /*3cc40*/  LOP3.LUT P1, RZ, R17, 0x200, RZ, 0xc0, !PT ;  /* 0x0000020011ff7812 */ /* 0x000fe2000782c0ff */
[----:B-1----:R-:W4:Y:S01]  /*3cc50*/  LDL.LU R138, [R1+0x8bc] ;  /* 0x0008bc00018a7983 */ /* 0x002f220000300800 */
[----:B------:R-:W-:-:S11]  /*3cc60*/  LOP3.LUT R12, R12, 0xffdfffff, RZ, 0xc0, !PT ;  /* 0xffdfffff0c0c7812 */ /* 0x000fd600078ec0ff */
[----:B------:R-:W-:Y:S02]  /*3cc70*/  @P1 LOP3.LUT R12, R12, 0x200000, RZ, 0xfc, !PT ;  /* 0x002000000c0c1812 */ /* 0x000fe400078efcff */
[C---:B------:R-:W-:Y:S02]  /*3cc80*/  LOP3.LUT P1, RZ, R17.reuse, 0x100, RZ, 0xc0, !PT ;  /* 0x0000010011ff7812 */ /* 0x040fe4000782c0ff */
[C---:B------:R-:W-:Y:S02]  /*3cc90*/  LOP3.LUT P6, RZ, R17.reuse, 0x20, RZ, 0xc0, !PT ;  /* 0x0000002011ff7812 */ /* 0x040fe400078cc0ff */
[----:B------:R-:W-:Y:S01]  /*3cca0*/  LOP3.LUT P0, RZ, R17, 0x40, RZ, 0xc0, !PT ;  /* 0x0000004011ff7812 */ /* 0x000fe2000780c0ff */
[----:B--2---:R-:W-:Y:S01]  /*3ccb0*/  IMAD.WIDE R10, R148, 0x4, R2 ;  /* 0x00000004940a7825 */ /* 0x004fe200078e0202 */
[----:B------:R-:W-:-:S07]  /*3ccc0*/  LOP3.LUT R12, R12, 0xffbfffff, RZ, 0xc0, !PT ;  /* 0xffbfffff0c0c7812 */ /* 0x000fce00078ec0ff */
[----:B------:R-:W-:Y:S02]  /*3ccd0*/  @P1 LOP3.LUT R12, R12, 0x400000, RZ, 0xfc, !PT ;  /* 0x004000000c0c1812 */ /* 0x000fe400078efcff */
[----:B------:R-:W-:Y:S01]  /*3cce0*/  LOP3.LUT P1, RZ, R17, 0x80, RZ, 0xc0, !PT ;  /* 0x0000008011ff7812 */ /* 0x000fe2000782c0ff */
[----:B------:R1:W-:Y:S02]  /*3ccf0*/  @P6 STG.E desc[UR34][R10.64], R153 ;  /* 0x000000990a006986 */ /* 0x0003e4000c101922 */
[C---:B-1----:R-:W-:Y:S02]  /*3cd00*/  IMAD.WIDE R10, R148.reuse, 0x4, R4 ;  /* 0x00000004940a7825 */ /* 0x042fe400078e0204 */
[----:B------:R-:W2:Y:S04]  /*3cd10*/  LDL.LU R153, [R1+0xf20] ;  /* 0x000f200001997983 */ /* 0x000ea80000300800 */
[----:B------:R1:W-:Y:S02]  /*3cd20*/  @P0 STG.E desc[UR34][R10.64], R151 ;  /* 0x000000970a000986 */ /* 0x0003e4000c101922 */
[----:B-1----:R-:W-:-:S02]  /*3cd30*/  IMAD.WIDE R10, R148, 0x4, R6 ;  /* 0x00000004940a7825 */ /* 0x002fc400078e0206 */
[----:B------:R-:W2:Y:S04]  /*3cd40*/  LDL.LU R151, [R1+0xcb0] ;  /* 0x000cb00001977983 */ /* 0x000ea80000300800 */
[----:B------:R1:W-:Y:S01]  /*3cd50*/  @P1 STG.E desc[UR34][R10.64], R149 ;  /* 0x000000950a001986 */ /* 0x0003e2000c101922 */
[----:B------:R-:W-:Y:S01]  /*3cd60*/  LOP3.LUT P1, RZ, R12, 0x400000, RZ, 0xc0, !PT ;  /* 0x004000000cff7812 */ /* 0x000fe2000782c0ff */
[----:B-1----:R-:W-:Y:S02]  /*3cd70*/  IMAD.WIDE R10, R148, 0x4, R8 ;  /* 0x00000004940a7825 */ /* 0x002fe400078e0208 */
[----:B------:R-:W2:Y:S10]  /*3cd80*/  LDL.LU R149, [R1+0xab0] ;  /* 0x000ab00001957983 */ /* 0x000eb40000300800 */
[----:B------:R1:W-:Y:S01]  /*3cd90*/  @P1 STG.E desc[UR34][R10.64], R147 ;  /* 0x000000930a001986 */ /* 0x0003e2000c101922 */
[----:B------:R-:W-:-:S03]  /*3cda0*/  LOP3.LUT P1, RZ, R12, 0x200000, RZ, 0xc0, !PT ;  /* 0x002000000cff7812 */ /* 0x000fc6000782c0ff */
[----:B------:R-:W2:Y:S01]  /*3cdb0*/  LDL.LU R148, [R1+0x8c0] ;  /* 0x0008c00001947983 */ /* 0x000ea20000300800 */
[----:B-1----:R-:W-:-:S09]  /*3cdc0*/  IMAD.WIDE R10, R158, 0x4, R2 ;  /* 0x000000049e0a7825 */ /* 0x002fd200078e0202 */
[----:B---3--:R1:W-:Y:S04]  /*3cdd0*/  @P1 STG.E desc[UR34][R10.64], R146 ;  /* 0x000000920a001986 */ /* 0x0083e8000c101922 */
[----:B-1----:R-:W3:Y:S04]  /*3cde0*/  LDL.LU R146, [R1+0x6c0] ;  /* 0x0006c00001927983 */ /* 0x002ee80000300800 */
[----:B------:R-:W3:Y:S01]  /*3cdf0*/  LDL.LU R147, [R1+0x1170] ;  /* 0x0011700001937983 */ /* 0x000ee20000300800 */
        /* <DEDUP_REMOVED lines=8> */
[----:B----4-:R1:W-:Y:S01]  /*3ce80*/  @P1 STG.E desc[UR34][R10.64], R138 ;  /* 0x0000008a0a001986 */ /* 0x0103e2000c101922 */
[----:B------:R-:W-:Y:S01]  /*3ce90*/  LOP3.LUT P1, RZ, R12, 0x20000, RZ, 0xc0, !PT ;  /* 0x000200000cff7812 */ /* 0x000fe2000782c0ff */
[----:B-1----:R-:W-:-:S12]  /*3cea0*/  IMAD.WIDE R10, R145, 0x4, R2 ;  /* 0x00000004910a7825 */ /* 0x002fd800078e0202 */
[----:B------:R1:W-:Y:S01]  /*3ceb0*/  @P1 STG.E desc[UR34][R10.64], R252 ;  /* 0x000000fc0a001986 */ /* 0x0003e2000c101922 */
[C---:B------:R-:W-:Y:S01]  /*3cec0*/  LOP3.LUT P1, RZ, R12.reuse, 0x10000, RZ, 0xc0, !PT ;  /* 0x000100000cff7812 */ /* 0x040fe2000782c0ff */
        /* <DEDUP_REMOVED lines=13> */
[----:B--2---:R1:W-:Y:S01]  /*3cfa0*/  @P3 STG.E desc[UR34][R10.64], R153 ;  /* 0x000000990a003986 */ /* 0x0043e2000c101922 */
[----:B------:R-:W-:Y:S01]  /*3cfb0*/  LOP3.LUT P6, RZ, R17, 0x100000, RZ, 0xc0, !PT ;  /* 0x0010000011ff7812 */ /* 0x000fe200078cc0ff */
[----:B-1----:R-:W-:-:S05]  /*3cfc0*/  IMAD.WIDE R10, R150, 0x4, R4 ;  /* 0x00000004960a7825 */ /* 0x002fca00078e0204 */
[----:B------:R1:W-:Y:S01]  /*3cfd0*/  @P4 STG.E desc[UR34][R10.64], R151 ;  /* 0x000000970a004986 */ /* 0x0003e2000c101922 */
[----:B------:R-:W-:Y:S01]  /*3cfe0*/  LOP3.LUT P0, RZ, R17, 0x200000, RZ, 0xc0, !PT ;  /* 0x0020000011ff7812 */ /* 0x000fe2000780c0ff */
[----:B-1----:R-:W-:-:S05]  /*3cff0*/  IMAD.WIDE R10, R150, 0x4, R6 ;  /* 0x00000004960a7825 */ /* 0x002fca00078e0206 */
[----:B------:R1:W-:Y:S02]  /*3d000*/  @P5 STG.E desc[UR34][R10.64], R149 ;  /* 0x000000950a005986 */ /* 0x0003e4000c101922 */
[----:B-1----:R-:W-:Y:S02]  /*3d010*/  IMAD.WIDE R10, R150, 0x4, R8 ;  /* 0x00000004960a7825 */ /* 0x002fe400078e0208 */
[----:B------:R-:W2:Y:S04]  /*3d020*/  LDL.LU R150, [R1+0x4c0] ;  /* 0x0004c00001967983 */ /* 0x000ea80000300800 */
[----:B------:R1:W-:Y:S04]  /*3d030*/  @P6 STG.E desc[UR34][R10.64], R148 ;  /* 0x000000940a006986 */ /* 0x0003e8000c101922 */
[----:B-1----:R-:W4:Y:S04]  /*3d040*/  LDL.LU R148, [R1+0x2c0] ;  /* 0x0002c00001947983 */ /* 0x002f280000300800 */
[----:B------:R-:W4:Y:S04]  /*3d050*/  LDL.LU R16, [R1+0xc0] ;  /* 0x0000c00001107983 */ /* 0x000f280000300800 */
[----:B------:R-:W4:Y:S04]  /*3d060*/  LDL.LU R14, [R1+0xf24] ;  /* 0x000f2400010e7983 */ /* 0x000f280000300800 */
[----:B------:R-:W4:Y:S01]  /*3d070*/  LDL.LU R15, [R1+0xcb4] ;  /* 0x000cb400010f7983 */ /* 0x000f220000300800 */
[----:B---3--:R-:W-:-:S05]  /*3d080*/  IMAD.WIDE R10, R147, 0x4, R2 ;  /* 0x00000004930a7825 */ /* 0x008fca00078e0202 */
[----:B------:R1:W-:Y:S04]  /*3d090*/  @P0 STG.E desc[UR34][R10.64], R146 ;  /* 0x000000920a000986 */ /* 0x0003e8000c101922 */
[----:B-1----:R-:W3:Y:S04]  /*3d0a0*/  LDL.LU R146, [R1+0x1174] ;  /* 0x0011740001927983 */ /* 0x002ee80000300800 */
[----:B------:R-:W3:Y:S01]  /*3d0b0*/  LDL.LU R136, [R1+0xab4] ;  /* 0x000ab40001887983 */ /* 0x000ee20000300800 */
[----:B------:R-:W-:Y:S02]  /*3d0c0*/  LOP3.LUT P1, RZ, R18, 0x4, RZ, 0xc0, !PT ;  /* 0x0000000412ff7812 */ /* 0x000fe4000782c0ff */
        /* <DEDUP_REMOVED lines=17> */
[----:B------:R-:W-:Y:S01]  /*3d1e0*/  LOP3.LUT P5, RZ, R17, 0x800000, RZ, 0xc0, !PT ;  /* 0x0080000011ff7812 */ /* 0x000fe200078ac0ff */
[----:B------:R-:W-:Y:S01]  /*3d1f0*/  IMAD.WIDE R10, R147, 0x4, R4 ;  /* 0x00000004930a7825 */ /* 0x000fe200078e0204 */
[C---:B------:R-:W-:Y:S01]  /*3d200*/  LOP3.LUT P6, RZ, R17.reuse, 0x1000000, RZ, 0xc0, !PT ;  /* 0x0100000011ff7812 */ /* 0x040fe200078cc0ff */
        /* <DEDUP_REMOVED lines=26> */
[----:B------:R3:W-:Y:S04]  /*3d3b0*/  @P6 STG.E desc[UR34][R10.64], R16 ;  /* 0x000000100a006986 */ /* 0x0007e8000c101922 */
[----:B------:R-:W2:Y:S01]  /*3d3c0*/  LDL.LU R147, [R1+0x1180] ;  /* 0x0011800001937983 */ /* 0x000ea20000300800 */
[----:B---3--:R-:W-:-:S05]  /*3d3d0*/  IMAD.WIDE R10, R146, 0x4, R2 ;  /* 0x00000004920a7825 */ /* 0x008fca00078e0202 */
[----:B------:R1:W-:Y:S02]  /*3d3e0*/  @P0 STG.E desc[UR34][R10.64], R14 ;  /* 0x0000000e0a000986 */ /* 0x0003e4000c101922 */
[----:B-1----:R-:W-:-:S05]  /*3d3f0*/  IMAD.WIDE R10, R146, 0x4, R4 ;  /* 0x00000004920a7825 */ /* 0x002fca00078e0204 */
[----:B------:R1:W-:Y:S01]  /*3d400*/  @P1 STG.E desc[UR34][R10.64], R15 ;  /* 0x0000000f0a001986 */ /* 0x0003e2000c101922 */
[----:B------:R-:W-:Y:S01]  /*3d410*/  LOP3.LUT P1, RZ, R12, 0x4000, RZ, 0xc0, !PT ;  /* 0x000040000cff7812 */ /* 0x000fe2000782c0ff */
[----:B-1----:R-:W-:-:S12]  /*3d420*/  IMAD.WIDE R10, R146, 0x4, R6 ;  /* 0x00000004920a7825 */ /* 0x002fd800078e0206 */
[----:B------:R1:W-:Y:S02]  /*3d430*/  @P1 STG.E desc[UR34][R10.64], R136 ;  /* 0x000000880a001986 */ /* 0x0003e4000c101922 */
[----:B-1----:R-:W-:Y:S02]  /*3d440*/  IMAD.WIDE R10, R146, 0x4, R8 ;  /* 0x00000004920a7825 */ /* 0x002fe400078e0208 */
[----:B------:R-:W3:Y:S01]  /*3d450*/  LDL.LU R146, [R1+0xc8] ;  /* 0x0000c80001927983 */ /* 0x000ee20000300800 */
        /* <DEDUP_REMOVED lines=30> */
[----:B------:R1:W-:Y:S01]  /*3d640*/  @P4 STG.E desc[UR34][R10.64], R149 ;  /* 0x000000950a004986 */ /* 0x0003e2000c101922 */
[----:B------:R-:W-:Y:S01]  /*3d650*/  LOP3.LUT P0, RZ, R18, 0x100, RZ, 0xc0, !PT ;  /* 0x0000010012ff7812 */ /* 0x000fe2000780c0ff */
[----:B-1----:R-:W-:-:S05]  /*3d660*/  IMAD.WIDE R10, R147, 0x4, R4 ;  /* 0x00000004930a7825 */ /* 0x002fca00078e0204 */
[----:B------:R1:W-:Y:S02]  /*3d670*/  @P5 STG.E desc[UR34][R10.64], R150 ;  /* 0x000000960a005986 */ /* 0x0003e4000c101922 */
[----:B-1----:R-:W-:-:S05]  /*3d680*/  IMAD.WIDE R10, R147, 0x4, R6 ;  /* 0x00000004930a7825 */ /* 0x002fca00078e0206 */
[----:B----4-:R1:W-:Y:S02]  /*3d690*/  @P6 STG.E desc[UR34][R10.64], R148 ;  /* 0x000000940a006986 */ /* 0x0103e4000c101922 */
[----:B-1----:R-:W-:-:S05]  /*3d6a0*/  IMAD.WIDE R10, R147, 0x4, R8 ;  /* 0x00000004930a7825 */ /* 0x002fca00078e0208 */
[----:B---3--:R1:W-:Y:S04]  /*3d6b0*/  @P0 STG.E desc[UR34][R10.64], R146 ;  /* 0x000000920a000986 */ /* 0x0083e8000c101922 */
        /* <DEDUP_REMOVED lines=28> */
[----:B------:R-:W2:Y:S01]  /*3d880*/  LDL.LU R159, [R1+0x118c] ;  /* 0x00118c00019f7983 */ /* 0x000ea20000300800 */
[----:B------:R-:W-:-:S02]  /*3d890*/  @P1 LOP3.LUT R12, R12, 0x8, RZ, 0xfc, !PT ;  /* 0x000000080c0c1812 */ /* 0x000fc400078efcff */
[----:B------:R-:W-:Y:S01]  /*3d8a0*/  LOP3.LUT P1, RZ, R18, 0x10000, RZ, 0xc0, !PT ;  /* 0x0001000012ff7812 */ /* 0x000fe2000782c0ff */
[----:B------:R-:W2:Y:S01]  /*3d8b0*/  LDL.LU R138, [R1+0xcc0] ;  /* 0x000cc000018a7983 */ /* 0x000ea20000300800 */
[----:B------:R-:W-:-:S03]  /*3d8c0*/  LOP3.LUT R12, R12, 0xffffffef, RZ, 0xc0, !PT ;  /* 0xffffffef0c0c7812 */ /* 0x000fc600078ec0ff */
[----:B------:R-:W2:Y:S01]  /*3d8d0*/  LDL.LU R252, [R1+0xac0] ;  /* 0x000ac00001fc7983 */ /* 0x000ea20000300800 */
[C---:B------:R-:W-:Y:S02]  /*3d8e0*/  LOP3.LUT P5, RZ, R18.reuse, 0x400, RZ, 0xc0, !PT ;  /* 0x0000040012ff7812 */ /* 0x040fe400078ac0ff */
[----:B------:R-:W-:Y:S01]  /*3d8f0*/  LOP3.LUT P6, RZ, R18, 0x800, RZ, 0xc0, !PT ;  /* 0x0000080012ff7812 */ /* 0x000fe200078cc0ff */
[----:B------:R-:W-:Y:S01]  /*3d900*/  IMAD.WIDE R10, R149, 0x4, R4 ;  /* 0x00000004950a7825 */ /* 0x000fe200078e0204 */
[----:B------:R-:W2:Y:S03]  /*3d910*/  LDL.LU R144, [R1+0x8d0] ;  /* 0x0008d00001907983 */ /* 0x000ea60000300800 */
[----:B------:R-:W-:Y:S02]  /*3d920*/  @P1 LOP3.LUT R12, R12, 0x10, RZ, 0xfc, !PT ;  /* 0x000000100c0c1812 */ /* 0x000fe400078efcff */
[----:B------:R-:W-:-:S02]  /*3d930*/  LOP3.LUT P1, RZ, R18, 0x8000, RZ, 0xc0, !PT ;  /* 0x0000800012ff7812 */ /* 0x000fc4000782c0ff */
[----:B------:R-:W-:Y:S02]  /*3d940*/  LOP3.LUT R12, R12, 0xffffffdf, RZ, 0xc0, !PT ;  /* 0xffffffdf0c0c7812 */ /* 0x000fe400078ec0ff */
[----:B------:R-:W-:-:S09]  /*3d950*/  LOP3.LUT P0, RZ, R18, 0x1000, RZ, 0xc0, !PT ;  /* 0x0000100012ff7812 */ /* 0x000fd2000780c0ff */
[----:B------:R-:W-:Y:S02]  /*3d960*/  @P1 LOP3.LUT R12, R12, 0x20, RZ, 0xfc, !PT ;  /* 0x000000200c0c1812 */ /* 0x000fe400078efcff */
[----:B------:R-:W-:Y:S01]  /*3d970*/  LOP3.LUT P1, RZ, R18, 0x4000, RZ, 0xc0, !PT ;  /* 0x0000400012ff7812 */ /* 0x000fe2000782c0ff */
[----:B---3--:R1:W-:Y:S01]  /*3d980*/  @P5 STG.E desc[UR34][R10.64], R153 ;  /* 0x000000990a005986 */ /* 0x0083e2000c101922 */
[----:B------:R-:W-:Y:S01]  /*3d990*/  LOP3.LUT R12, R12, 0xffffffbf, RZ, 0xc0, !PT ;  /* 0xffffffbf0c0c7812 */ /* 0x000fe200078ec0ff */
[----:B-1----:R-:W-:-:S10]  /*3d9a0*/  IMAD.WIDE R10, R149, 0x4, R6 ;  /* 0x00000004950a7825 */ /* 0x002fd400078e0206 */
[----:B------:R-:W-:Y:S02]  /*3d9b0*/  @P1 LOP3.LUT R12, R12, 0x40, RZ, 0xfc, !PT ;  /* 0x000000400c0c1812 */ /* 0x000fe400078efcff */
[----:B------:R-:W-:Y:S01]  /*3d9c0*/  LOP3.LUT P1, RZ, R18, 0x2000, RZ, 0xc0, !PT ;  /* 0x0000200012ff7812 */ /* 0x000fe2000782c0ff */
[----:B----4-:R1:W-:Y:S04]  /*3d9d0*/  @P6 STG.E desc[UR34][R10.64], R151 ;  /* 0x000000970a006986 */ /* 0x0103e8000c101922 */
[----:B-1----:R-:W3:Y:S01]  /*3d9e0*/  LDL.LU R151, [R1+0x1190] ;  /* 0x0011900001977983 */ /* 0x002ee20000300800 */
[----:B------:R-:W-:-:S03]  /*3d9f0*/  IMAD.WIDE R10, R149, 0x4, R8 ;  /* 0x00000004950a7825 */ /* 0x000fc600078e0208 */
[----:B------:R-:W4:Y:S04]  /*3da00*/  LDL.LU R145, [R1+0x6d0] ;  /* 0x0006d00001917983 */ /* 0x000f280000300800 */
[----:B------:R1:W-:Y:S04]  /*3da10*/  @P0 STG.E desc[UR34][R10.64], R150 ;  /* 0x000000960a000986 */ /* 0x0003e8000c101922 */
[----:B------:R-:W4:Y:S04]  /*3da20*/  LDL.LU R139, [R1+0x4d0] ;  /* 0x0004d000018b7983 */ /* 0x000f280000300800 */
[----:B------:R-:W4:Y:S01]  /*3da30*/  LDL.LU R153, [R1+0x2d0] ;  /* 0x0002d00001997983 */ /* 0x000f220000300800 */
[----:B-1----:R-:W-:-:S03]  /*3da40*/  IMAD.WIDE R10, R137, 0x4, R2 ;  /* 0x00000004890a7825 */ /* 0x002fc600078e0202 */
[----:B------:R-:W4:Y:S04]  /*3da50*/  LDL.LU R149, [R1+0xd0] ;  /* 0x0000d00001957983 */ /* 0x000f280000300800 */
[----:B------:R1:W-:Y:S01]  /*3da60*/  @P1 STG.E desc[UR34][R10.64], R148 ;  /* 0x000000940a001986 */ /* 0x0003e2000c101922 */
[----:B------:R-:W-:-:S03]  /*3da70*/  LOP3.LUT P1, RZ, R12, 0x40, RZ, 0xc0, !PT ;  /* 0x000000400cff7812 */ /* 0x000fc6000782c0ff */
[----:B------:R-:W4:Y:S01]  /*3da80*/  LDL.LU R150, [R1+0x1194] ;  /* 0x0011940001967983 */ /* 0x000f220000300800 */
[----:B-1----:R-:W-:-:S03]  /*3da90*/  IMAD.WIDE R10, R137, 0x4, R4 ;  /* 0x00000004890a7825 */ /* 0x002fc600078e0204 */
[----:B------:R-:W4:Y:S06]  /*3daa0*/  LDL.LU R148, [R1+0xf34] ;  /* 0x000f340001947983 */ /* 0x000f2c0000300800 */
[----:B------:R1:W-:Y:S01]  /*3dab0*/  @P1 STG.E desc[UR34][R10.64], R147 ;  /* 0x000000930a001986 */ /* 0x0003e2000c101922 */
[----:B------:R-:W-:-:S03]  /*3dac0*/  LOP3.LUT P1, RZ, R12, 0x20, RZ, 0xc0, !PT ;  /* 0x000000200cff7812 */ /* 0x000fc6000782c0ff */
[----:B-1----:R-:W4:Y:S01]  /*3dad0*/  LDL.LU R147, [R1+0xcc4] ;  /* 0x000cc40001937983 */ /* 0x002f220000300800 */
        /* <DEDUP_REMOVED lines=21> */
[----:B---3--:R-:W-:-:S08]  /*3dc30*/  IMAD.WIDE R10, R151, 0x4, R2 ;  /* 0x00000004970a7825 */ /* 0x008fd000078e0202 */
[----:B----4-:R1:W-:Y:S01]  /*3dc40*/  @P1 STG.E desc[UR34][R10.64], R145 ;  /* 0x000000910a001986 */ /* 0x0103e2000c101922 */
        /* <DEDUP_REMOVED lines=38> */
[----:B------:R-:W-:-:S03]  /*3deb0*/  LOP3.LUT P0, RZ, R18, 0x80000000, RZ, 0xc0, !PT ;  /* 0x8000000012ff7812 */ /* 0x000fc6000780c0ff */
[----:B------:R-:W4:Y:S01]  /*3dec0*/  LDL.LU R153, [R1+0xccc] ;  /* 0x000ccc0001997983 */ /* 0x000f220000300800 */
[----:B------:R-:W-:Y:S02]  /*3ded0*/  LOP3.LUT P1, RZ, R19, 0x100, RZ, 0xc0, !PT ;  /* 0x0000010013ff7812 */ /* 0x000fe4000782c0ff */
[----:B------:R-:W-:Y:S01]  /*3dee0*/  LOP3.LUT R13, R13, 0xff7fffff, RZ, 0xc0, !PT ;  /* 0xff7fffff0d0d7812 */ /* 0x000fe200078ec0ff */
[----:B---3--:R2:W-:Y:S10]  /*3def0*/  @P4 STG.E desc[UR34][R10.64], R151 ;  /* 0x000000970a004986 */ /* 0x0085f4000c101922 */
        /* <DEDUP_REMOVED lines=11> */
[----:B--2---:R-:W-:-:S05]  /*3dfb0*/  IMAD.WIDE R10, R146, 0x4, R2 ;  /* 0x00000004920a7825 */ /* 0x004fca00078e0202 */
[----:B----4-:R1:W-:Y:S02]  /*3dfc0*/  @P5 STG.E desc[UR34][R10.64], R149 ;  /* 0x000000950a005986 */ /* 0x0103e4000c101922 */
[C---:B-1----:R-:W-:Y:S02]  /*3dfd0*/  IMAD.WIDE R10, R146.reuse, 0x4, R4 ;  /* 0x00000004920a7825 */ /* 0x042fe400078e0204 */
[----:B------:R-:W2:Y:S04]  /*3dfe0*/  LDL.LU R149, [R1+0xacc] ;  /* 0x000acc0001957983 */ /* 0x000ea80000300800 */
[----:B------:R1:W-:Y:S02]  /*3dff0*/  @P6 STG.E desc[UR34][R10.64], R148 ;  /* 0x000000940a006986 */ /* 0x0003e4000c101922 */
[----:B-1----:R-:W-:-:S02]  /*3e000*/  IMAD.WIDE R10, R146, 0x4, R6 ;  /* 0x00000004920a7825 */ /* 0x002fc400078e0206 */
[----:B------:R-:W3:Y:S04]  /*3e010*/  LDL.LU R148, [R1+0x8dc] ;  /* 0x0008dc0001947983 */ /* 0x000ee80000300800 */
[----:B------:R1:W-:Y:S02]  /*3e020*/  @P0 STG.E desc[UR34][R10.64], R147 ;  /* 0x000000930a000986 */ /* 0x0003e4000c101922 */
[----:B-1----:R-:W-:Y:S02]  /*3e030*/  IMAD.WIDE R10, R146, 0x4, R8 ;  /* 0x00000004920a7825 */ /* 0x002fe400078e0208 */
[----:B------:R-:W4:Y:S04]  /*3e040*/  LDL.LU R147, [R1+0x6dc] ;  /* 0x0006dc0001937983 */ /* 0x000f280000300800 */
[----:B------:R-:W4:Y:S04]  /*3e050*/  LDL.LU R146, [R1+0x4dc] ;  /* 0x0004dc0001927983 */ /* 0x000f280000300800 */
[----:B------:R-:W4:Y:S01]  /*3e060*/  LDL.LU R151, [R1+0x11a8] ;  /* 0x0011a80001977983 */ /* 0x000f220000300800 */
[----:B------:R-:W-:-:S04]  /*3e070*/  LOP3.LUT R13, R13, 0xf7ffffff, RZ, 0xc0, !PT ;  /* 0xf7ffffff0d0d7812 */ /* 0x000fc800078ec0ff */
        /* <DEDUP_REMOVED lines=45> */
[----:B-1----:R-:W-:Y:S02]  /*3e350*/  IMAD.WIDE R10, R150, 0x4, R6 ;  /* 0x00000004960a7825 */ /* 0x002fe400078e0206 */
[----:B------:R-:W4:Y:S01]  /*3e360*/  LDL.LU R153, [R1+0x2dc] ;  /* 0x0002dc0001997983 */ /* 0x000f220000300800 */
[----:B------:R-:W-:-:S03]  /*3e370*/  LOP3.LUT P0, RZ, R19, 0x4000, RZ, 0xc0, !PT ;  /* 0x0000400013ff7812 */ /* 0x000fc6000780c0ff */
[----:B--2---:R1:W-:Y:S02]  /*3e380*/  @P4 STG.E desc[UR34][R10.64], R149 ;  /* 0x000000950a004986 */ /* 0x0043e4000c101922 */
[----:B-1----:R-:W-:Y:S02]  /*3e390*/  IMAD.WIDE R10, R150, 0x4, R8 ;  /* 0x00000004960a7825 */ /* 0x002fe400078e0208 */
[----:B------:R-:W2:Y:S04]  /*3e3a0*/  LDL.LU R150, [R1+0xdc] ;  /* 0x0000dc0001967983 */ /* 0x000ea80000300800 */
[----:B---3--:R1:W-:Y:S04]  /*3e3b0*/  @P5 STG.E desc[UR34][R10.64], R148 ;  /* 0x000000940a005986 */ /* 0x0083e8000c101922 */
[----:B------:R-:W3:Y:S04]  /*3e3c0*/  LDL.LU R149, [R1+0xf40] ;  /* 0x000f400001957983 */ /* 0x000ee80000300800 */
[----:B-1----:R-:W3:Y:S01]  /*3e3d0*/  LDL.LU R148, [R1+0xcd0] ;  /* 0x000cd00001947983 */ /* 0x002ee20000300800 */
[----:B----4-:R-:W-:-:S05]  /*3e3e0*/  IMAD.WIDE R10, R151, 0x4, R2 ;  /* 0x00000004970a7825 */ /* 0x010fca00078e0202 */
[----:B------:R1:W-:Y:S02]  /*3e3f0*/  @P6 STG.E desc[UR34][R10.64], R147 ;  /* 0x000000930a006986 */ /* 0x0003e4000c101922 */
[----:B-1----:R-:W-:Y:S02]  /*3e400*/  IMAD.WIDE R10, R151, 0x4, R4 ;  /* 0x00000004970a7825 */ /* 0x002fe400078e0204 */
[----:B------:R-:W4:Y:S04]  /*3e410*/  LDL.LU R147, [R1+0xad0] ;  /* 0x000ad00001937983 */ /* 0x000f280000300800 */
[----:B------:R1:W-:Y:S04]  /*3e420*/  @P0 STG.E desc[UR34][R10.64], R146 ;  /* 0x000000920a000986 */ /* 0x0003e8000c101922 */
[----:B-1----:R-:W3:Y:S04]  /*3e430*/  LDL.LU R146, [R1+0x11ac] ;  /* 0x0011ac0001927983 */ /* 0x002ee80000300800 */
[----:B------:R-:W4:Y:S01]  /*3e440*/  LDL.LU R15, [R1+0x8e0] ;  /* 0x0008e000010f7983 */ /* 0x000f220000300800 */
        /* <DEDUP_REMOVED lines=9> */
[----:B------:R-:W4:Y:S04]  /*3e4e0*/  LDL.LU R138, [R1+0xe0] ;  /* 0x0000e000018a7983 */ /* 0x000f280000300800 */
[----:B------:R-:W4:Y:S04]  /*3e4f0*/  LDL.LU R252, [R1+0xf44] ;  /* 0x000f440001fc7983 */ /* 0x000f280000300800 */
[----:B------:R-:W-:Y:S01]  /*3e500*/  @P1 LOP3.LUT R13, R13, 0x10000, RZ, 0xfc, !PT ;  /* 0x000100000d0d1812 */ /* 0x000fe200078efcff */
[----:B------:R-:W4:Y:S01]  /*3e510*/  LDL.LU R159, [R1+0xcd4] ;  /* 0x000cd400019f7983 */ /* 0x000f220000300800 */
[----:B------:R-:W-:-:S02]  /*3e520*/  LOP3.LUT P1, RZ, R19, 0x2000000, RZ, 0xc0, !PT ;  /* 0x0200000013ff7812 */ /* 0x000fc4000782c0ff */
[----:B------:R-:W-:Y:S01]  /*3e530*/  LOP3.LUT R13, R13, 0xfffdffff, RZ, 0xc0, !PT ;  /* 0xfffdffff0d0d7812 */ /* 0x000fe200078ec0ff */
[----:B------:R-:W4:Y:S04]  /*3e540*/  LDL.LU R144, [R1+0xad4] ;  /* 0x000ad40001907983 */ /* 0x000f280000300800 */
[----:B------:R-:W4:Y:S01]  /*3e550*/  LDL.LU R145, [R1+0x11b4] ;  /* 0x0011b40001917983 */ /* 0x000f220000300800 */
[C---:B------:R-:W-:Y:S02]  /*3e560*/  LOP3.LUT P4, RZ, R19.reuse, 0x8000, RZ, 0xc0, !PT ;  /* 0x0000800013ff7812 */ /* 0x040fe4000788c0ff */
[----:B------:R-:W-:Y:S01]  /*3e570*/  LOP3.LUT P5, RZ, R19, 0x10000, RZ, 0xc0, !PT ;  /* 0x0001000013ff7812 */ /* 0x000fe200078ac0ff */
[----:B------:R-:W-:Y:S01]  /*3e580*/  IMAD.WIDE R10, R151, 0x4, R6 ;  /* 0x00000004970a7825 */ /* 0x000fe200078e0206 */
        /* <DEDUP_REMOVED lines=20> */
[----:B------:R1:W-:Y:S02]  /*3e6d0*/  @P4 STG.E desc[UR34][R10.64], R153 ;  /* 0x000000990a004986 */ /* 0x0003e4000c101922 */
[----:B-1----:R-:W-:-:S05]  /*3e6e0*/  IMAD.WIDE R10, R151, 0x4, R8 ;  /* 0x00000004970a7825 */ /* 0x002fca00078e0208 */
[----:B--2---:R1:W-:Y:S04]  /*3e6f0*/  @P5 STG.E desc[UR34][R10.64], R150 ;  /* 0x000000960a005986 */ /* 0x0043e8000c101922 */
[----:B-1----:R-:W2:Y:S04]  /*3e700*/  LDL.LU R150, [R1+0x11b8] ;  /* 0x0011b80001967983 */ /* 0x002ea80000300800 */
[----:B------:R-:W2:Y:S04]  /*3e710*/  LDL.LU R153, [R1+0x6e4] ;  /* 0x0006e40001997983 */ /* 0x000ea80000300800 */
[----:B------:R-:W2:Y:S01]  /*3e720*/  LDL.LU R151, [R1+0x4e4] ;  /* 0x0004e40001977983 */ /* 0x000ea20000300800 */
[----:B---3--:R-:W-:-:S05]  /*3e730*/  IMAD.WIDE R10, R146, 0x4, R2 ;  /* 0x00000004920a7825 */ /* 0x008fca00078e0202 */
[----:B------:R1:W-:Y:S02]  /*3e740*/  @P6 STG.E desc[UR34][R10.64], R149 ;  /* 0x000000950a006986 */ /* 0x0003e4000c101922 */
[C---:B-1----:R-:W-:Y:S02]  /*3e750*/  IMAD.WIDE R10, R146.reuse, 0x4, R4 ;  /* 0x00000004920a7825 */ /* 0x042fe400078e0204 */
[----:B------:R-:W3:Y:S04]  /*3e760*/  LDL.LU R149, [R1+0x2e4] ;  /* 0x0002e40001957983 */ /* 0x000ee80000300800 */
[----:B------:R1:W-:Y:S02]  /*3e770*/  @P0 STG.E desc[UR34][R10.64], R148 ;  /* 0x000000940a000986 */ /* 0x0003e4000c101922 */
[----:B-1----:R-:W-:-:S02]  /*3e780*/  IMAD.WIDE R10, R146, 0x4, R6 ;  /* 0x00000004920a7825 */ /* 0x002fc400078e0206 */
[----:B------:R-:W3:Y:S04]  /*3e790*/  LDL.LU R148, [R1+0xe4] ;  /* 0x0000e40001947983 */ /* 0x000ee80000300800 */
[----:B----4-:R1:W-:Y:S02]  /*3e7a0*/  @P1 STG.E desc[UR34][R10.64], R147 ;  /* 0x000000930a001986 */ /* 0x0103e4000c101922 */
[----:B-1----:R-:W-:Y:S02]  /*3e7b0*/  IMAD.WIDE R10, R146, 0x4, R8 ;  /* 0x00000004920a7825 */ /* 0x002fe400078e0208 */
        /* <DEDUP_REMOVED lines=31> */
[----:B------:R-:W-:Y:S02]  /*3e9b0*/  LOP3.LUT P5, RZ, R19, 0x80000000, RZ, 0xc0, !PT ;  /* 0x8000000013ff7812 */ /* 0x000fe400078ac0ff */
[C---:B------:R-:W-:Y:S02]  /*3e9c0*/  LOP3.LUT P6, RZ, R20.reuse, 0x1, RZ, 0xc0, !PT ;  /* 0x0000000114ff7812 */ /* 0x040fe400078cc0ff */
[----:B------:R-:W-:Y:S01]  /*3e9d0*/  LOP3.LUT P0, RZ, R20, 0x2, RZ, 0xc0, !PT ;  /* 0x0000000214ff7812 */ /* 0x000fe2000780c0ff */
[----:B--2---:R-:W-:-:S05]  /*3e9e0*/  IMAD.WIDE R10, R150, 0x4, R2 ;  /* 0x00000004960a7825 */ /* 0x004fca00078e0202 */
[----:B------:R1:W-:Y:S02]  /*3e9f0*/  @P3 STG.E desc[UR34][R10.64], R153 ;  /* 0x000000990a003986 */ /* 0x0003e4000c101922 */
[----:B-1----:R-:W-:-:S05]  /*3ea00*/  IMAD.WIDE R10, R150, 0x4, R4 ;  /* 0x00000004960a7825 */ /* 0x002fca00078e0204 */
[----:B------:R1:W-:Y:S02]  /*3ea10*/  @P4 STG.E desc[UR34][R10.64], R151 ;  /* 0x000000970a004986 */ /* 0x0003e4000c101922 */
[----:B-1----:R-:W-:-:S05]  /*3ea20*/  IMAD.WIDE R10, R150, 0x4, R6 ;  /* 0x00000004960a7825 */ /* 0x002fca00078e0206 */
[----:B---3--:R1:W-:Y:S04]  /*3ea30*/  @P5 STG.E desc[UR34][R10.64], R149 ;  /* 0x000000950a005986 */ /* 0x0083e8000c101922 */
[----:B-1----:R-:W2:Y:S01]  /*3ea40*/  LDL.LU R149, [R1+0xcd8] ;  /* 0x000cd80001957983 */ /* 0x002ea20000300800 */
[----:B------:R-:W-:-:S03]  /*3ea50*/  IMAD.WIDE R10, R150, 0x4, R8 ;  /* 0x00000004960a7825 */ /* 0x000fc600078e0208 */
[----:B------:R-:W3:Y:S04]  /*3ea60*/  LDL.LU R150, [R1+0xad8] ;  /* 0x000ad80001967983 */ /* 0x000ee80000300800 */
[----:B------:R1:W-:Y:S04]  /*3ea70*/  @P6 STG.E desc[UR34][R10.64], R148 ;  /* 0x000000940a006986 */ /* 0x0003e8000c101922 */
[----:B------:R-:W3:Y:S04]  /*3ea80*/  LDL.LU R14, [R1+0x8e8] ;  /* 0x0008e800010e7983 */ /* 0x000ee80000300800 */
[----:B------:R-:W3:Y:S04]  /*3ea90*/  LDL.LU R15, [R1+0x6e8] ;  /* 0x0006e800010f7983 */ /* 0x000ee80000300800 */
[----:B------:R-:W3:Y:S04]  /*3eaa0*/  LDL.LU R136, [R1+0x4e8] ;  /* 0x0004e80001887983 */ /* 0x000ee80000300800 */
[----:B-1----:R-:W3:Y:S01]  /*3eab0*/  LDL.LU R148, [R1+0x2e8] ;  /* 0x0002e80001947983 */ /* 0x002ee20000300800 */
[----:B----4-:R-:W-:-:S05]  /*3eac0*/  IMAD.WIDE R10, R147, 0x4, R2 ;  /* 0x00000004930a7825 */ /* 0x010fca00078e0202 */
        /* <DEDUP_REMOVED lines=20> */
[C---:B------:R-:W-:Y:S01]  /*3ec10*/  LOP3.LUT P5, RZ, R20.reuse, 0x8, RZ, 0xc0, !PT ;  /* 0x0000000814ff7812 */ /* 0x040fe200078ac0ff */
[----:B------:R-:W-:Y:S01]  /*3ec20*/  IMAD.WIDE R10, R147, 0x4, R4 ;  /* 0x00000004930a7825 */ /* 0x000fe200078e0204 */
[----:B------:R-:W-:Y:S01]  /*3ec30*/  LOP3.LUT P6, RZ, R20, 0x10, RZ, 0xc0, !PT ;  /* 0x0000001014ff7812 */ /* 0x000fe200078cc0ff */
        /* <DEDUP_REMOVED lines=25> */
[----:B------:R-:W2:Y:S04]  /*3edd0*/  LDL.LU R147, [R1+0x11cc] ;  /* 0x0011cc0001937983 */ /* 0x000ea80000300800 */
[----:B------:R4:W-:Y:S02]  /*3ede0*/  @P6 STG.E desc[UR34][R10.64], R14 ;  /* 0x0000000e0a006986 */ /* 0x0009e4000c101922 */
[----:B----4-:R-:W-:-:S05]  /*3edf0*/  IMAD.WIDE R10, R146, 0x4, R2 ;  /* 0x00000004920a7825 */ /* 0x010fca00078e0202 */
[----:B------:R1:W-:Y:S02]  /*3ee00*/  @P0 STG.E desc[UR34][R10.64], R15 ;  /* 0x0000000f0a000986 */ /* 0x0003e4000c101922 */
[----:B-1----:R-:W-:-:S05]  /*3ee10*/  IMAD.WIDE R10, R146, 0x4, R4 ;  /* 0x00000004920a7825 */ /* 0x002fca00078e0204 */
[----:B------:R1:W-:Y:S01]  /*3ee20*/  @P1 STG.E desc[UR34][R10.64], R136 ;  /* 0x000000880a001986 */ /* 0x0003e2000c101922 */
[----:B------:R-:W-:Y:S01]  /*3ee30*/  LOP3.LUT P1, RZ, R13, 0x4000, RZ, 0xc0, !PT ;  /* 0x000040000dff7812 */ /* 0x000fe2000782c0ff */
[----:B-1----:R-:W-:-:S12]  /*3ee40*/  IMAD.WIDE R10, R146, 0x4, R6 ;  /* 0x00000004920a7825 */ /* 0x002fd800078e0206 */
[----:B------:R1:W-:Y:S04]  /*3ee50*/  @P1 STG.E desc[UR34][R10.64], R148 ;  /* 0x000000940a001986 */ /* 0x0003e8000c101922 */
[----:B-1----:R-:W4:Y:S01]  /*3ee60*/  LDL.LU R148, [R1+0xae0] ;  /* 0x000ae00001947983 */ /* 0x002f220000300800 */
[----:B------:R-:W-:-:S03]  /*3ee70*/  IMAD.WIDE R10, R146, 0x4, R8 ;  /* 0x00000004920a7825 */ /* 0x000fc600078e0208 */
        /* <DEDUP_REMOVED lines=27> */
[C---:B------:R-:W-:Y:S01]  /*3f030*/  LOP3.LUT P5, RZ, R20.reuse, 0x40000, RZ, 0xc0, !PT ;  /* 0x0004000014ff7812 */ /* 0x040fe200078ac0ff */
[----:B-1----:R-:W-:Y:S02]  /*3f040*/  IMAD.WIDE R10, R153, 0x4, R8 ;  /* 0x00000004990a7825 */ /* 0x002fe400078e0208 */
[----:B------:R-:W4:Y:S04]  /*3f050*/  LDL.LU R153, [R1+0x6f0] ;  /* 0x0006f00001997983 */ /* 0x000f280000300800 */
[----:B------:R1:W-:Y:S04]  /*3f060*/  @P3 STG.E desc[UR34][R10.64], R151 ;  /* 0x000000970a003986 */ /* 0x0003e8000c101922 */
[----:B-1----:R-:W4:Y:S01]  /*3f070*/  LDL.LU R151, [R1+0x4f0] ;  /* 0x0004f00001977983 */ /* 0x002f220000300800 */
[----:B------:R-:W-:-:S02]  /*3f080*/  LOP3.LUT P6, RZ, R20, 0x80000, RZ, 0xc0, !PT ;  /* 0x0008000014ff7812 */ /* 0x000fc400078cc0ff */
[----:B------:R-:W-:Y:S01]  /*3f090*/  LOP3.LUT P0, RZ, R20, 0x100000, RZ, 0xc0, !PT ;  /* 0x0010000014ff7812 */ /* 0x000fe2000780c0ff */
[----:B--2---:R-:W-:-:S05]  /*3f0a0*/  IMAD.WIDE R10, R147, 0x4, R2 ;  /* 0x00000004930a7825 */ /* 0x004fca00078e0202 */
[----:B------:R1:W-:Y:S02]  /*3f0b0*/  @P4 STG.E desc[UR34][R10.64], R149 ;  /* 0x000000950a004986 */ /* 0x0003e4000c101922 */
[C---:B-1----:R-:W-:Y:S02]  /*3f0c0*/  IMAD.WIDE R10, R147.reuse, 0x4, R4 ;  /* 0x00000004930a7825 */ /* 0x042fe400078e0204 */
[----:B------:R-:W2:Y:S04]  /*3f0d0*/  LDL.LU R149, [R1+0x2f0] ;  /* 0x0002f00001957983 */ /* 0x000ea80000300800 */
[----:B---3--:R1:W-:Y:S04]  /*3f0e0*/  @P5 STG.E desc[UR34][R10.64], R150 ;  /* 0x000000960a005986 */ /* 0x0083e8000c101922 */
[----:B-1----:R-:W3:Y:S01]  /*3f0f0*/  LDL.LU R150, [R1+0x11d0] ;  /* 0x0011d00001967983 */ /* 0x002ee20000300800 */
[----:B------:R-:W-:-:S03]  /*3f100*/  IMAD.WIDE R10, R147, 0x4, R6 ;  /* 0x00000004930a7825 */ /* 0x000fc600078e0206 */
[----:B------:R-:W2:Y:S04]  /*3f110*/  LDL.LU R136, [R1+0xf0] ;  /* 0x0000f00001887983 */ /* 0x000ea80000300800 */
[----:B------:R-:W2:Y:S04]  /*3f120*/  LDL.LU R137, [R1+0xf54] ;  /* 0x000f540001897983 */ /* 0x000ea80000300800 */
[----:B----4-:R1:W-:Y:S02]  /*3f130*/  @P6 STG.E desc[UR34][R10.64], R148 ;  /* 0x000000940a006986 */ /* 0x0103e4000c101922 */
[----:B-1----:R-:W-:-:S02]  /*3f140*/  IMAD.WIDE R10, R147, 0x4, R8 ;  /* 0x00000004930a7825 */ /* 0x002fc400078e0208 */
[----:B------:R-:W4:Y:S04]  /*3f150*/  LDL.LU R148, [R1+0xce4] ;  /* 0x000ce40001947983 */ /* 0x000f280000300800 */
[----:B------:R1:W-:Y:S04]  /*3f160*/  @P0 STG.E desc[UR34][R10.64], R146 ;  /* 0x000000920a000986 */ /* 0x0003e8000c101922 */
[----:B------:R-:W4:Y:S04]  /*3f170*/  LDL.LU R147, [R1+0xae4] ;  /* 0x000ae40001937983 */ /* 0x000f280000300800 */
[----:B-1----:R-:W4:Y:S01]  /*3f180*/  LDL.LU R146, [R1+0x11d4] ;  /* 0x0011d40001927983 */ /* 0x002f220000300800 */
[----:B------:R-:W-:-:S02]  /*3f190*/  LOP3.LUT P5, RZ, R20, 0x1000000, RZ, 0xc0, !PT ;  /* 0x0100000014ff7812 */ /* 0x000fc400078ac0ff */
[----:B------:R-:W-:Y:S01]  /*3f1a0*/  LOP3.LUT P0, RZ, R20, 0x8000000, RZ, 0xc0, !PT ;  /* 0x0800000014ff7812 */ /* 0x000fe2000780c0ff */
[----:B------:R-:W4:Y:S01]  /*3f1b0*/  LDL.LU R22, [R1+0x8f4] ;  /* 0x0008f40001167983 */ /* 0x000f220000300800 */
[----:B------:R-:W-:Y:S02]  /*3f1c0*/  LOP3.LUT R13, R13, 0xffffffbf, RZ, 0xc0, !PT ;  /* 0xffffffbf0d0d7812 */ /* 0x000fe400078ec0ff */
[----:B------:R-:W-:Y:S01]  /*3f1d0*/  LOP3.LUT P1, RZ, R21, 0x2, RZ, 0xc0, !PT ;  /* 0x0000000215ff7812 */ /* 0x000fe2000782c0ff */
[----:B------:R-:W4:Y:S04]  /*3f1e0*/  LDL.LU R158, [R1+0x6f4] ;  /* 0x0006f400019e7983 */ /* 0x000f280000300800 */
[----:B------:R-:W4:Y:S02]  /*3f1f0*/  LDL.LU R138, [R1+0x4f4] ;  /* 0x0004f400018a7983 */ /* 0x000f240000300800 */
[----:B------:R-:W-:-:S02]  /*3f200*/  @P5 LOP3.LUT R13, R13, 0x40, RZ, 0xfc, !PT ;  /* 0x000000400d0d5812 */ /* 0x000fc400078efcff */
[C---:B------:R-:W-:Y:S01]  /*3f210*/  LOP3.LUT P3, RZ, R20.reuse, 0x200000, RZ, 0xc0, !PT ;  /* 0x0020000014ff7812 */ /* 0x040fe2000786c0ff */
[----:B------:R-:W4:Y:S01]  /*3f220*/  LDL.LU R252, [R1+0x2f4] ;  /* 0x0002f40001fc7983 */ /* 0x000f220000300800 */
[----:B------:R-:W-:Y:S02]  /*3f230*/  LOP3.LUT R13, R13, 0xffffffdf, RZ, 0xc0, !PT ;  /* 0xffffffdf0d0d7812 */ /* 0x000fe400078ec0ff */
[C---:B------:R-:W-:Y:S01]  /*3f240*/  LOP3.LUT P4, RZ, R20.reuse, 0x400000, RZ, 0xc0, !PT ;  /* 0x0040000014ff7812 */ /* 0x040fe2000788c0ff */
[----:B------:R-:W4:Y:S01]  /*3f250*/  LDL.LU R144, [R1+0xf4] ;  /* 0x0000f40001907983 */ /* 0x000f220000300800 */
[----:B------:R-:W-:Y:S02]  /*3f260*/  @P0 LOP3.LUT R13, R13, 0x20, RZ, 0xfc, !PT ;  /* 0x000000200d0d0812 */ /* 0x000fe400078efcff */
[----:B------:R-:W-:Y:S01]  /*3f270*/  LOP3.LUT P5, RZ, R20, 0x800000, RZ, 0xc0, !PT ;  /* 0x0080000014ff7812 */ /* 0x000fe200078ac0ff */
[----:B------:R-:W4:Y:S01]  /*3f280*/  LDL.LU R145, [R1+0xf58] ;  /* 0x000f580001917983 */ /* 0x000f220000300800 */
[----:B------:R-:W-:-:S03]  /*3f290*/  LOP3.LUT R13, R13, 0xfffffffe, RZ, 0xc0, !PT ;  /* 0xfffffffe0d0d7812 */ /* 0x000fc600078ec0ff */
[----:B------:R-:W4:Y:S01]  /*3f2a0*/  LDL.LU R139, [R1+0xce8] ;  /* 0x000ce800018b7983 */ /* 0x000f220000300800 */
        /* <DEDUP_REMOVED lines=14> */
[----:B------:R-:W-:Y:S01]  /*3f390*/  LOP3.LUT P0, RZ, R20, 0x4000000, RZ, 0xc0, !PT ;  /* 0x0400000014ff7812 */ /* 0x000fe2000780c0ff */
[----:B---3--:R-:W-:-:S05]  /*3f3a0*/  IMAD.WIDE R10, R150, 0x4, R2 ;  /* 0x00000004960a7825 */ /* 0x008fca00078e0202 */
[----:B------:R1:W-:Y:S02]  /*3f3b0*/  @P3 STG.E desc[UR34][R10.64], R153 ;  /* 0x000000990a003986 */ /* 0x0003e4000c101922 */
[C---:B-1----:R-:W-:Y:S02]  /*3f3c0*/  IMAD.WIDE R10, R150.reuse, 0x4, R4 ;  /* 0x00000004960a7825 */ /* 0x042fe400078e0204 */
[----:B------:R-:W3:Y:S04]  /*3f3d0*/  LDL.LU R153, [R1+0xae8] ;  /* 0x000ae80001997983 */ /* 0x000ee80000300800 */
[----:B------:R1:W-:Y:S02]  /*3f3e0*/  @P4 STG.E desc[UR34][R10.64], R151 ;  /* 0x000000970a004986 */ /* 0x0003e4000c101922 */
[----:B-1----:R-:W-:-:S02]  /*3f3f0*/  IMAD.WIDE R10, R150, 0x4, R6 ;  /* 0x00000004960a7825 */ /* 0x002fc400078e0206 */
[----:B------:R-:W3:Y:S04]  /*3f400*/  LDL.LU R151, [R1+0x11dc] ;  /* 0x0011dc0001977983 */ /* 0x000ee80000300800 */
[----:B--2---:R1:W-:Y:S01]  /*3f410*/  @P5 STG.E desc[UR34][R10.64], R149 ;  /* 0x000000950a005986 */ /* 0x0043e2000c101922 */
[----:B------:R-:W-:Y:S01]  /*3f420*/  LOP3.LUT P5, RZ, R13, 0x40, RZ, 0xc0, !PT ;  /* 0x000000400dff7812 */ /* 0x000fe200078ac0ff */
[----:B-1----:R-:W-:Y:S02]  /*3f430*/  IMAD.WIDE R10, R150, 0x4, R8 ;  /* 0x00000004960a7825 */ /* 0x002fe400078e0208 */
[----:B------:R-:W2:Y:S10]  /*3f440*/  LDL.LU R149, [R1+0x8f8] ;  /* 0x0008f80001957983 */ /* 0x000eb40000300800 */
[----:B------:R4:W-:Y:S04]  /*3f450*/  @P5 STG.E desc[UR34][R10.64], R136 ;  /* 0x000000880a005986 */ /* 0x0009e8000c101922 */
[----:B------:R-:W2:Y:S01]  /*3f460*/  LDL.LU R150, [R1+0x11e0] ;  /* 0x0011e00001967983 */ /* 0x000ea20000300800 */
[----:B----4-:R-:W-:-:S05]  /*3f470*/  IMAD.WIDE R10, R146, 0x4, R2 ;  /* 0x00000004920a7825 */ /* 0x010fca00078e0202 */
[----:B------:R1:W-:Y:S02]  /*3f480*/  @P6 STG.E desc[UR34][R10.64], R137 ;  /* 0x000000890a006986 */ /* 0x0003e4000c101922 */
[----:B-1----:R-:W-:-:S05]  /*3f490*/  IMAD.WIDE R10, R146, 0x4, R4 ;  /* 0x00000004920a7825 */ /* 0x002fca00078e0204 */
[----:B------:R1:W-:Y:S01]  /*3f4a0*/  @P0 STG.E desc[UR34][R10.64], R148 ;  /* 0x000000940a000986 */ /* 0x0003e2000c101922 */
[----:B------:R-:W-:-:S03]  /*3f4b0*/  LOP3.LUT P0, RZ, R13, 0x20, RZ, 0xc0, !PT ;  /* 0x000000200dff7812 */ /* 0x000fc6000780c0ff */
[----:B-1----:R-:W4:Y:S01]  /*3f4c0*/  LDL.LU R148, [R1+0x6f8] ;  /* 0x0006f80001947983 */ /* 0x002f220000300800 */
[----:B------:R-:W-:-:S09]  /*3f4d0*/  IMAD.WIDE R10, R146, 0x4, R6 ;  /* 0x00000004920a7825 */ /* 0x000fd200078e0206 */
        /* <DEDUP_REMOVED lines=20> */
[C---:B------:R-:W-:Y:S02]  /*3f620*/  LOP3.LUT P3, RZ, R21.reuse, 0x8, RZ, 0xc0, !PT ;  /* 0x0000000815ff7812 */ /* 0x040fe4000786c0ff */
[C---:B------:R-:W-:Y:S02]  /*3f630*/  LOP3.LUT P4, RZ, R21.reuse, 0x10, RZ, 0xc0, !PT ;  /* 0x0000001015ff7812 */ /* 0x040fe4000788c0ff */
[C---:B------:R-:W-:Y:S02]  /*3f640*/  LOP3.LUT P5, RZ, R21.reuse, 0x20, RZ, 0xc0, !PT ;  /* 0x0000002015ff7812 */ /* 0x040fe400078ac0ff */
[----:B------:R-:W-:-:S02]  /*3f650*/  LOP3.LUT P6, RZ, R21, 0x40, RZ, 0xc0, !PT ;  /* 0x0000004015ff7812 */ /* 0x000fc400078cc0ff */
[----:B------:R-:W-:Y:S01]  /*3f660*/  LOP3.LUT P0, RZ, R21, 0x80, RZ, 0xc0, !PT ;  /* 0x0000008015ff7812 */ /* 0x000fe2000780c0ff */
[----:B---3--:R-:W-:-:S05]  /*3f670*/  IMAD.WIDE R10, R151, 0x4, R2 ;  /* 0x00000004970a7825 */ /* 0x008fca00078e0202 */
[----:B------:R1:W-:Y:S02]  /*3f680*/  @P1 STG.E desc[UR34][R10.64], R145 ;  /* 0x000000910a001986 */ /* 0x0003e4000c101922 */
[----:B-1----:R-:W-:-:S05]  /*3f690*/  IMAD.WIDE R10, R151, 0x4, R4 ;  /* 0x00000004970a7825 */ /* 0x002fca00078e0204 */
[----:B------:R1:W-:Y:S02]  /*3f6a0*/  @P2 STG.E desc[UR34][R10.64], R139 ;  /* 0x0000008b0a002986 */ /* 0x0003e4000c101922 */
[----:B-1----:R-:W-:-:S05]  /*3f6b0*/  IMAD.WIDE R10, R151, 0x4, R6 ;  /* 0x00000004970a7825 */ /* 0x002fca00078e0206 */
[----:B------:R1:W-:Y:S02]  /*3f6c0*/  @P3 STG.E desc[UR34][R10.64], R153 ;  /* 0x000000990a003986 */ /* 0x0003e4000c101922 */
[----:B-1----:R-:W-:Y:S02]  /*3f6d0*/  IMAD.WIDE R10, R151, 0x4, R8 ;  /* 0x00000004970a7825 */ /* 0x002fe400078e0208 */
[----:B------:R-:W3:Y:S04]  /*3f6e0*/  LDL.LU R151, [R1+0x11e8] ;  /* 0x0011e80001977983 */ /* 0x000ee80000300800 */
[----:B--2---:R1:W-:Y:S02]  /*3f6f0*/  @P4 STG.E desc[UR34][R10.64], R149 ;  /* 0x000000950a004986 */ /* 0x0043e4000c101922 */
[----:B-1----:R-:W-:-:S05]  /*3f700*/  IMAD.WIDE R10, R150, 0x4, R2 ;  /* 0x00000004960a7825 */ /* 0x002fca00078e0202 */
[----:B----4-:R1:W-:Y:S04]  /*3f710*/  @P5 STG.E desc[UR34][R10.64], R148 ;  /* 0x000000940a005986 */ /* 0x0103e8000c101922 */
[----:B-1----:R-:W2:Y:S01]  /*3f720*/  LDL.LU R148, [R1+0xf8] ;  /* 0x0000f80001947983 */ /* 0x002ea20000300800 */
[----:B------:R-:W-:-:S03]  /*3f730*/  IMAD.WIDE R10, R150, 0x4, R4 ;  /* 0x00000004960a7825 */ /* 0x000fc600078e0204 */
[----:B------:R-:W4:Y:S01]  /*3f740*/  LDL.LU R145, [R1+0x11e4] ;  /* 0x0011e40001917983 */ /* 0x000f220000300800 */
[----:B------:R-:W-:-:S03]  /*3f750*/  IMAD.WIDE R12, R150, 0x4, R6 ;  /* 0x00000004960c7825 */ /* 0x000fc600078e0206 */
[----:B------:R1:W-:Y:S04]  /*3f760*/  @P6 STG.E desc[UR34][R10.64], R147 ;  /* 0x000000930a006986 */ /* 0x0003e8000c101922 */
[----:B------:R1:W-:Y:S04]  /*3f770*/  @P0 STG.E desc[UR34][R12.64], R146 ;  /* 0x000000920c000986 */ /* 0x0003e8000c101922 */
[----:B-1----:R-:W3:Y:S04]  /*3f780*/  LDL.LU R147, [R1+0xf5c] ;  /* 0x000f5c0001937983 */ /* 0x002ee80000300800 */
[----:B------:R-:W3:Y:S04]  /*3f790*/  LDL.LU R146, [R1+0xcec] ;  /* 0x000cec0001927983 */ /* 0x000ee80000300800 */
[----:B------:R-:W3:Y:S04]  /*3f7a0*/  LDL.LU R144, [R1+0xaec] ;  /* 0x000aec0001907983 */ /* 0x000ee80000300800 */
[----:B------:R-:W3:Y:S04]  /*3f7b0*/  LDL.LU R139, [R1+0x8fc] ;  /* 0x0008fc00018b7983 */ /* 0x000ee80000300800 */
[----:B------:R-:W3:Y:S04]  /*3f7c0*/  LDL.LU R149, [R1+0x6fc] ;  /* 0x0006fc0001957983 */ /* 0x000ee80000300800 */
[----:B------:R-:W3:Y:S01]  /*3f7d0*/  LDL.LU R153, [R1+0x4fc] ;  /* 0x0004fc0001997983 */ /* 0x000ee20000300800 */
[----:B------:R-:W-:-:S02]  /*3f7e0*/  LOP3.LUT P1, RZ, R21, 0x200, RZ, 0xc0, !PT ;  /* 0x0000020015ff7812 */ /* 0x000fc4000782c0ff */
[----:B------:R-:W-:Y:S01]  /*3f7f0*/  LOP3.LUT R21, R21, 0x7fffffff, RZ, 0xc0, !PT ;  /* 0x7fffffff15157812 */ /* 0x000fe200078ec0ff */
[----:B------:R-:W3:Y:S10]  /*3f800*/  LDL.LU R159, [R1+0x2fc] ;  /* 0x0002fc00019f7983 */ /* 0x000ef40000300800 */
[----:B------:R-:W-:-:S04]  /*3f810*/  @P1 LOP3.LUT R21, R21, 0x80000000, RZ, 0xfc, !PT ;  /* 0x8000000015151812 */ /* 0x000fc800078efcff */
[C---:B------:R-:W-:Y:S02]  /*3f820*/  LOP3.LUT P6, RZ, R21.reuse, 0x20000, RZ, 0xc0, !PT ;  /* 0x0002000015ff7812 */ /* 0x040fe400078cc0ff */
[C---:B------:R-:W-:Y:S02]  /*3f830*/  LOP3.LUT P1, RZ, R21.reuse, 0x100, RZ, 0xc0, !PT ;  /* 0x0000010015ff7812 */ /* 0x040fe4000782c0ff */
[C---:B------:R-:W-:Y:S02]  /*3f840*/  LOP3.LUT P2, RZ, R21.reuse, 0x400, RZ, 0xc0, !PT ;  /* 0x0000040015ff7812 */ /* 0x040fe4000784c0ff */
[C---:B------:R-:W-:Y:S02]  /*3f850*/  LOP3.LUT P3, RZ, R21.reuse, 0x800, RZ, 0xc0, !PT ;  /* 0x0000080015ff7812 */ /* 0x040fe4000786c0ff */
[C---:B------:R-:W-:Y:S02]  /*3f860*/  LOP3.LUT P4, RZ, R21.reuse, 0x1000, RZ, 0xc0, !PT ;  /* 0x0000100015ff7812 */ /* 0x040fe4000788c0ff */
[----:B------:R-:W-:-:S02]  /*3f870*/  LOP3.LUT P5, RZ, R21, 0x2000, RZ, 0xc0, !PT ;  /* 0x0000200015ff7812 */ /* 0x000fc400078ac0ff */
[----:B------:R-:W-:-:S04]  /*3f880*/  LOP3.LUT R21, R21, 0xefffffff, RZ, 0xc0, !PT ;  /* 0xefffffff15157812 */ /* 0x000fc800078ec0ff */
[----:B------:R-:W-:-:S04]  /*3f890*/  @P6 LOP3.LUT R21, R21, 0x10000000, RZ, 0xfc, !PT ;  /* 0x1000000015156812 */ /* 0x000fc800078efcff */
[C---:B------:R-:W-:Y:S02]  /*3f8a0*/  LOP3.LUT P6, RZ, R21.reuse, 0x10000, RZ, 0xc0, !PT ;  /* 0x0001000015ff7812 */ /* 0x040fe400078cc0ff */
[----:B------:R-:W-:-:S11]  /*3f8b0*/  LOP3.LUT R21, R21, 0xdfffffff, RZ, 0xc0, !PT ;  /* 0xdfffffff15157812 */ /* 0x000fd600078ec0ff */
[----:B------:R-:W-:-:S04]  /*3f8c0*/  @P6 LOP3.LUT R21, R21, 0x20000000, RZ, 0xfc, !PT ;  /* 0x2000000015156812 */ /* 0x000fc800078efcff */
[C---:B------:R-:W-:Y:S02]  /*3f8d0*/  LOP3.LUT P6, RZ, R21.reuse, 0x8000, RZ, 0xc0, !PT ;  /* 0x0000800015ff7812 */ /* 0x040fe400078cc0ff */
[----:B------:R-:W-:-:S11]  /*3f8e0*/  LOP3.LUT R21, R21, 0xbfffffff, RZ, 0xc0, !PT ;  /* 0xbfffffff15157812 */ /* 0x000fd600078ec0ff */
[----:B------:R-:W-:-:S04]  /*3f8f0*/  @P6 LOP3.LUT R21, R21, 0x40000000, RZ, 0xfc, !PT ;  /* 0x4000000015156812 */ /* 0x000fc800078efcff */
[C---:B------:R-:W-:Y:S02]  /*3f900*/  LOP3.LUT P0, RZ, R21.reuse, 0x100000, RZ, 0xc0, !PT ;  /* 0x0010000015ff7812 */ /* 0x040fe4000780c0ff */
[C---:B------:R-:W-:Y:S02]  /*3f910*/  LOP3.LUT P6, RZ, R21.reuse, 0x4000, RZ, 0xc0, !PT ;  /* 0x0000400015ff7812 */ /* 0x040fe400078cc0ff */
[----:B------:R-:W-:-:S09]  /*3f920*/  LOP3.LUT R21, R21, 0xfbffffff, RZ, 0xc0, !PT ;  /* 0xfbffffff15157812 */ /* 0x000fd200078ec0ff */
[----:B------:R-:W-:-:S04]  /*3f930*/  @P0 LOP3.LUT R21, R21, 0x4000000, RZ, 0xfc, !PT ;  /* 0x0400000015150812 */ /* 0x000fc800078efcff */
[C---:B------:R-:W-:Y:S02]  /*3f940*/  LOP3.LUT P0, RZ, R21.reuse, 0x80000, RZ, 0xc0, !PT ;  /* 0x0008000015ff7812 */ /* 0x040fe4000780c0ff */
[----:B------:R-:W-:Y:S01]  /*3f950*/  LOP3.LUT R21, R21, 0xf7ffffff, RZ, 0xc0, !PT ;  /* 0xf7ffffff15157812 */ /* 0x000fe200078ec0ff */
[----:B------:R-:W-:Y:S02]  /*3f960*/  IMAD.WIDE R14, R150, 0x4, R8 ;  /* 0x00000004960e7825 */ /* 0x000fe400078e0208 */
[----:B------:R-:W3:Y:S08]  /*3f970*/  LDL.LU R150, [R1+0x11ec] ;  /* 0x0011ec0001967983 */ /* 0x000ef00000300800 */
[----:B------:R-:W-:Y:S01]  /*3f980*/  @P0 LOP3.LUT R21, R21, 0x8000000, RZ, 0xfc, !PT ;  /* 0x0800000015150812 */ /* 0x000fe200078efcff */
[----:B--2---:R1:W-:Y:S03]  /*3f990*/  @P1 STG.E desc[UR34][R14.64], R148 ;  /* 0x000000940e001986 */ /* 0x0043e6000c101922 */
[----:B------:R-:W-:Y:S01]  /*3f9a0*/  LOP3.LUT P1, RZ, R21, 0x80000000, RZ, 0xc0, !PT ;  /* 0x8000000015ff7812 */ /* 0x000fe2000782c0ff */
[C---:B----4-:R-:W-:Y:S01]  /*3f9b0*/  IMAD.WIDE R10, R145.reuse, 0x4, R2 ;  /* 0x00000004910a7825 */ /* 0x050fe200078e0202 */
[----:B-1----:R-:W2:Y:S11]  /*3f9c0*/  LDL.LU R148, [R1+0xfc] ;  /* 0x0000fc0001947983 */ /* 0x002eb60000300800 */
[----:B---3--:R1:W-:Y:S04]  /*3f9d0*/  @P1 STG.E desc[UR34][R10.64], R147 ;  /* 0x000000930a001986 */ /* 0x0083e8000c101922 */
[----:B-1----:R-:W3:Y:S01]  /*3f9e0*/  LDL.LU R147, [R1+0xaf0] ;  /* 0x000af00001937983 */ /* 0x002ee20000300800 */
[----:B------:R-:W-:-:S05]  /*3f9f0*/  IMAD.WIDE R10, R145, 0x4, R4 ;  /* 0x00000004910a7825 */ /* 0x000fca00078e0204 */
[----:B------:R1:W-:Y:S04]  /*3fa00*/  @P2 STG.E desc[UR34][R10.64], R146 ;  /* 0x000000920a002986 */ /* 0x0003e8000c101922 */
[----:B-1----:R-:W4:Y:S01]  /*3fa10*/  LDL.LU R146, [R1+0xf60] ;  /* 0x000f600001927983 */ /* 0x002f220000300800 */
[----:B------:R-:W-:-:S05]  /*3fa20*/  IMAD.WIDE R10, R145, 0x4, R6 ;  /* 0x00000004910a7825 */ /* 0x000fca00078e0206 */
[----:B------:R1:W-:Y:S04]  /*3fa30*/  @P3 STG.E desc[UR34][R10.64], R144 ;  /* 0x000000900a003986 */ /* 0x0003e8000c101922 */
[----:B-1----:R-:W4:Y:S01]  /*3fa40*/  LDL.LU R144, [R1+0xcf0] ;  /* 0x000cf00001907983 */ /* 0x002f220000300800 */
[----:B------:R-:W-:-:S03]  /*3fa50*/  IMAD.WIDE R10, R145, 0x4, R8 ;  /* 0x00000004910a7825 */ /* 0x000fc600078e0208 */
[----:B------:R-:W4:Y:S04]  /*3fa60*/  LDL.LU R145, [R1+0x900] ;  /* 0x0009000001917983 */ /* 0x000f280000300800 */
[----:B------:R1:W-:Y:S02]  /*3fa70*/  @P4 STG.E desc[UR34][R10.64], R139 ;  /* 0x0000008b0a004986 */ /* 0x0003e4000c101922 */
[----:B-1----:R-:W-:-:S05]  /*3fa80*/  IMAD.WIDE R10, R151, 0x4, R2 ;  /* 0x00000004970a7825 */ /* 0x002fca00078e0202 */
[----:B------:R1:W-:Y:S04]  /*3fa90*/  @P5 STG.E desc[UR34][R10.64], R149 ;  /* 0x000000950a005986 */ /* 0x0003e8000c101922 */
[----:B-1----:R-:W4:Y:S01]  /*3faa0*/  LDL.LU R149, [R1+0x11f0] ;  /* 0x0011f00001957983 */ /* 0x002f220000300800 */
[----:B------:R-:W-:-:S03]  /*3fab0*/  IMAD.WIDE R10, R151, 0x4, R4 ;  /* 0x00000004970a7825 */ /* 0x000fc600078e0204 */
[----:B------:R-:W4:Y:S04]  /*3fac0*/  LDL.LU R139, [R1+0x700] ;  /* 0x00070000018b7983 */ /* 0x000f280000300800 */
[----:B------:R1:W-:Y:S04]  /*3fad0*/  @P6 STG.E desc[UR34][R10.64], R153 ;  /* 0x000000990a006986 */ /* 0x0003e8000c101922 */
[----:B------:R-:W4:Y:S04]  /*3fae0*/  LDL.LU R14, [R1+0x1378] ;  /* 0x00137800010e7983 */ /* 0x000f280000300800 */
[----:B-1----:R-:W4:Y:S01]  /*3faf0*/  LDL.LU R153, [R1+0x100] ;  /* 0x0001000001997983 */ /* 0x002f220000300800 */
[----:B------:R-:W-:Y:S01]  /*3fb00*/  LOP3.LUT P6, RZ, R21, 0x40000000, RZ, 0xc0, !PT ;  /* 0x4000000015ff7812 */ /* 0x000fe200078cc0ff */
[----:B------:R-:W-:-:S12]  /*3fb10*/  IMAD.WIDE R10, R151, 0x4, R6 ;  /* 0x00000004970a7825 */ /* 0x000fd800078e0206 */
[----:B------:R1:W-:Y:S01]  /*3fb20*/  @P6 STG.E desc[UR34][R10.64], R159 ;  /* 0x0000009f0a006986 */ /* 0x0003e2000c101922 */
[----:B------:R-:W-:Y:S01]  /*3fb30*/  LOP3.LUT P6, RZ, R21, 0x20000000, RZ, 0xc0, !PT ;  /* 0x2000000015ff7812 */ /* 0x000fe200078cc0ff */
[----:B-1----:R-:W-:Y:S01]  /*3fb40*/  IMAD.WIDE R10, R151, 0x4, R8 ;  /* 0x00000004970a7825 */ /* 0x002fe200078e0208 */
[C---:B------:R-:W-:Y:S01]  /*3fb50*/  LOP3.LUT P0, RZ, R21.reuse, 0x40000, RZ, 0xc0, !PT ;  /* 0x0004000015ff7812 */ /* 0x040fe2000780c0ff */
[----:B------:R-:W4:Y:S01]  /*3fb60*/  LDL.LU R151, [R1+0x11f4] ;  /* 0x0011f40001977983 */ /* 0x000f220000300800 */
[C---:B------:R-:W-:Y:S02]  /*3fb70*/  LOP3.LUT P1, RZ, R21.reuse, 0x200000, RZ, 0xc0, !PT ;  /* 0x0020000015ff7812 */ /* 0x040fe4000782c0ff */
[----:B------:R-:W-:-:S07]  /*3fb80*/  LOP3.LUT P2, RZ, R21, 0x400000, RZ, 0xc0, !PT ;  /* 0x0040000015ff7812 */ /* 0x000fce000784c0ff */
[----:B--2---:R1:W-:Y:S01]  /*3fb90*/  @P6 STG.E desc[UR34][R10.64], R148 ;  /* 0x000000940a006986 */ /* 0x0043e2000c101922 */
[----:B------:R-:W-:Y:S01]  /*3fba0*/  LOP3.LUT P6, RZ, R21, 0x10000000, RZ, 0xc0, !PT ;  /* 0x1000000015ff7812 */ /* 0x000fe200078cc0ff */
[C---:B-1----:R-:W-:Y:S02]  /*3fbb0*/  IMAD.WIDE R10, R150.reuse, 0x4, R2 ;  /* 0x00000004960a7825 */ /* 0x042fe400078e0202 */
[----:B------:R-:W2:Y:S10]  /*3fbc0*/  LDL.LU R148, [R1+0x500] ;  /* 0x0005000001947983 */ /* 0x000eb40000300800 */
[----:B---3--:R1:W-:Y:S02]  /*3fbd0*/  @P6 STG.E desc[UR34][R10.64], R147 ;  /* 0x000000930a006986 */ /* 0x0083e4000c101922 */
[----:B-1----:R-:W-:-:S02]  /*3fbe0*/  IMAD.WIDE R10, R150, 0x4, R4 ;  /* 0x00000004960a7825 */ /* 0x002fc400078e0204 */
[----:B------:R-:W3:Y:S04]  /*3fbf0*/  LDL.LU R147, [R1+0x300] ;  /* 0x0003000001937983 */ /* 0x000ee80000300800 */
[----:B----4-:R1:W-:Y:S01]  /*3fc00*/  @P0 STG.E desc[UR34][R10.64], R146 ;  /* 0x000000920a000986 */ /* 0x0103e2000c101922 */
[C---:B------:R-:W-:Y:S01]  /*3fc10*/  LOP3.LUT P0, RZ, R21.reuse, 0x8000000, RZ, 0xc0, !PT ;  /* 0x0800000015ff7812 */ /* 0x040fe2000780c0ff */
[C---:B-1----:R-:W-:Y:S02]  /*3fc20*/  IMAD.WIDE R10, R150.reuse, 0x4, R6 ;  /* 0x00000004960a7825 */ /* 0x042fe400078e0206 */
[----:B------:R-:W4:Y:S10]  /*3fc30*/  LDL.LU R146, [R1+0xaf4] ;  /* 0x000af40001927983 */ /* 0x000f340000300800 */
[----:B------:R1:W-:Y:S01]  /*3fc40*/  @P0 STG.E desc[UR34][R10.64], R144 ;  /* 0x000000900a000986 */ /* 0x0003e2000c101922 */
[----:B------:R-:W-:Y:S01]  /*3fc50*/  LOP3.LUT P0, RZ, R21, 0x4000000, RZ, 0xc0, !PT ;  /* 0x0400000015ff7812 */ /* 0x000fe2000780c0ff */
[----:B-1----:R-:W-:-:S02]  /*3fc60*/  IMAD.WIDE R10, R150, 0x4, R8 ;  /* 0x00000004960a7825 */ /* 0x002fc400078e0208 */
[----:B------:R-:W4:Y:S04]  /*3fc70*/  LDL.LU R150, [R1+0x11f8] ;  /* 0x0011f80001967983 */ /* 0x000f280000300800 */
[----:B------:R-:W4:Y:S06]  /*3fc80*/  LDL.LU R159, [R1+0xf64] ;  /* 0x000f6400019f7983 */ /* 0x000f2c0000300800 */
[----:B------:R1:W-:Y:S04]  /*3fc90*/  @P0 STG.E desc[UR34][R10.64], R145 ;  /* 0x000000910a000986 */ /* 0x0003e8000c101922 */
[----:B------:R-:W4:Y:S04]  /*3fca0*/  LDL.LU R144, [R1+0xcf4] ;  /* 0x000cf40001907983 */ /* 0x000f280000300800 */
[----:B-1----:R-:W4:Y:S01]  /*3fcb0*/  LDL.LU R145, [R1+0x904] ;  /* 0x0009040001917983 */ /* 0x002f220000300800 */
[----:B------:R-:W-:-:S04]  /*3fcc0*/  IMAD.WIDE R10, R149, 0x4, R2 ;  /* 0x00000004950a7825 */ /* 0x000fc800078e0202 */
[----:B------:R-:W-:Y:S01]  /*3fcd0*/  IMAD.WIDE R12, R149, 0x4, R4 ;  /* 0x00000004950c7825 */ /* 0x000fe200078e0204 */
[----:B------:R1:W-:Y:S04]  /*3fce0*/  @P1 STG.E desc[UR34][R10.64], R139 ;  /* 0x0000008b0a001986 */ /* 0x0003e8000c101922 */
[----:B-1----:R-:W4:Y:S04]  /*3fcf0*/  LDL.LU R139, [R1+0x704] ;  /* 0x00070400018b7983 */ /* 0x002f280000300800 */
[----:B------:R1:W-:Y:S04]  /*3fd00*/  @P2 STG.E desc[UR34][R12.64], R153 ;  /* 0x000000990c002986 */ /* 0x0003e8000c101922 */
[----:B-1----:R-:W4:Y:S01]  /*3fd10*/  LDL.LU R153, [R1+0x104] ;  /* 0x0001040001997983 */ /* 0x002f220000300800 */
[----:B------:R-:W-:-:S02]  /*3fd20*/  LOP3.LUT P3, RZ, R21, 0x800000, RZ, 0xc0, !PT ;  /* 0x0080000015ff7812 */ /* 0x000fc4000786c0ff */
[----:B------:R-:W-:Y:S02]  /*3fd30*/  LOP3.LUT P4, RZ, R21, 0x1000000, RZ, 0xc0, !PT ;  /* 0x0100000015ff7812 */ /* 0x000fe4000788c0ff */
[C---:B------:R-:W-:Y:S01]  /*3fd40*/  LOP3.LUT P5, RZ, R0.reuse, 0x40, RZ, 0xc0, !PT ;  /* 0x0000004000ff7812 */ /* 0x040fe200078ac0ff */
[----:B------:R-:W-:Y:S01]  /*3fd50*/  IMAD.WIDE R10, R149, 0x4, R6 ;  /* 0x00000004950a7825 */ /* 0x000fe200078e0206 */
[----:B------:R-:W-:Y:S02]  /*3fd60*/  LOP3.LUT P6, RZ, R0, 0x80, RZ, 0xc0, !PT ;  /* 0x0000008000ff7812 */ /* 0x000fe400078cc0ff */
[----:B------:R-:W-:Y:S01]  /*3fd70*/  LOP3.LUT P0, RZ, R21, 0x2000000, RZ, 0xc0, !PT ;  /* 0x0200000015ff7812 */ /* 0x000fe2000780c0ff */
[----:B------:R-:W-:Y:S02]  /*3fd80*/  VIADD R0, R23, 0x83 ;  /* 0x0000008317007836 */ /* 0x000fe40000000000 */
[----:B------:R-:W-:Y:S01]  /*3fd90*/  IMAD.WIDE R12, R149, 0x4, R8 ;  /* 0x00000004950c7825 */ /* 0x000fe200078e0208 */
[----:B------:R-:W-:Y:S01]  /*3fda0*/  ISETP.LT.AND P1, PT, R156, R14, !P0 ;  /* 0x0000000e9c00720c */ /* 0x000fe20004721270 */
[----:B------:R-:W4:Y:S01]  /*3fdb0*/  LDL.LU R149, [R1+0x11fc] ;  /* 0x0011fc0001957983 */ /* 0x000f220000300800 */
[----:B------:R-:W-:Y:S01]  /*3fdc0*/  ISETP.LT.AND P0, PT, R155, UR4, !P0 ;  /* 0x000000049b007c0c */ /* 0x000fe2000c701270 */
[C---:B------:R-:W-:Y:S01]  /*3fdd0*/  IMAD.WIDE R14, R151.reuse, 0x4, R2 ;  /* 0x00000004970e7825 */ /* 0x040fe200078e0202 */
[----:B------:R-:W-:Y:S01]  /*3fde0*/  ISETP.GE.AND P2, PT, R0, UR5, PT ;  /* 0x0000000500007c0c */ /* 0x000fe2000bf46270 */
[----:B------:R-:W-:Y:S01]  /*3fdf0*/  ULDC UR5, c[0x0][0x22c] ;  /* 0x00008b0000057ab9 */ /* 0x000fe20000000800 */
[----:B--2---:R1:W-:Y:S04]  /*3fe00*/  @P3 STG.E desc[UR34][R10.64], R148 ;  /* 0x000000940a003986 */ /* 0x0043e8000c101922 */
[----:B-1----:R-:W2:Y:S01]  /*3fe10*/  LDL.LU R148, [R1+0x504] ;  /* 0x0005040001947983 */ /* 0x002ea20000300800 */
[----:B------:R-:W-:-:S03]  /*3fe20*/  IMAD.WIDE R10, R151, 0x4, R4 ;  /* 0x00000004970a7825 */ /* 0x000fc600078e0204 */
[----:B---3--:R1:W-:Y:S01]  /*3fe30*/  @P4 STG.E desc[UR34][R12.64], R147 ;  /* 0x000000930c004986 */ /* 0x0083e2000c101922 */
[----:B------:R-:W-:-:S03]  /*3fe40*/  ISETP.LT.AND P4, PT, R152, UR4, !P2 ;  /* 0x0000000498007c0c */ /* 0x000fc6000d781270 */
[----:B-1----:R-:W3:Y:S01]  /*3fe50*/  LDL.LU R147, [R1+0x304] ;  /* 0x0003040001937983 */ /* 0x002ee20000300800 */
[----:B------:R-:W-:-:S03]  /*3fe60*/  IMAD.WIDE R12, R151, 0x4, R6 ;  /* 0x00000004970c7825 */ /* 0x000fc600078e0206 */
[----:B----4-:R1:W-:Y:S01]  /*3fe70*/  @P5 STG.E desc[UR34][R14.64], R146 ;  /* 0x000000920e005986 */ /* 0x0103e2000c101922 */
[----:B------:R-:W-:-:S03]  /*3fe80*/  ISETP.LT.AND P5, PT, R154, UR4, !P2 ;  /* 0x000000049a007c0c */ /* 0x000fc6000d7a1270 */
[----:B-1----:R-:W4:Y:S04]  /*3fe90*/  LDL.LU R146, [R1+0xaf8] ;  /* 0x000af80001927983 */ /* 0x002f280000300800 */
[----:B------:R1:W-:Y:S01]  /*3fea0*/  @P6 STG.E desc[UR34][R10.64], R159 ;  /* 0x0000009f0a006986 */ /* 0x0003e2000c101922 */
[----:B------:R-:W-:-:S03]  /*3feb0*/  IMAD.WIDE R14, R150, 0x4, R4 ;  /* 0x00000004960e7825 */ /* 0x000fc600078e0204 */
[----:B------:R1:W-:Y:S02]  /*3fec0*/  @P1 STG.E desc[UR34][R12.64], R144 ;  /* 0x000000900c001986 */ /* 0x0003e4000c101922 */
[----:B-1----:R-:W-:Y:S02]  /*3fed0*/  IMAD.WIDE R10, R151, 0x4, R8 ;  /* 0x00000004970a7825 */ /* 0x002fe400078e0208 */
[----:B------:R-:W4:Y:S04]  /*3fee0*/  LDL.LU R151, [R1+0x1200] ;  /* 0x0012000001977983 */ /* 0x000f280000300800 */
[----:B------:R1:W-:Y:S01]  /*3fef0*/  @P0 STG.E desc[UR34][R10.64], R145 ;  /* 0x000000910a000986 */ /* 0x0003e2000c101922 */
[----:B------:R-:W-:-:S03]  /*3ff00*/  IMAD.WIDE R12, R150, 0x4, R2 ;  /* 0x00000004960c7825 */ /* 0x000fc600078e0202 */
[----:B------:R-:W4:Y:S04]  /*3ff10*/  LDL.LU R159, [R1+0xf68] ;  /* 0x000f6800019f7983 */ /* 0x000f280000300800 */
[----:B-1----:R-:W4:Y:S01]  /*3ff20*/  LDL.LU R145, [R1+0xcf8] ;  /* 0x000cf80001917983 */ /* 0x002f220000300800 */
[----:B------:R-:W-:-:S03]  /*3ff30*/  IMAD.WIDE R10, R150, 0x4, R6 ;  /* 0x00000004960a7825 */ /* 0x000fc600078e0206 */
[----:B------:R1:W-:Y:S04]  /*3ff40*/  @P4 STG.E desc[UR34][R12.64], R139 ;  /* 0x0000008b0c004986 */ /* 0x0003e8000c101922 */
[----:B-1----:R-:W4:Y:S01]  /*3ff50*/  LDL.LU R139, [R1+0x908] ;  /* 0x00090800018b7983 */ /* 0x002f220000300800 */
[----:B------:R-:W-:-:S03]  /*3ff60*/  IMAD.WIDE R12, R150, 0x4, R8 ;  /* 0x00000004960c7825 */ /* 0x000fc600078e0208 */
[----:B------:R1:W-:Y:S04]  /*3ff70*/  @P5 STG.E desc[UR34][R14.64], R153 ;  /* 0x000000990e005986 */ /* 0x0003e8000c101922 */
[----:B-1----:R-:W4:Y:S04]  /*3ff80*/  LDL.LU R153, [R1+0x708] ;  /* 0x0007080001997983 */ /* 0x002f280000300800 */
[----:B------:R-:W4:Y:S01]  /*3ff90*/  LDL.LU R150, [R1+0x108] ;  /* 0x0001080001967983 */ /* 0x000f220000300800 */
[----:B------:R-:W-:Y:S01]  /*3ffa0*/  VIADD R0, R23, 0x84 ;  /* 0x0000008417007836 */ /* 0x000fe20000000000 */
[----:B------:R-:W-:Y:S01]  /*3ffb0*/  ISETP.LT.AND P1, PT, R156, UR4, !P2 ;  /* 0x000000049c007c0c */ /* 0x000fe2000d721270 */
[----:B------:R-:W-:Y:S01]  /*3ffc0*/  IMAD.WIDE R14, R149, 0x4, R2 ;  /* 0x00000004950e7825 */ /* 0x000fe200078e0202 */
[----:B------:R-:W4:Y:S02]  /*3ffd0*/  LDL.LU R144, [R1+0x1204] ;  /* 0x0012040001907983 */ /* 0x000f240000300800 */
[----:B------:R-:W-:-:S02]  /*3ffe0*/  ISETP.GE.AND P3, PT, R0, UR5, PT ;  /* 0x0000000500007c0c */ /* 0x000fc4000bf66270 */
[----:B------:R-:W-:Y:S01]  /*3fff0*/  ISETP.LT.AND P2, PT, R155, UR4, !P2 ;  /* 0x000000049b007c0c */ /* 0x000fe2000d741270 */
[C---:B------:R-:W-:Y:S01]  /*40000*/  VIADD R0, R23.reuse, 0x85 ;  /* 0x0000008517007836 */ /* 0x040fe20000000000 */
[----:B------:R-:W-:Y:S01]  /*40010*/  ISETP.LT.AND P0, PT, R152, UR4, !P3 ;  /* 0x0000000498007c0c */ /* 0x000fe2000df01270 */
[----:B------:R-:W-:Y:S01]  /*40020*/  ULDC UR5, c[0x0][0x22c] ;  /* 0x00008b0000057ab9 */ /* 0x000fe20000000800 */
[----:B------:R-:W-:Y:S02]  /*40030*/  ISETP.LT.AND P5, PT, R154, UR4, !P3 ;  /* 0x000000049a007c0c */ /* 0x000fe4000dfa1270 */
[----:B------:R-:W-:Y:S01]  /*40040*/  ISETP.GE.AND P6, PT, R0, UR5, PT ;  /* 0x0000000500007c0c */ /* 0x000fe2000bfc6270 */
[----:B--2---:R1:W-:Y:S01]  /*40050*/  @P1 STG.E desc[UR34][R10.64], R148 ;  /* 0x000000940a001986 */ /* 0x0043e2000c101922 */
[----:B------:R-:W-:Y:S01]  /*40060*/  ISETP.LT.AND P1, PT, R156, UR4, !P3 ;  /* 0x000000049c007c0c */ /* 0x000fe2000df21270 */
[----:B------:R-:W-:Y:S01]  /*40070*/  VIADD R0, R23, 0x86 ;  /* 0x0000008617007836 */ /* 0x000fe20000000000 */
[----:B------:R-:W-:Y:S01]  /*40080*/  ISETP.LT.AND P3, PT, R155, UR4, !P3 ;  /* 0x000000049b007c0c */ /* 0x000fe2000df61270 */
[----:B------:R-:W-:Y:S01]  /*40090*/  ULDC UR5, c[0x0][0x22c] ;  /* 0x00008b0000057ab9 */ /* 0x000fe20000000800 */
[----:B-1----:R-:W2:Y:S01]  /*400a0*/  LDL.LU R148, [R1+0x508] ;  /* 0x0005080001947983 */ /* 0x002ea20000300800 */
[----:B------:R-:W-:-:S03]  /*400b0*/  IMAD.WIDE R10, R149, 0x4, R4 ;  /* 0x00000004950a7825 */ /* 0x000fc600078e0204 */
[----:B---3--:R1:W-:Y:S01]  /*400c0*/  @P2 STG.E desc[UR34][R12.64], R147 ;  /* 0x000000930c002986 */ /* 0x0083e2000c101922 */
[----:B------:R-:W-:Y:S01]  /*400d0*/  ISETP.LT.AND P2, PT, R152, UR4, !P6 ;  /* 0x0000000498007c0c */ /* 0x000fe2000f741270 */
[----:B-1----:R-:W-:Y:S02]  /*400e0*/  IMAD.WIDE R12, R149, 0x4, R6 ;  /* 0x00000004950c7825 */ /* 0x002fe400078e0206 */
[----:B------:R-:W3:Y:S04]  /*400f0*/  LDL.LU R147, [R1+0x308] ;  /* 0x0003080001937983 */ /* 0x000ee80000300800 */
[----:B----4-:R1:W-:Y:S01]  /*40100*/  @P0 STG.E desc[UR34][R14.64], R146 ;  /* 0x000000920e000986 */ /* 0x0103e2000c101922 */
[----:B------:R-:W-:-:S03]  /*40110*/  ISETP.LT.AND P0, PT, R154, UR4, !P6 ;  /* 0x000000049a007c0c */ /* 0x000fc6000f701270 */
[----:B-1----:R-:W4:Y:S01]  /*40120*/  LDL.LU R146, [R1+0xafc] ;  /* 0x000afc0001927983 */ /* 0x002f220000300800 */
[----:B------:R-:W-:-:S03]  /*40130*/  IMAD.WIDE R14, R151, 0x4, R4 ;  /* 0x00000004970e7825 */ /* 0x000fc600078e0204 */
[----:B------:R1:W-:Y:S04]  /*40140*/  @P5 STG.E desc[UR34][R10.64], R159 ;  /* 0x0000009f0a005986 */ /* 0x0003e8000c101922 */
[----:B------:R1:W-:Y:S02]  /*40150*/  @P1 STG.E desc[UR34][R12.64], R145 ;  /* 0x000000910c001986 */ /* 0x0003e4000c101922 */
[----:B-1----:R-:W-:Y:S02]  /*40160*/  IMAD.WIDE R10, R149, 0x4, R8 ;  /* 0x00000004950a7825 */ /* 0x002fe400078e0208 */
[----:B------:R-:W4:Y:S04]  /*40170*/  LDL.LU R149, [R1+0x1208] ;  /* 0x0012080001957983 */ /* 0x000f280000300800 */
[----:B------:R-:W4:Y:S01]  /*40180*/  LDL.LU R159, [R1+0xf6c] ;  /* 0x000f6c00019f7983 */ /* 0x000f220000300800 */
[----:B------:R-:W-:-:S03]  /*40190*/  IMAD.WIDE R12, R151, 0x4, R2 ;  /* 0x00000004970c7825 */ /* 0x000fc600078e0202 */
[----:B------:R-:W4:Y:S04]  /*401a0*/  LDL.LU R145, [R1+0xcfc] ;  /* 0x000cfc0001917983 */ /* 0x000f280000300800 */
[----:B------:R-:W-:Y:S04]  /*401b0*/  @P3 STG.E desc[UR34][R10.64], R139 ;  /* 0x0000008b0a003986 */ /* 0x000fe8000c101922 */
[----:B------:R-:W-:Y:S04]  /*401c0*/  @P2 STG.E desc[UR34][R12.64], R153 ;  /* 0x000000990c002986 */ /* 0x000fe8000c101922 */
[----:B------:R1:W-:Y:S04]  /*401d0*/  @P0 STG.E desc[UR34][R14.64], R150 ;  /* 0x000000960e000986 */ /* 0x0003e8000c101922 */
[----:B-1----:R-:W4:Y:S04]  /*401e0*/  LDL.LU R150, [R1+0x90c] ;  /* 0x00090c0001967983 */ /* 0x002f280000300800 */
[----:B------:R-:W4:Y:S04]  /*401f0*/  LDL.LU R139, [R1+0x70c] ;  /* 0x00070c00018b7983 */ /* 0x000f280000300800 */
[----:B------:R-:W4:Y:S01]  /*40200*/  LDL.LU R153, [R1+0x10c] ;  /* 0x00010c0001997983 */ /* 0x000f220000300800 */
[----:B------:R-:W-:-:S02]  /*40210*/  ISETP.LT.AND P1, PT, R156, UR4, !P6 ;  /* 0x000000049c007c0c */ /* 0x000fc4000f721270 */
[----:B------:R-:W-:Y:S01]  /*40220*/  ISETP.GE.AND P4, PT, R0, UR5, PT ;  /* 0x0000000500007c0c */ /* 0x000fe2000bf86270 */
[----:B------:R-:W-:Y:S01]  /*40230*/  IMAD.WIDE R10, R151, 0x4, R6 ;  /* 0x00000004970a7825 */ /* 0x000fe200078e0206 */
[----:B------:R-:W-:Y:S01]  /*40240*/  ISETP.LT.AND P6, PT, R155, UR4, !P6 ;  /* 0x000000049b007c0c */ /* 0x000fe2000f7c1270 */
[----:B------:R-:W-:Y:S01]  /*40250*/  ULDC UR5, c[0x0][0x22c] ;  /* 0x00008b0000057ab9 */ /* 0x000fe20000000800 */
[----:B------:R-:W-:Y:S02]  /*40260*/  ISETP.LT.AND P3, PT, R152, UR4, !P4 ;  /* 0x0000000498007c0c */ /* 0x000fe4000e761270 */
[----:B------:R-:W-:Y:S01]  /*40270*/  ISETP.LT.AND P2, PT, R154, UR4, !P4 ;  /* 0x000000049a007c0c */ /* 0x000fe2000e741270 */
[----:B------:R-:W-:Y:S02]  /*40280*/  VIADD R0, R23, 0x87 ;  /* 0x0000008717007836 */ /* 0x000fe40000000000 */
[----:B------:R-:W-:Y:S02]  /*40290*/  IMAD.WIDE R12, R151, 0x4, R8 ;  /* 0x00000004970c7825 */ /* 0x000fe400078e0208 */
[----:B------:R-:W4:Y:S02]  /*402a0*/  LDL.LU R151, [R1+0x120c] ;  /* 0x00120c0001977983 */ /* 0x000f240000300800 */
[----:B------:R-:W-:Y:S01]  /*402b0*/  IMAD.WIDE R14, R144, 0x4, R2 ;  /* 0x00000004900e7825 */ /* 0x000fe200078e0202 */
[----:B------:R-:W-:Y:S01]  /*402c0*/  ISETP.GE.AND P5, PT, R0, UR5, PT ;  /* 0x0000000500007c0c */ /* 0x000fe2000bfa6270 */
[----:B------:R-:W-:Y:S01]  /*402d0*/  ULDC UR5, c[0x0][0x22c] ;  /* 0x00008b0000057ab9 */ /* 0x000fe20000000800 */
[----:B--2---:R1:W-:Y:S01]  /*402e0*/  @P1 STG.E desc[UR34][R10.64], R148 ;  /* 0x000000940a001986 */ /* 0x0043e2000c101922 */
[----:B------:R-:W-:-:S02]  /*402f0*/  ISETP.LT.AND P1, PT, R156, UR4, !P4 ;  /* 0x000000049c007c0c */ /* 0x000fc4000e721270 */
[----:B------:R-:W-:Y:S01]  /*40300*/  ISETP.LT.AND P4, PT, R155, UR4, !P4 ;  /* 0x000000049b007c0c */ /* 0x000fe2000e781270 */
        /* <DEDUP_REMOVED lines=9> */
[----:B------:R1:W-:Y:S04]  /*403a0*/  @P2 STG.E desc[UR34][R10.64], R159 ;  /* 0x0000009f0a002986 */ /* 0x0003e8000c101922 */
[----:B------:R1:W-:Y:S02]  /*403b0*/  @P1 STG.E desc[UR34][R12.64], R145 ;  /* 0x000000910c001986 */ /* 0x0003e4000c101922 */
[----:B-1----:R-:W-:-:S02]  /*403c0*/  IMAD.WIDE R10, R144, 0x4, R8 ;  /* 0x00000004900a7825 */ /* 0x002fc400078e0208 */
[----:B------:R-:W4:Y:S02]  /*403d0*/  LDL.LU R159, [R1+0xf70] ;  /* 0x000f7000019f7983 */ /* 0x000f240000300800 */
[----:B------:R-:W-:-:S04]  /*403e0*/  IMAD.WIDE R12, R149, 0x4, R2 ;  /* 0x00000004950c7825 */ /* 0x000fc800078e0202 */
[----:B------:R-:W-:Y:S01]  /*403f0*/  IMAD.WIDE R14, R149, 0x4, R4 ;  /* 0x00000004950e7825 */ /* 0x000fe200078e0204 */
[----:B------:R1:W-:Y:S04]  /*40400*/  @P4 STG.E desc[UR34][R10.64], R150 ;  /* 0x000000960a004986 */ /* 0x0003e8000c101922 */
[----:B------:R1:W-:Y:S04]  /*40410*/  @P3 STG.E desc[UR34][R12.64], R139 ;  /* 0x0000008b0c003986 */ /* 0x0003e8000c101922 */
[----:B-1----:R-:W4:Y:S04]  /*40420*/  LDL.LU R150, [R1+0x1210] ;  /* 0x0012100001967983 */ /* 0x002f280000300800 */
[----:B------:R-:W4:Y:S04]  /*40430*/  LDL.LU R144, [R1+0xd00] ;  /* 0x000d000001907983 */ /* 0x000f280000300800 */
[----:B------:R-:W4:Y:S04]  /*40440*/  LDL.LU R145, [R1+0x910] ;  /* 0x0009100001917983 */ /* 0x000f280000300800 */
[----:B------:R1:W-:Y:S04]  /*40450*/  @P6 STG.E desc[UR34][R14.64], R153 ;  /* 0x000000990e006986 */ /* 0x0003e8000c101922 */
[----:B------:R-:W4:Y:S04]  /*40460*/  LDL.LU R139, [R1+0x710] ;  /* 0x00071000018b7983 */ /* 0x000f280000300800 */
[----:B-1----:R-:W4:Y:S01]  /*40470*/  LDL.LU R153, [R1+0x110] ;  /* 0x0001100001997983 */ /* 0x002f220000300800 */
[----:B------:R-:W-:Y:S01]  /*40480*/  VIADD R0, R23, 0x88 ;  /* 0x0000008817007836 */ /* 0x000fe20000000000 */
[----:B------:R-:W-:-:S04]  /*40490*/  ISETP.LT.AND P1, PT, R156, UR4, !P5 ;  /* 0x000000049c007c0c */ /* 0x000fc8000ef21270 */
[----:B------:R-:W-:Y:S02]  /*404a0*/  ISETP.GE.AND P0, PT, R0, UR5, PT ;  /* 0x0000000500007c0c */ /* 0x000fe4000bf06270 */
[----:B------:R-:W-:Y:S01]  /*404b0*/  ISETP.LT.AND P5, PT, R155, UR4, !P5 ;  /* 0x000000049b007c0c */ /* 0x000fe2000efa1270 */
[----:B------:R-:W-:Y:S01]  /*404c0*/  IMAD.WIDE R10, R149, 0x4, R6 ;  /* 0x00000004950a7825 */ /* 0x000fe200078e0206 */
[----:B------:R-:W-:Y:S01]  /*404d0*/  ISETP.LT.AND P4, PT, R152, UR4, !P0 ;  /* 0x0000000498007c0c */ /* 0x000fe2000c781270 */
[----:B------:R-:W-:Y:S01]  /*404e0*/  ULDC UR5, c[0x0][0x22c] ;  /* 0x00008b0000057ab9 */ /* 0x000fe20000000800 */
        /* <DEDUP_REMOVED lines=19> */
[----:B------:R1:W-:Y:S02]  /*40620*/  @P6 STG.E desc[UR34][R10.64], R159 ;  /* 0x0000009f0a006986 */ /* 0x0003e4000c101922 */
[----:B-1----:R-:W-:Y:S02]  /*40630*/  IMAD.WIDE R10, R151, 0x4, R8 ;  /* 0x00000004970a7825 */ /* 0x002fe400078e0208 */
[----:B------:R-:W4:Y:S04]  /*40640*/  LDL.LU R151, [R1+0x1218] ;  /* 0x0012180001977983 */ /* 0x000f280000300800 */
[----:B------:R-:W4:Y:S01]  /*40650*/  LDL.LU R159, [R1+0xf74] ;  /* 0x000f7400019f7983 */ /* 0x000f220000300800 */
[----:B------:R-:W-:-:S03]  /*40660*/  IMAD.WIDE R14, R150, 0x4, R4 ;  /* 0x00000004960e7825 */ /* 0x000fc600078e0204 */
[----:B------:R1:W-:Y:S04]  /*40670*/  @P1 STG.E desc[UR34][R12.64], R144 ;  /* 0x000000900c001986 */ /* 0x0003e8000c101922 */
[----:B------:R1:W-:Y:S02]  /*40680*/  @P0 STG.E desc[UR34][R10.64], R145 ;  /* 0x000000910a000986 */ /* 0x0003e4000c101922 */
[----:B-1----:R-:W-:Y:S02]  /*40690*/  IMAD.WIDE R12, R150, 0x4, R2 ;  /* 0x00000004960c7825 */ /* 0x002fe400078e0202 */
[----:B------:R-:W4:Y:S04]  /*406a0*/  LDL.LU R144, [R1+0xd04] ;  /* 0x000d040001907983 */ /* 0x000f280000300800 */
[----:B------:R-:W4:Y:S04]  /*406b0*/  LDL.LU R145, [R1+0x914] ;  /* 0x0009140001917983 */ /* 0x000f280000300800 */
[----:B------:R1:W-:Y:S04]  /*406c0*/  @P4 STG.E desc[UR34][R12.64], R139 ;  /* 0x0000008b0c004986 */ /* 0x0003e8000c101922 */
[----:B------:R1:W-:Y:S04]  /*406d0*/  @P5 STG.E desc[UR34][R14.64], R153 ;  /* 0x000000990e005986 */ /* 0x0003e8000c101922 */
[----:B-1----:R-:W4:Y:S04]  /*406e0*/  LDL.LU R139, [R1+0x714] ;  /* 0x00071400018b7983 */ /* 0x002f280000300800 */
[----:B------:R-:W4:Y:S01]  /*406f0*/  LDL.LU R153, [R1+0x114] ;  /* 0x0001140001997983 */ /* 0x000f220000300800 */
        /* <DEDUP_REMOVED lines=10> */
[----:B------:R-:W4:Y:S01]  /*407a0*/  LDL.LU R150, [R1+0x121c] ;  /* 0x00121c0001967983 */ /* 0x000f220000300800 */
[----:B------:R-:W-:Y:S01]  /*407b0*/  ISETP.GE.AND P6, PT, R0, UR5, PT ;  /* 0x0000000500007c0c */ /* 0x000fe2000bfc6270 */
[----:B------:R-:W-:Y:S01]  /*407c0*/  IMAD.WIDE R14, R149, 0x4, R2 ;  /* 0x00000004950e7825 */ /* 0x000fe200078e0202 */
        /* <DEDUP_REMOVED lines=14> */
[----:B------:R-:W-:-:S04]  /*408b0*/  IMAD.WIDE R14, R151, 0x4, R4 ;  /* 0x00000004970e7825 */ /* 0x000fc800078e0204 */
[----:B-1----:R-:W-:Y:S02]  /*408c0*/  IMAD.WIDE R10, R149, 0x4, R8 ;  /* 0x00000004950a7825 */ /* 0x002fe400078e0208 */
[----:B------:R-:W4:Y:S04]  /*408d0*/  LDL.LU R149, [R1+0x1220] ;  /* 0x0012200001957983 */ /* 0x000f280000300800 */
[----:B------:R-:W4:Y:S04]  /*408e0*/  LDL.LU R159, [R1+0xf78] ;  /* 0x000f7800019f7983 */ /* 0x000f280000300800 */
[----:B------:R1:W-:Y:S04]  /*408f0*/  @P1 STG.E desc[UR34][R12.64], R144 ;  /* 0x000000900c001986 */ /* 0x0003e8000c101922 */
[----:B------:R1:W-:Y:S02]  /*40900*/  @P3 STG.E desc[UR34][R10.64], R145 ;  /* 0x000000910a003986 */ /* 0x0003e4000c101922 */
[----:B-1----:R-:W-:-:S02]  /*40910*/  IMAD.WIDE R12, R151, 0x4, R2 ;  /* 0x00000004970c7825 */ /* 0x002fc400078e0202 */
[----:B------:R-:W4:Y:S02]  /*40920*/  LDL.LU R145, [R1+0xd08] ;  /* 0x000d080001917983 */ /* 0x000f240000300800 */
[C---:B------:R-:W-:Y:S02]  /*40930*/  IMAD.WIDE R10, R151.reuse, 0x4, R6 ;  /* 0x00000004970a7825 */ /* 0x040fe400078e0206 */
[----:B------:R1:W-:Y:S04]  /*40940*/  @P2 STG.E desc[UR34][R12.64], R139 ;  /* 0x0000008b0c002986 */ /* 0x0003e8000c101922 */
[----:B------:R1:W-:Y:S04]  /*40950*/  @P0 STG.E desc[UR34][R14.64], R153 ;  /* 0x000000990e000986 */ /* 0x0003e8000c101922 */
[----:B-1----:R-:W4:Y:S01]  /*40960*/  LDL.LU R139, [R1+0x918] ;  /* 0x00091800018b7983 */ /* 0x002f220000300800 */
[----:B------:R-:W-:-:S03]  /*40970*/  IMAD.WIDE R12, R151, 0x4, R8 ;  /* 0x00000004970c7825 */ /* 0x000fc600078e0208 */
[----:B------:R-:W4:Y:S04]  /*40980*/  LDL.LU R153, [R1+0x718] ;  /* 0x0007180001997983 */ /* 0x000f280000300800 */
        /* <DEDUP_REMOVED lines=27> */
[----:B------:R1:W-:Y:S02]  /*40b40*/  @P2 STG.E desc[UR34][R10.64], R159 ;  /* 0x0000009f0a002986 */ /* 0x0003e4000c101922 */
[----:B-1----:R-:W-:Y:S02]  /*40b50*/  IMAD.WIDE R10, R150, 0x4, R8 ;  /* 0x00000004960a7825 */ /* 0x002fe400078e0208 */
[----:B------:R-:W4:Y:S04]  /*40b60*/  LDL.LU R150, [R1+0x1228] ;  /* 0x0012280001967983 */ /* 0x000f280000300800 */
[----:B------:R-:W4:Y:S04]  /*40b70*/  LDL.LU R159, [R1+0xf7c] ;  /* 0x000f7c00019f7983 */ /* 0x000f280000300800 */
[----:B------:R1:W-:Y:S02]  /*40b80*/  @P1 STG.E desc[UR34][R12.64], R145 ;  /* 0x000000910c001986 */ /* 0x0003e4000c101922 */
[----:B-1----:R-:W-:-:S02]  /*40b90*/  IMAD.WIDE R12, R149, 0x4, R2 ;  /* 0x00000004950c7825 */ /* 0x002fc400078e0202 */
        /* <DEDUP_REMOVED lines=34> */
[----:B-1----:R-:W-:Y:S01]  /*40dc0*/  IMAD.WIDE R10, R144, 0x4, R8 ;  /* 0x00000004900a7825 */ /* 0x002fe200078e0208 */
[----:B------:R-:W4:Y:S04]  /*40dd0*/  LDL.LU R159, [R1+0xf80] ;  /* 0x000f8000019f7983 */ /* 0x000f280000300800 */
[----:B------:R1:W-:Y:S02]  /*40de0*/  @P1 STG.E desc[UR34][R12.64], R145 ;  /* 0x000000910c001986 */ /* 0x0003e4000c101922 */
[----:B-1----:R-:W-:Y:S02]  /*40df0*/  IMAD.WIDE R12, R150, 0x4, R2 ;  /* 0x00000004960c7825 */ /* 0x002fe400078e0202 */
        /* <DEDUP_REMOVED lines=497> */
[----:B------:R-:W-:-:S04]  /*42d10*/  IMAD.WIDE R12, R150, 0x4, R8 ;  /* 0x00000004960c7825 */ /* 0x000fc800078e0208 */
[----:B------:R-:W-:Y:S01]  /*42d20*/  IMAD.WIDE R14, R149, 0x4, R2 ;  /* 0x00000004950e7825 */ /* 0x000fe200078e0202 */
[----:B--2---:R1:W-:Y:S01]  /*42d30*/  @P1 STG.E desc[UR34][R10.64], R148 ;  /* 0x000000940a001986 */ /* 0x0043e2000c101922 */
[----:B------:R-:W-:Y:S02]  /*42d40*/  ISETP.LT.AND P1, PT, R156, UR4, !P3 ;  /* 0x000000049c007c0c */ /* 0x000fe4000df21270 */
[----:B------:R-:W-:Y:S02]  /*42d50*/  ISETP.LT.AND P3, PT, R155, UR4, !P3 ;  /* 0x000000049b007c0c */ /* 0x000fe4000df61270 */
[----:B------:R-:W-:Y:S01]  /*42d60*/  ISETP.GE.AND P6, PT, R0, UR5, PT ;  /* 0x0000000500007c0c */ /* 0x000fe2000bfc6270 */
[----:B-1----:R-:W2:Y:S01]  /*42d70*/  LDL.LU R148, [R1+0x1298] ;  /* 0x0012980001947983 */ /* 0x002ea20000300800 */
[----:B------:R-:W-:Y:S01]  /*42d80*/  IMAD.WIDE R10, R149, 0x4, R4 ;  /* 0x00000004950a7825 */ /* 0x000fe200078e0204 */
[----:B------:R-:W-:Y:S02]  /*42d90*/  ULDC UR5, c[0x0][0x22c] ;  /* 0x00008b0000057ab9 */ /* 0x000fe40000000800 */
[----:B------:R-:W2:Y:S04]  /*42da0*/  LDL.LU R150, [R1+0x350] ;  /* 0x0003500001967983 */ /* 0x000ea80000300800 */
        /* <DEDUP_REMOVED lines=32> */
[----:B--2---:R-:W-:-:S02]  /*42fb0*/  IMAD.WIDE R14, R148, 0x4, R2 ;  /* 0x00000004940e7825 */ /* 0x004fc400078e0202 */
[----:B------:R1:W-:Y:S01]  /*42fc0*/  @P1 STG.E desc[UR34][R10.64], R150 ;  /* 0x000000960a001986 */ /* 0x0003e2000c101922 */
[----:B------:R-:W-:Y:S02]  /*42fd0*/  ISETP.LT.AND P1, PT, R156, UR4, !P4 ;  /* 0x000000049c007c0c */ /* 0x000fe4000e721270 */
[----:B------:R-:W-:Y:S02]  /*42fe0*/  ISETP.LT.AND P4, PT, R155, UR4, !P4 ;  /* 0x000000049b007c0c */ /* 0x000fe4000e781270 */
[----:B------:R-:W-:Y:S01]  /*42ff0*/  ISETP.GE.AND P5, PT, R0, UR5, PT ;  /* 0x0000000500007c0c */ /* 0x000fe2000bfa6270 */
[----:B-1----:R-:W2:Y:S01]  /*43000*/  LDL.LU R150, [R1+0x354] ;  /* 0x0003540001967983 */ /* 0x002ea20000300800 */
[----:B------:R-:W-:Y:S01]  /*43010*/  IMAD.WIDE R10, R148, 0x4, R4 ;  /* 0x00000004940a7825 */ /* 0x000fe200078e0204 */
[----:B------:R-:W-:Y:S02]  /*43020*/  ULDC UR5, c[0x0][0x22c] ;  /* 0x00008b0000057ab9 */ /* 0x000fe40000000800 */
        /* <DEDUP_REMOVED lines=63> */
[----:B------:R-:W-:Y:S02]  /*43420*/  ISETP.LT.AND P2, PT, R155, UR4, !P2 ;  /* 0x000000049b007c0c */ /* 0x000fe4000d741270 */
[----:B------:R-:W-:Y:S01]  /*43430*/  ISETP.GE.AND P3, PT, R0, UR5, PT ;  /* 0x0000000500007c0c */ /* 0x000fe2000bf66270 */
[----:B------:R-:W-:Y:S01]  /*43440*/  IMAD.WIDE R10, R148, 0x4, R6 ;  /* 0x00000004940a7825 */ /* 0x000fe200078e0206 */
[----:B------:R-:W-:Y:S02]  /*43450*/  ULDC UR5, c[0x0][0x22c] ;  /* 0x00008b0000057ab9 */ /* 0x000fe40000000800 */
[----:B------:R-:W-:Y:S01]  /*43460*/  ISETP.LT.AND P0, PT, R152, UR4, !P3 ;  /* 0x0000000498007c0c */ /* 0x000fe2000df01270 */
[----:B------:R-:W-:Y:S01]  /*43470*/  IMAD.WIDE R12, R148, 0x4, R8 ;  /* 0x00000004940c7825 */ /* 0x000fe200078e0208 */
[----:B------:R-:W-:Y:S01]  /*43480*/  ISETP.LT.AND P5, PT, R154, UR4, !P3 ;  /* 0x000000049a007c0c */ /* 0x000fe2000dfa1270 */
[----:B------:R-:W4:Y:S02]  /*43490*/  LDL.LU R148, [R1+0x12b0] ;  /* 0x0012b00001947983 */ /* 0x000f240000300800 */
[----:B------:R-:W-:-:S02]  /*434a0*/  VIADD R0, R23, 0xaf ;  /* 0x000000af17007836 */ /* 0x000fc40000000000 */
[----:B--2---:R1:W-:Y:S01]  /*434b0*/  @P1 STG.E desc[UR34][R10.64], R150 ;  /* 0x000000960a001986 */ /* 0x0043e2000c101922 */
[----:B------:R-:W-:Y:S01]  /*434c0*/  ISETP.LT.AND P1, PT, R156, UR4, !P3 ;  /* 0x000000049c007c0c */ /* 0x000fe2000df21270 */
[----:B------:R-:W-:Y:S01]  /*434d0*/  IMAD.WIDE R14, R144, 0x4, R2 ;  /* 0x00000004900e7825 */ /* 0x000fe200078e0202 */
[----:B------:R-:W-:Y:S02]  /*434e0*/  ISETP.LT.AND P3, PT, R155, UR4, !P3 ;  /* 0x000000049b007c0c */ /* 0x000fe4000df61270 */
[----:B------:R-:W-:Y:S01]  /*434f0*/  ISETP.GE.AND P6, PT, R0, UR5, PT ;  /* 0x0000000500007c0c */ /* 0x000fe2000bfc6270 */
[----:B---3--:R2:W-:Y:S01]  /*43500*/  @P2 STG.E desc[UR34][R12.64], R147 ;  /* 0x000000930c002986 */ /* 0x0085e2000c101922 */
[----:B-1----:R-:W-:Y:S02]  /*43510*/  IMAD.WIDE R10, R144, 0x4, R4 ;  /* 0x00000004900a7825 */ /* 0x002fe400078e0204 */
[----:B------:R-:W-:Y:S01]  /*43520*/  ISETP.LT.AND P2, PT, R152, UR4, !P6 ;  /* 0x0000000498007c0c */ /* 0x000fe2000f741270 */
[----:B------:R-:W-:Y:S01]  /*43530*/  ULDC UR5, c[0x0][0x22c] ;  /* 0x00008b0000057ab9 */ /* 0x000fe20000000800 */
[----:B--2---:R-:W2:Y:S01]  /*43540*/  LDL.LU R147, [R1+0x35c] ;  /* 0x00035c0001937983 */ /* 0x004ea20000300800 */
[----:B------:R-:W-:-:S03]  /*43550*/  IMAD.WIDE R12, R144, 0x4, R6 ;  /* 0x00000004900c7825 */ /* 0x000fc600078e0206 */
[----:B----4-:R1:W-:Y:S01]  /*43560*/  @P0 STG.E desc[UR34][R14.64], R146 ;  /* 0x000000920e000986 */ /* 0x0103e2000c101922 */
[----:B------:R-:W-:-:S03]  /*43570*/  ISETP.LT.AND P0, PT, R154, UR4, !P6 ;  /* 0x000000049a007c0c */ /* 0x000fc6000f701270 */
[----:B------:R-:W3:Y:S04]  /*43580*/  LDL.LU R150, [R1+0x15c] ;  /* 0x00015c0001967983 */ /* 0x000ee80000300800 */
        /* <DEDUP_REMOVED lines=24> */
[----:B--2---:R1:W-:Y:S01]  /*43710*/  @P1 STG.E desc[UR34][R10.64], R147 ;  /* 0x000000930a001986 */ /* 0x0043e2000c101922 */
[----:B------:R-:W-:Y:S01]  /*43720*/  IMAD.WIDE R12, R151, 0x4, R8 ;  /* 0x00000004970c7825 */ /* 0x000fe200078e0208 */
[----:B------:R-:W-:-:S02]  /*43730*/  ISETP.LT.AND P1, PT, R156, UR4, !P4 ;  /* 0x000000049c007c0c */ /* 0x000fc4000e721270 */
[----:B------:R-:W-:Y:S01]  /*43740*/  ISETP.LT.AND P4, PT, R155, UR4, !P4 ;  /* 0x000000049b007c0c */ /* 0x000fe2000e781270 */
[----:B------:R-:W-:Y:S01]  /*43750*/  IMAD.WIDE R14, R148, 0x4, R2 ;  /* 0x00000004940e7825 */ /* 0x000fe200078e0202 */
[----:B------:R-:W-:Y:S01]  /*43760*/  ISETP.GE.AND P5, PT, R0, UR5, PT ;  /* 0x0000000500007c0c */ /* 0x000fe2000bfa6270 */
[----:B---3--:R2:W-:Y:S01]  /*43770*/  @P6 STG.E desc[UR34][R12.64], R150 ;  /* 0x000000960c006986 */ /* 0x0085e2000c101922 */
[----:B------:R-:W-:-:S03]  /*43780*/  ULDC UR5, c[0x0][0x22c] ;  /* 0x00008b0000057ab9 */ /* 0x000fc60000000800 */
[----:B-1----:R-:W3:Y:S01]  /*43790*/  LDL.LU R147, [R1+0x12b8] ;  /* 0x0012b80001937983 */ /* 0x002ee20000300800 */
[----:B------:R-:W-:-:S03]  /*437a0*/  IMAD.WIDE R10, R148, 0x4, R4 ;  /* 0x00000004940a7825 */ /* 0x000fc600078e0204 */
[----:B------:R-:W3:Y:S01]  /*437b0*/  LDL.LU R151, [R1+0x360] ;  /* 0x0003600001977983 */ /* 0x000ee20000300800 */
[----:B------:R-:W-:-:S03]  /*437c0*/  ISETP.LT.AND P6, PT, R154, UR4, !P5 ;  /* 0x000000049a007c0c */ /* 0x000fc6000efc1270 */
[----:B----4-:R1:W-:Y:S01]  /*437d0*/  @P3 STG.E desc[UR34][R14.64], R146 ;  /* 0x000000920e003986 */ /* 0x0103e2000c101922 */
[----:B------:R-:W-:Y:S01]  /*437e0*/  ISETP.LT.AND P3, PT, R152, UR4, !P5 ;  /* 0x0000000498007c0c */ /* 0x000fe2000ef61270 */
[C---:B--2---:R-:W-:Y:S02]  /*437f0*/  IMAD.WIDE R12, R148.reuse, 0x4, R6 ;  /* 0x00000004940c7825 */ /* 0x044fe400078e0206 */
[----:B------:R-:W2:Y:S04]  /*43800*/  LDL.LU R150, [R1+0x160] ;  /* 0x0001600001967983 */ /* 0x000ea80000300800 */
[----:B-1----:R-:W4:Y:S04]  /*43810*/  LDL.LU R146, [R1+0xb54] ;  /* 0x000b540001927983 */ /* 0x002f280000300800 */
[----:B------:R1:W-:Y:S02]  /*43820*/  @P2 STG.E desc[UR34][R10.64], R159 ;  /* 0x0000009f0a002986 */ /* 0x0003e4000c101922 */
[----:B-1----:R-:W-:-:S02]  /*43830*/  IMAD.WIDE R10, R148, 0x4, R8 ;  /* 0x00000004940a7825 */ /* 0x002fc400078e0208 */
        /* <DEDUP_REMOVED lines=21> */
[----:B------:R-:W-:Y:S01]  /*43990*/  IMAD.WIDE R12, R149, 0x4, R8 ;  /* 0x00000004950c7825 */ /* 0x000fe200078e0208 */
[----:B---3--:R1:W-:Y:S01]  /*439a0*/  @P1 STG.E desc[UR34][R10.64], R151 ;  /* 0x000000970a001986 */ /* 0x0083e2000c101922 */
[----:B------:R-:W-:-:S02]  /*439b0*/  ISETP.LT.AND P1, PT, R156, UR4, !P0 ;  /* 0x000000049c007c0c */ /* 0x000fc4000c721270 */
[----:B------:R-:W-:Y:S01]  /*439c0*/  IMAD.WIDE R14, R147, 0x4, R2 ;  /* 0x00000004930e7825 */ /* 0x000fe200078e0202 */
[----:B------:R-:W3:Y:S01]  /*439d0*/  LDL.LU R149, [R1+0x12c0] ;  /* 0x0012c00001957983 */ /* 0x000ee20000300800 */
[----:B------:R-:W-:Y:S02]  /*439e0*/  ISETP.LT.AND P0, PT, R155, UR4, !P0 ;  /* 0x000000049b007c0c */ /* 0x000fe4000c701270 */
[----:B------:R-:W-:Y:S01]  /*439f0*/  ISETP.GE.AND P2, PT, R0, UR5, PT ;  /* 0x0000000500007c0c */ /* 0x000fe2000bf46270 */
[----:B--2---:R2:W-:Y:S04]  /*43a00*/  @P5 STG.E desc[UR34][R12.64], R150 ;  /* 0x000000960c005986 */ /* 0x0045e8000c101922 */
[----:B-1----:R-:W3:Y:S01]  /*43a10*/  LDL.LU R151, [R1+0x364] ;  /* 0x0003640001977983 */ /* 0x002ee20000300800 */
[----:B------:R-:W-:Y:S01]  /*43a20*/  IMAD.WIDE R10, R147, 0x4, R4 ;  /* 0x00000004930a7825 */ /* 0x000fe200078e0204 */
[----:B------:R-:W-:Y:S01]  /*43a30*/  ISETP.LT.AND P5, PT, R154, UR4, !P2 ;  /* 0x000000049a007c0c */ /* 0x000fe2000d7a1270 */
[----:B------:R-:W-:Y:S01]  /*43a40*/  ULDC UR5, c[0x0][0x22c] ;  /* 0x00008b0000057ab9 */ /* 0x000fe20000000800 */
[----:B----4-:R1:W-:Y:S01]  /*43a50*/  @P4 STG.E desc[UR34][R14.64], R146 ;  /* 0x000000920e004986 */ /* 0x0103e2000c101922 */
[----:B------:R-:W-:-:S03]  /*43a60*/  ISETP.LT.AND P4, PT, R152, UR4, !P2 ;  /* 0x0000000498007c0c */ /* 0x000fc6000d781270 */
[----:B--2---:R-:W2:Y:S01]  /*43a70*/  LDL.LU R150, [R1+0x164] ;  /* 0x0001640001967983 */ /* 0x004ea20000300800 */
[----:B------:R-:W-:-:S03]  /*43a80*/  IMAD.WIDE R12, R147, 0x4, R6 ;  /* 0x00000004930c7825 */ /* 0x000fc600078e0206 */
        /* <DEDUP_REMOVED lines=19> */
[----:B---3--:R-:W-:Y:S01]  /*43bc0*/  IMAD.WIDE R14, R149, 0x4, R2 ;  /* 0x00000004950e7825 */ /* 0x008fe200078e0202 */
[----:B------:R-:W3:Y:S02]  /*43bd0*/  LDL.LU R144, [R1+0x12c8] ;  /* 0x0012c80001907983 */ /* 0x000ee40000300800 */
[----:B------:R-:W-:Y:S01]  /*43be0*/  ISETP.GE.AND P3, PT, R0, UR5, PT ;  /* 0x0000000500007c0c */ /* 0x000fe2000bf66270 */
[----:B------:R-:W-:Y:S01]  /*43bf0*/  ULDC UR5, c[0x0][0x22c] ;  /* 0x00008b0000057ab9 */ /* 0x000fe20000000800 */
[----:B------:R-:W-:-:S02]  /*43c00*/  ISETP.LT.AND P2, PT, R155, UR4, !P2 ;  /* 0x000000049b007c0c */ /* 0x000fc4000d741270 */
[----:B------:R-:W-:Y:S01]  /*43c10*/  ISETP.LT.AND P0, PT, R152, UR4, !P3 ;  /* 0x0000000498007c0c */ /* 0x000fe2000df01270 */
[----:B------:R-:W-:Y:S01]  /*43c20*/  VIADD R0, R23, 0xb5 ;  /* 0x000000b517007836 */ /* 0x000fe20000000000 */
[----:B------:R-:W-:-:S03]  /*43c30*/  ISETP.LT.AND P5, PT, R154, UR4, !P3 ;  /* 0x000000049a007c0c */ /* 0x000fc6000dfa1270 */
[----:B------:R1:W-:Y:S01]  /*43c40*/  @P1 STG.E desc[UR34][R10.64], R151 ;  /* 0x000000970a001986 */ /* 0x0003e2000c101922 */
[----:B------:R-:W-:Y:S02]  /*43c50*/  ISETP.LT.AND P1, PT, R156, UR4, !P3 ;  /* 0x000000049c007c0c */ /* 0x000fe4000df21270 */
[----:B------:R-:W-:Y:S02]  /*43c60*/  ISETP.GE.AND P6, PT, R0, UR5, PT ;  /* 0x0000000500007c0c */ /* 0x000fe4000bfc6270 */
[----:B------:R-:W-:Y:S01]  /*43c70*/  ISETP.LT.AND P3, PT, R155, UR4, !P3 ;  /* 0x000000049b007c0c */ /* 0x000fe2000df61270 */
[----:B--2---:R2:W-:Y:S01]  /*43c80*/  @P2 STG.E desc[UR34][R12.64], R150 ;  /* 0x000000960c002986 */ /* 0x0045e2000c101922 */
[----:B------:R-:W-:-:S03]  /*43c90*/  ISETP.LT.AND P2, PT, R152, UR4, !P6 ;  /* 0x0000000498007c0c */ /* 0x000fc6000f741270 */
[----:B-1----:R-:W3:Y:S01]  /*43ca0*/  LDL.LU R151, [R1+0x368] ;  /* 0x0003680001977983 */ /* 0x002ee20000300800 */
[C---:B------:R-:W-:Y:S01]  /*43cb0*/  IMAD.WIDE R10, R149.reuse, 0x4, R4 ;  /* 0x00000004950a7825 */ /* 0x040fe200078e0204 */
[----:B------:R-:W-:Y:S02]  /*43cc0*/  ULDC UR5, c[0x0][0x22c] ;  /* 0x00008b0000057ab9 */ /* 0x000fe40000000800 */
[----:B----4-:R1:W-:Y:S01]  /*43cd0*/  @P0 STG.E desc[UR34][R14.64], R146 ;  /* 0x000000920e000986 */ /* 0x0103e2000c101922 */
[----:B------:R-:W-:Y:S01]  /*43ce0*/  ISETP.LT.AND P0, PT, R154, UR4, !P6 ;  /* 0x000000049a007c0c */ /* 0x000fe2000f701270 */
[----:B--2---:R-:W-:Y:S02]  /*43cf0*/  IMAD.WIDE R12, R149, 0x4, R6 ;  /* 0x00000004950c7825 */ /* 0x004fe400078e0206 */
[----:B------:R-:W2:Y:S04]  /*43d00*/  LDL.LU R150, [R1+0x168] ;  /* 0x0001680001967983 */ /* 0x000ea80000300800 */
        /* <DEDUP_REMOVED lines=20> */
[----:B------:R-:W-:Y:S01]  /*43e50*/  IMAD.WIDE R12, R147, 0x4, R8 ;  /* 0x00000004930c7825 */ /* 0x000fe200078e0208 */
[----:B------:R-:W-:Y:S01]  /*43e60*/  ISETP.LT.AND P3, PT, R152, UR4, !P4 ;  /* 0x0000000498007c0c */ /* 0x000fe2000e761270 */
[----:B------:R-:W4:Y:S01]  /*43e70*/  LDL.LU R147, [R1+0x12d0] ;  /* 0x0012d00001937983 */ /* 0x000f220000300800 */
[----:B------:R-:W-:Y:S01]  /*43e80*/  ISETP.LT.AND P2, PT, R154, UR4, !P4 ;  /* 0x000000049a007c0c */ /* 0x000fe2000e741270 */
[----:B---3--:R-:W-:Y:S01]  /*43e90*/  IMAD.WIDE R14, R144, 0x4, R2 ;  /* 0x00000004900e7825 */ /* 0x008fe200078e0202 */
[----:B------:R-:W-:Y:S01]  /*43ea0*/  ULDC UR5, c[0x0][0x22c] ;  /* 0x00008b0000057ab9 */ /* 0x000fe20000000800 */
[----:B------:R1:W-:Y:S01]  /*43eb0*/  @P1 STG.E desc[UR34][R10.64], R151 ;  /* 0x000000970a001986 */ /* 0x0003e2000c101922 */
[----:B------:R-:W-:Y:S01]  /*43ec0*/  ISETP.LT.AND P1, PT, R156, UR4, !P4 ;  /* 0x000000049c007c0c */ /* 0x000fe2000e721270 */
[----:B------:R-:W-:Y:S01]  /*43ed0*/  VIADD R0, R23, 0xb7 ;  /* 0x000000b717007836 */ /* 0x000fe20000000000 */
[----:B------:R-:W-:-:S03]  /*43ee0*/  ISETP.LT.AND P4, PT, R155, UR4, !P4 ;  /* 0x000000049b007c0c */ /* 0x000fc6000e781270 */
[----:B--2---:R-:W-:Y:S01]  /*43ef0*/  @P6 STG.E desc[UR34][R12.64], R150 ;  /* 0x000000960c006986 */ /* 0x004fe2000c101922 */
[----:B------:R-:W-:-:S03]  /*43f00*/  ISETP.GE.AND P5, PT, R0, UR5, PT ;  /* 0x0000000500007c0c */ /* 0x000fc6000bfa6270 */
[----:B----4-:R2:W-:Y:S01]  /*43f10*/  @P3 STG.E desc[UR34][R14.64], R146 ;  /* 0x000000920e003986 */ /* 0x0105e2000c101922 */
[----:B-1----:R-:W-:Y:S01]  /*43f20*/  IMAD.WIDE R10, R144, 0x4, R4 ;  /* 0x00000004900a7825 */ /* 0x002fe200078e0204 */
[----:B------:R-:W-:Y:S01]  /*43f30*/  ISETP.LT.AND P3, PT, R152, UR4, !P5 ;  /* 0x0000000498007c0c */ /* 0x000fe2000ef61270 */
[----:B------:R-:W-:Y:S01]  /*43f40*/  ULDC UR5, c[0x0][0x22c] ;  /* 0x00008b0000057ab9 */ /* 0x000fe20000000800 */
[----:B--2---:R-:W2:Y:S01]  /*43f50*/  LDL.LU R146, [R1+0x36c] ;  /* 0x00036c0001927983 */ /* 0x004ea20000300800 */
[----:B------:R-:W-:-:S03]  /*43f60*/  IMAD.WIDE R12, R144, 0x4, R6 ;  /* 0x00000004900c7825 */ /* 0x000fc600078e0206 */
[----:B------:R-:W3:Y:S04]  /*43f70*/  LDL.LU R151, [R1+0x16c] ;  /* 0x00016c0001977983 */ /* 0x000ee80000300800 */
[----:B------:R-:W4:Y:S04]  /*43f80*/  LDL.LU R150, [R1+0xb60] ;  /* 0x000b600001967983 */ /* 0x000f280000300800 */
[----:B------:R1:W-:Y:S02]  /*43f90*/  @P2 STG.E desc[UR34][R10.64], R159 ;  /* 0x0000009f0a002986 */ /* 0x0003e4000c101922 */
[----:B-1----:R-:W-:-:S02]  /*43fa0*/  IMAD.WIDE R10, R144, 0x4, R8 ;  /* 0x00000004900a7825 */ /* 0x002fc400078e0208 */
[----:B------:R-:W4:Y:S02]  /*43fb0*/  LDL.LU R159, [R1+0xfe0] ;  /* 0x000fe000019f7983 */ /* 0x000f240000300800 */
[C---:B------:R-:W-:Y:S02]  /*43fc0*/  IMAD.WIDE R14, R149.reuse, 0x4, R4 ;  /* 0x00000004950e7825 */ /* 0x040fe400078e0204 */
[----:B------:R1:W-:Y:S02]  /*43fd0*/  @P1 STG.E desc[UR34][R12.64], R145 ;  /* 0x000000910c001986 */ /* 0x0003e4000c101922 */
[C---:B-1----:R-:W-:Y:S02]  /*43fe0*/  IMAD.WIDE R12, R149.reuse, 0x4, R2 ;  /* 0x00000004950c7825 */ /* 0x042fe400078e0202 */
[----:B------:R1:W-:Y:S04]  /*43ff0*/  @P4 STG.E desc[UR34][R10.64], R148 ;  /* 0x000000940a004986 */ /* 0x0003e8000c101922 */
[----:B------:R1:W-:Y:S04]  /*44000*/  @P3 STG.E desc[UR34][R12.64], R139 ;  /* 0x0000008b0c003986 */ /* 0x0003e8000c101922 */
[----:B-1----:R-:W4:Y:S04]  /*44010*/  LDL.LU R148, [R1+0x12d4] ;  /* 0x0012d40001947983 */ /* 0x002f280000300800 */
[----:B------:R-:W4:Y:S04]  /*44020*/  LDL.LU R144, [R1+0xd60] ;  /* 0x000d600001907983 */ /* 0x000f280000300800 */
[----:B------:R-:W4:Y:S01]  /*44030*/  LDL.LU R145, [R1+0x960] ;  /* 0x0009600001917983 */ /* 0x000f220000300800 */
[----:B------:R-:W-:-:S03]  /*44040*/  IMAD.WIDE R10, R149, 0x4, R6 ;  /* 0x00000004950a7825 */ /* 0x000fc600078e0206 */
[----:B------:R-:W4:Y:S01]  /*44050*/  LDL.LU R139, [R1+0x770] ;  /* 0x00077000018b7983 */ /* 0x000f220000300800 */
[----:B------:R-:W-:-:S03]  /*44060*/  IMAD.WIDE R12, R149, 0x4, R8 ;  /* 0x00000004950c7825 */ /* 0x000fc600078e0208 */
[----:B------:R-:W4:Y:S01]  /*44070*/  LDL.LU R149, [R1+0x570] ;  /* 0x0005700001957983 */ /* 0x000f220000300800 */
[----:B------:R-:W-:Y:S01]  /*44080*/  ISETP.LT.AND P6, PT, R154, UR4, !P5 ;  /* 0x000000049a007c0c */ /* 0x000fe2000efc1270 */
[----:B------:R-:W-:Y:S01]  /*44090*/  VIADD R0, R23, 0xb8 ;  /* 0x000000b817007836 */ /* 0x000fe20000000000 */
[----:B------:R-:W-:-:S04]  /*440a0*/  ISETP.LT.AND P1, PT, R156, UR4, !P5 ;  /* 0x000000049c007c0c */ /* 0x000fc8000ef21270 */
[----:B------:R-:W-:Y:S02]  /*440b0*/  ISETP.GE.AND P0, PT, R0, UR5, PT ;  /* 0x0000000500007c0c */ /* 0x000fe4000bf06270 */
[----:B------:R-:W-:-:S05]  /*440c0*/  ISETP.LT.AND P5, PT, R155, UR4, !P5 ;  /* 0x000000049b007c0c */ /* 0x000fca000efa1270 */
[----:B------:R1:W-:Y:S01]  /*440d0*/  @P6 STG.E desc[UR34][R14.64], R153 ;  /* 0x000000990e006986 */ /* 0x0003e2000c101922 */
[----:B------:R-:W-:Y:S01]  /*440e0*/  ISETP.LT.AND P4, PT, R152, UR4, !P0 ;  /* 0x0000000498007c0c */ /* 0x000fe2000c781270 */
[----:B------:R-:W-:Y:S01]  /*440f0*/  VIADD R0, R23, 0xb9 ;  /* 0x000000b917007836 */ /* 0x000fe20000000000 */
[----:B------:R-:W-:Y:S01]  /*44100*/  ISETP.LT.AND P6, PT, R154, UR4, !P0 ;  /* 0x000000049a007c0c */ /* 0x000fe2000c7c1270 */
[----:B--2---:R2:W-:Y:S01]  /*44110*/  @P1 STG.E desc[UR34][R10.64], R146 ;  /* 0x000000920a001986 */ /* 0x0045e2000c101922 */
[----:B------:R-:W-:Y:S01]  /*44120*/  ULDC UR5, c[0x0][0x22c] ;  /* 0x00008b0000057ab9 */ /* 0x000fe20000000800 */
[----:B------:R-:W-:Y:S02]  /*44130*/  ISETP.LT.AND P1, PT, R156, UR4, !P0 ;  /* 0x000000049c007c0c */ /* 0x000fe4000c721270 */
[----:B------:R-:W-:Y:S02]  /*44140*/  ISETP.LT.AND P0, PT, R155, UR4, !P0 ;  /* 0x000000049b007c0c */ /* 0x000fe4000c701270 */
[----:B------:R-:W-:Y:S01]  /*44150*/  ISETP.GE.AND P2, PT, R0, UR5, PT ;  /* 0x0000000500007c0c */ /* 0x000fe2000bf46270 */
[C---:B-1----:R-:W-:Y:S01]  /*44160*/  IMAD.WIDE R14, R147.reuse, 0x4, R2 ;  /* 0x00000004930e7825 */ /* 0x042fe200078e0202 */
[----:B--2---:R-:W2:Y:S03]  /*44170*/  LDL.LU R146, [R1+0x12d8] ;  /* 0x0012d80001927983 */ /* 0x004ea60000300800 */
[----:B------:R-:W-:Y:S01]  /*44180*/  IMAD.WIDE R10, R147, 0x4, R4 ;  /* 0x00000004930a7825 */ /* 0x000fe200078e0204 */
[----:B------:R-:W-:Y:S01]  /*44190*/  ULDC UR5, c[0x0][0x22c] ;  /* 0x00008b0000057ab9 */ /* 0x000fe20000000800 */
[----:B------:R-:W2:Y:S04]  /*441a0*/  LDL.LU R153, [R1+0x370] ;  /* 0x0003700001997983 */ /* 0x000ea80000300800 */
[----:B---3--:R1:W-:Y:S01]  /*441b0*/  @P5 STG.E desc[UR34][R12.64], R151 ;  /* 0x000000970c005986 */ /* 0x0083e2000c101922 */
[----:B------:R-:W-:-:S03]  /*441c0*/  ISETP.LT.AND P5, PT, R154, UR4, !P2 ;  /* 0x000000049a007c0c */ /* 0x000fc6000d7a1270 */
[----:B----4-:R3:W-:Y:S01]  /*441d0*/  @P4 STG.E desc[UR34][R14.64], R150 ;  /* 0x000000960e004986 */ /* 0x0107e2000c101922 */
[----:B------:R-:W-:-:S03]  /*441e0*/  ISETP.LT.AND P4, PT, R152, UR4, !P2 ;  /* 0x0000000498007c0c */ /* 0x000fc6000d781270 */
[----:B-1----:R-:W4:Y:S01]  /*441f0*/  LDL.LU R151, [R1+0x170] ;  /* 0x0001700001977983 */ /* 0x002f220000300800 */
[----:B------:R-:W-:-:S03]  /*44200*/  IMAD.WIDE R12, R147, 0x4, R6 ;  /* 0x00000004930c7825 */ /* 0x000fc600078e0206 */
[----:B---3--:R-:W3:Y:S04]  /*44210*/  LDL.LU R150, [R1+0xb64] ;  /* 0x000b640001967983 */ /* 0x008ee80000300800 */
[----:B------:R1:W-:Y:S02]  /*44220*/  @P6 STG.E desc[UR34][R10.64], R159 ;  /* 0x0000009f0a006986 */ /* 0x0003e4000c101922 */
[----:B-1----:R-:W-:Y:S02]  /*44230*/  IMAD.WIDE R10, R147, 0x4, R8 ;  /* 0x00000004930a7825 */ /* 0x002fe400078e0208 */
[----:B------:R-:W3:Y:S04]  /*44240*/  LDL.LU R147, [R1+0x12dc] ;  /* 0x0012dc0001937983 */ /* 0x000ee80000300800 */
[----:B------:R-:W3:Y:S01]  /*44250*/  LDL.LU R159, [R1+0xfe4] ;  /* 0x000fe400019f7983 */ /* 0x000ee20000300800 */
[----:B------:R-:W-:-:S03]  /*44260*/  IMAD.WIDE R14, R148, 0x4, R4 ;  /* 0x00000004940e7825 */ /* 0x000fc600078e0204 */
[----:B------:R1:W-:Y:S04]  /*44270*/  @P1 STG.E desc[UR34][R12.64], R144 ;  /* 0x000000900c001986 */ /* 0x0003e8000c101922 */
[----:B------:R1:W-:Y:S02]  /*44280*/  @P0 STG.E desc[UR34][R10.64], R145 ;  /* 0x000000910a000986 */ /* 0x0003e4000c101922 */
[----:B-1----:R-:W-:Y:S02]  /*44290*/  IMAD.WIDE R12, R148, 0x4, R2 ;  /* 0x00000004940c7825 */ /* 0x002fe400078e0202 */
[----:B------:R-:W3:Y:S04]  /*442a0*/  LDL.LU R144, [R1+0xd64] ;  /* 0x000d640001907983 */ /* 0x000ee80000300800 */
[----:B------:R-:W3:Y:S04]  /*442b0*/  LDL.LU R145, [R1+0x964] ;  /* 0x0009640001917983 */ /* 0x000ee80000300800 */
[----:B------:R1:W-:Y:S04]  /*442c0*/  @P4 STG.E desc[UR34][R12.64], R139 ;  /* 0x0000008b0c004986 */ /* 0x0003e8000c101922 */
[----:B------:R1:W-:Y:S04]  /*442d0*/  @P5 STG.E desc[UR34][R14.64], R149 ;  /* 0x000000950e005986 */ /* 0x0003e8000c101922 */
[----:B-1----:R-:W3:Y:S04]  /*442e0*/  LDL.LU R139, [R1+0x774] ;  /* 0x00077400018b7983 */ /* 0x002ee80000300800 */
[----:B------:R-:W3:Y:S01]  /*442f0*/  LDL.LU R149, [R1+0x574] ;  /* 0x0005740001957983 */ /* 0x000ee20000300800 */
        /* <DEDUP_REMOVED lines=10> */
[----:B--2---:R1:W-:Y:S01]  /*443a0*/  @P1 STG.E desc[UR34][R10.64], R153 ;  /* 0x000000990a001986 */ /* 0x0043e2000c101922 */
[----:B------:R-:W-:-:S02]  /*443b0*/  ISETP.LT.AND P1, PT, R156, UR4, !P3 ;  /* 0x000000049c007c0c */ /* 0x000fc4000df21270 */
[----:B------:R-:W-:Y:S01]  /*443c0*/  IMAD.WIDE R14, R146, 0x4, R2 ;  /* 0x00000004920e7825 */ /* 0x000fe200078e0202 */
[----:B------:R-:W2:Y:S01]  /*443d0*/  LDL.LU R148, [R1+0x12e0] ;  /* 0x0012e00001947983 */ /* 0x000ea20000300800 */
[----:B------:R-:W-:Y:S02]  /*443e0*/  ISETP.LT.AND P3, PT, R155, UR4, !P3 ;  /* 0x000000049b007c0c */ /* 0x000fe4000df61270 */
[----:B------:R-:W-:Y:S01]  /*443f0*/  ISETP.GE.AND P6, PT, R0, UR5, PT ;  /* 0x0000000500007c0c */ /* 0x000fe2000bfc6270 */
[----:B-1----:R-:W2:Y:S01]  /*44400*/  LDL.LU R153, [R1+0x374] ;  /* 0x0003740001997983 */ /* 0x002ea20000300800 */
[----:B------:R-:W-:Y:S01]  /*44410*/  IMAD.WIDE R10, R146, 0x4, R4 ;  /* 0x00000004920a7825 */ /* 0x000fe200078e0204 */
[----:B------:R-:W-:Y:S02]  /*44420*/  ULDC UR5, c[0x0][0x22c] ;  /* 0x00008b0000057ab9 */ /* 0x000fe40000000800 */
[----:B----4-:R1:W-:Y:S01]  /*44430*/  @P2 STG.E desc[UR34][R12.64], R151 ;  /* 0x000000970c002986 */ /* 0x0103e2000c101922 */
[----:B------:R-:W-:-:S03]  /*44440*/  ISETP.LT.AND P2, PT, R152, UR4, !P6 ;  /* 0x0000000498007c0c */ /* 0x000fc6000f741270 */
[----:B---3--:R3:W-:Y:S01]  /*44450*/  @P0 STG.E desc[UR34][R14.64], R150 ;  /* 0x000000960e000986 */ /* 0x0087e2000c101922 */
[----:B------:R-:W-:-:S03]  /*44460*/  ISETP.LT.AND P0, PT, R154, UR4, !P6 ;  /* 0x000000049a007c0c */ /* 0x000fc6000f701270 */
[----:B-1----:R-:W4:Y:S01]  /*44470*/  LDL.LU R151, [R1+0x174] ;  /* 0x0001740001977983 */ /* 0x002f220000300800 */
[----:B------:R-:W-:-:S03]  /*44480*/  IMAD.WIDE R12, R146, 0x4, R6 ;  /* 0x00000004920c7825 */ /* 0x000fc600078e0206 */
[----:B---3--:R-:W3:Y:S04]  /*44490*/  LDL.LU R150, [R1+0xb68] ;  /* 0x000b680001967983 */ /* 0x008ee80000300800 */
[----:B------:R1:W-:Y:S01]  /*444a0*/  @P5 STG.E desc[UR34][R10.64], R159 ;  /* 0x0000009f0a005986 */ /* 0x0003e2000c101922 */
[----:B------:R-:W-:-:S04]  /*444b0*/  IMAD.WIDE R14, R147, 0x4, R4 ;  /* 0x00000004930e7825 */ /* 0x000fc800078e0204 */
[----:B-1----:R-:W-:Y:S02]  /*444c0*/  IMAD.WIDE R10, R146, 0x4, R8 ;  /* 0x00000004920a7825 */ /* 0x002fe400078e0208 */
[----:B------:R-:W3:Y:S04]  /*444d0*/  LDL.LU R146, [R1+0x12e4] ;  /* 0x0012e40001927983 */ /* 0x000ee80000300800 */
[----:B------:R-:W3:Y:S04]  /*444e0*/  LDL.LU R159, [R1+0xfe8] ;  /* 0x000fe800019f7983 */ /* 0x000ee80000300800 */
[----:B------:R1:W-:Y:S04]  /*444f0*/  @P1 STG.E desc[UR34][R12.64], R144 ;  /* 0x000000900c001986 */ /* 0x0003e8000c101922 */
[----:B------:R1:W-:Y:S02]  /*44500*/  @P3 STG.E desc[UR34][R10.64], R145 ;  /* 0x000000910a003986 */ /* 0x0003e4000c101922 */
[----:B-1----:R-:W-:-:S02]  /*44510*/  IMAD.WIDE R12, R147, 0x4, R2 ;  /* 0x00000004930c7825 */ /* 0x002fc400078e0202 */
[----:B------:R-:W3:Y:S02]  /*44520*/  LDL.LU R145, [R1+0xd68] ;  /* 0x000d680001917983 */ /* 0x000ee40000300800 */
[C---:B------:R-:W-:Y:S02]  /*44530*/  IMAD.WIDE R10, R147.reuse, 0x4, R6 ;  /* 0x00000004930a7825 */ /* 0x040fe400078e0206 */
[----:B------:R1:W-:Y:S04]  /*44540*/  @P2 STG.E desc[UR34][R12.64], R139 ;  /* 0x0000008b0c002986 */ /* 0x0003e8000c101922 */
[----:B------:R1:W-:Y:S04]  /*44550*/  @P0 STG.E desc[UR34][R14.64], R149 ;  /* 0x000000950e000986 */ /* 0x0003e8000c101922 */
[----:B-1----:R-:W3:Y:S01]  /*44560*/  LDL.LU R139, [R1+0x968] ;  /* 0x00096800018b7983 */ /* 0x002ee20000300800 */
[----:B------:R-:W-:-:S03]  /*44570*/  IMAD.WIDE R12, R147, 0x4, R8 ;  /* 0x00000004930c7825 */ /* 0x000fc600078e0208 */
[----:B------:R-:W3:Y:S04]  /*44580*/  LDL.LU R149, [R1+0x778] ;  /* 0x0007780001957983 */ /* 0x000ee80000300800 */
[----:B------:R-:W3:Y:S01]  /*44590*/  LDL.LU R147, [R1+0x578] ;  /* 0x0005780001937983 */ /* 0x000ee20000300800 */
[----:B------:R-:W-:Y:S01]  /*445a0*/  VIADD R0, R23, 0xbc ;  /* 0x000000bc17007836 */ /* 0x000fe20000000000 */
[----:B------:R-:W-:Y:S01]  /*445b0*/  ISETP.LT.AND P1, PT, R156, UR4, !P6 ;  /* 0x000000049c007c0c */ /* 0x000fe2000f721270 */
[----:B--2---:R-:W-:Y:S01]  /*445c0*/  IMAD.WIDE R14, R148, 0x4, R2 ;  /* 0x00000004940e7825 */ /* 0x004fe200078e0202 */
[----:B------:R-:W2:Y:S02]  /*445d0*/  LDL.LU R144, [R1+0x12e8] ;  /* 0x0012e80001907983 */ /* 0x000ea40000300800 */
        /* <DEDUP_REMOVED lines=19> */
[----:B---3--:R-:W3:Y:S01]  /*44710*/  LDL.LU R150, [R1+0xb6c] ;  /* 0x000b6c0001967983 */ /* 0x008ee20000300800 */
[----:B------:R-:W-:-:S03]  /*44720*/  IMAD.WIDE R14, R146, 0x4, R4 ;  /* 0x00000004920e7825 */ /* 0x000fc600078e0204 */
[----:B------:R1:W-:Y:S02]  /*44730*/  @P2 STG.E desc[UR34][R10.64], R159 ;  /* 0x0000009f0a002986 */ /* 0x0003e4000c101922 */
[----:B-1----:R-:W-:Y:S02]  /*44740*/  IMAD.WIDE R10, R148, 0x4, R8 ;  /* 0x00000004940a7825 */ /* 0x002fe400078e0208 */
[----:B------:R-:W3:Y:S04]  /*44750*/  LDL.LU R148, [R1+0x12ec] ;  /* 0x0012ec0001947983 */ /* 0x000ee80000300800 */
[----:B------:R-:W3:Y:S04]  /*44760*/  LDL.LU R159, [R1+0xfec] ;  /* 0x000fec00019f7983 */ /* 0x000ee80000300800 */
[----:B------:R1:W-:Y:S02]  /*44770*/  @P1 STG.E desc[UR34][R12.64], R145 ;  /* 0x000000910c001986 */ /* 0x0003e4000c101922 */
[----:B-1----:R-:W-:-:S02]  /*44780*/  IMAD.WIDE R12, R146, 0x4, R2 ;  /* 0x00000004920c7825 */ /* 0x002fc400078e0202 */
[----:B------:R-:W3:Y:S04]  /*44790*/  LDL.LU R145, [R1+0xd6c] ;  /* 0x000d6c0001917983 */ /* 0x000ee80000300800 */
[----:B------:R-:W-:Y:S04]  /*447a0*/  @P4 STG.E desc[UR34][R10.64], R139 ;  /* 0x0000008b0a004986 */ /* 0x000fe8000c101922 */
[----:B------:R-:W-:Y:S04]  /*447b0*/  @P3 STG.E desc[UR34][R12.64], R149 ;  /* 0x000000950c003986 */ /* 0x000fe8000c101922 */
[----:B------:R1:W-:Y:S04]  /*447c0*/  @P6 STG.E desc[UR34][R14.64], R147 ;  /* 0x000000930e006986 */ /* 0x0003e8000c101922 */
[----:B-1----:R-:W3:Y:S04]  /*447d0*/  LDL.LU R147, [R1+0x96c] ;  /* 0x00096c0001937983 */ /* 0x002ee80000300800 */
[----:B------:R-:W3:Y:S04]  /*447e0*/  LDL.LU R139, [R1+0x77c] ;  /* 0x00077c00018b7983 */ /* 0x000ee80000300800 */
        /* <DEDUP_REMOVED lines=9> */
[----:B------:R-:W-:-:S04]  /*44880*/  IMAD.WIDE R12, R146, 0x4, R8 ;  /* 0x00000004920c7825 */ /* 0x000fc800078e0208 */
[----:B--2---:R-:W-:Y:S01]  /*44890*/  IMAD.WIDE R14, R144, 0x4, R2 ;  /* 0x00000004900e7825 */ /* 0x004fe200078e0202 */
[----:B------:R1:W-:Y:S01]  /*448a0*/  @P1 STG.E desc[UR34][R10.64], R153 ;  /* 0x000000990a001986 */ /* 0x0003e2000c101922 */
[----:B------:R-:W-:Y:S02]  /*448b0*/  ISETP.LT.AND P1, PT, R156, UR4, !P0 ;  /* 0x000000049c007c0c */ /* 0x000fe4000c721270 */
[----:B------:R-:W-:Y:S01]  /*448c0*/  VIADD R0, R23, 0xbf ;  /* 0x000000bf17007836 */ /* 0x000fe20000000000 */
[----:B----4-:R2:W-:Y:S01]  /*448d0*/  @P5 STG.E desc[UR34][R12.64], R151 ;  /* 0x000000970c005986 */ /* 0x0105e2000c101922 */
[----:B------:R-:W-:-:S03]  /*448e0*/  ISETP.LT.AND P0, PT, R155, UR4, !P0 ;  /* 0x000000049b007c0c */ /* 0x000fc6000c701270 */
[----:B------:R-:W4:Y:S01]  /*448f0*/  LDL.LU R146, [R1+0x12f0] ;  /* 0x0012f00001927983 */ /* 0x000f220000300800 */
[----:B------:R-:W-:-:S03]  /*44900*/  ISETP.GE.AND P2, PT, R0, UR5, PT ;  /* 0x0000000500007c0c */ /* 0x000fc6000bf46270 */
[----:B---3--:R3:W-:Y:S01]  /*44910*/  @P4 STG.E desc[UR34][R14.64], R150 ;  /* 0x000000960e004986 */ /* 0x0087e2000c101922 */
[----:B-1----:R-:W-:Y:S01]  /*44920*/  IMAD.WIDE R10, R144, 0x4, R4 ;  /* 0x00000004900a7825 */ /* 0x002fe200078e0204 */
[----:B------:R-:W-:Y:S01]  /*44930*/  ISETP.LT.AND P4, PT, R152, UR4, !P2 ;  /* 0x0000000498007c0c */ /* 0x000fe2000d781270 */
[----:B------:R-:W-:Y:S01]  /*44940*/  ULDC UR5, c[0x0][0x22c] ;  /* 0x00008b0000057ab9 */ /* 0x000fe20000000800 */
[----:B------:R-:W-:Y:S01]  /*44950*/  ISETP.LT.AND P5, PT, R154, UR4, !P2 ;  /* 0x000000049a007c0c */ /* 0x000fe2000d7a1270 */
[----:B--2---:R-:W-:Y:S01]  /*44960*/  IMAD.WIDE R12, R144, 0x4, R6 ;  /* 0x00000004900c7825 */ /* 0x004fe200078e0206 */
[----:B---3--:R-:W2:Y:S04]  /*44970*/  LDL.LU R150, [R1+0x37c] ;  /* 0x00037c0001967983 */ /* 0x008ea80000300800 */
[----:B------:R-:W3:Y:S04]  /*44980*/  LDL.LU R153, [R1+0x17c] ;  /* 0x00017c0001997983 */ /* 0x000ee80000300800 */
[----:B------:R-:W3:Y:S04]  /*44990*/  LDL.LU R151, [R1+0xb70] ;  /* 0x000b700001977983 */ /* 0x000ee80000300800 */
[----:B------:R1:W-:Y:S01]  /*449a0*/  @P6 STG.E desc[UR34][R10.64], R159 ;  /* 0x0000009f0a006986 */ /* 0x0003e2000c101922 */
[----:B------:R-:W-:-:S04]  /*449b0*/  IMAD.WIDE R14, R148, 0x4, R4 ;  /* 0x00000004940e7825 */ /* 0x000fc800078e0204 */
[----:B-1----:R-:W-:Y:S01]  /*449c0*/  IMAD.WIDE R10, R144, 0x4, R8 ;  /* 0x00000004900a7825 */ /* 0x002fe200078e0208 */
[----:B------:R-:W3:Y:S04]  /*449d0*/  LDL.LU R159, [R1+0xff0] ;  /* 0x000ff000019f7983 */ /* 0x000ee80000300800 */
[----:B------:R1:W-:Y:S02]  /*449e0*/  @P1 STG.E desc[UR34][R12.64], R145 ;  /* 0x000000910c001986 */ /* 0x0003e4000c101922 */
[----:B-1----:R-:W-:Y:S02]  /*449f0*/  IMAD.WIDE R12, R148, 0x4, R2 ;  /* 0x00000004940c7825 */ /* 0x002fe400078e0202 */
[----:B------:R1:W-:Y:S04]  /*44a00*/  @P0 STG.E desc[UR34][R10.64], R147 ;  /* 0x000000930a000986 */ /* 0x0003e8000c101922 */
[----:B------:R-:W-:Y:S04]  /*44a10*/  @P4 STG.E desc[UR34][R12.64], R139 ;  /* 0x0000008b0c004986 */ /* 0x000fe8000c101922 */
[----:B-1----:R-:W3:Y:S04]  /*44a20*/  LDL.LU R147, [R1+0x12f4] ;  /* 0x0012f40001937983 */ /* 0x002ee80000300800 */
[----:B------:R-:W3:Y:S04]  /*44a30*/  LDL.LU R144, [R1+0xd70] ;  /* 0x000d700001907983 */ /* 0x000ee80000300800 */
[----:B------:R1:W-:Y:S04]  /*44a40*/  @P5 STG.E desc[UR34][R14.64], R149 ;  /* 0x000000950e005986 */ /* 0x0003e8000c101922 */
[----:B------:R-:W3:Y:S04]  /*44a50*/  LDL.LU R145, [R1+0x970] ;  /* 0x0009700001917983 */ /* 0x000ee80000300800 */
[----:B-1----:R-:W3:Y:S01]  /*44a60*/  LDL.LU R149, [R1+0x780] ;  /* 0x0007800001957983 */ /* 0x002ee20000300800 */
        /* <DEDUP_REMOVED lines=10> */
[----:B------:R-:W3:Y:S02]  /*44b10*/  LDL.LU R148, [R1+0x380] ;  /* 0x0003800001947983 */ /* 0x000ee40000300800 */
[----:B----4-:R-:W-:-:S02]  /*44b20*/  IMAD.WIDE R14, R146, 0x4, R2 ;  /* 0x00000004920e7825 */ /* 0x010fc400078e0202 */
[----:B--2---:R1:W-:Y:S01]  /*44b30*/  @P1 STG.E desc[UR34][R10.64], R150 ;  /* 0x000000960a001986 */ /* 0x0043e2000c101922 */
[----:B------:R-:W-:Y:S02]  /*44b40*/  ISETP.LT.AND P1, PT, R156, UR4, !P3 ;  /* 0x000000049c007c0c */ /* 0x000fe4000df21270 */
[----:B------:R-:W-:Y:S01]  /*44b50*/  ISETP.GE.AND P6, PT, R0, UR5, PT ;  /* 0x0000000500007c0c */ /* 0x000fe2000bfc6270 */
[----:B---3--:R2:W-:Y:S01]  /*44b60*/  @P2 STG.E desc[UR34][R12.64], R153 ;  /* 0x000000990c002986 */ /* 0x0085e2000c101922 */
[----:B------:R-:W-:-:S03]  /*44b70*/  ISETP.LT.AND P3, PT, R155, UR4, !P3 ;  /* 0x000000049b007c0c */ /* 0x000fc6000df61270 */
[----:B-1----:R-:W3:Y:S01]  /*44b80*/  LDL.LU R150, [R1+0x12f8] ;  /* 0x0012f80001967983 */ /* 0x002ee20000300800 */
[----:B------:R-:W-:Y:S01]  /*44b90*/  IMAD.WIDE R10, R146, 0x4, R4 ;  /* 0x00000004920a7825 */ /* 0x000fe200078e0204 */
[----:B------:R-:W-:Y:S02]  /*44ba0*/  ULDC UR5, c[0x0][0x22c] ;  /* 0x00008b0000057ab9 */ /* 0x000fe40000000800 */
[----:B------:R-:W4:Y:S01]  /*44bb0*/  LDL.LU R139, [R1+0x180] ;  /* 0x00018000018b7983 */ /* 0x000f220000300800 */
[----:B------:R-:W-:-:S03]  /*44bc0*/  ISETP.LT.AND P2, PT, R152, UR4, !P6 ;  /* 0x0000000498007c0c */ /* 0x000fc6000f741270 */
[----:B------:R1:W-:Y:S01]  /*44bd0*/  @P0 STG.E desc[UR34][R14.64], R151 ;  /* 0x000000970e000986 */ /* 0x0003e2000c101922 */
[----:B--2---:R-:W-:-:S03]  /*44be0*/  IMAD.WIDE R12, R146, 0x4, R6 ;  /* 0x00000004920c7825 */ /* 0x004fc600078e0206 */
[----:B------:R-:W2:Y:S04]  /*44bf0*/  LDL.LU R153, [R1+0x60] ;  /* 0x0000600001997983 */ /* 0x000ea80000300800 */
[----:B-1----:R-:W2:Y:S04]  /*44c00*/  LDL.LU R151, [R1+0xb74] ;  /* 0x000b740001977983 */ /* 0x002ea80000300800 */
[----:B------:R1:W-:Y:S02]  /*44c10*/  @P5 STG.E desc[UR34][R10.64], R159 ;  /* 0x0000009f0a005986 */ /* 0x0003e4000c101922 */
[----:B-1----:R-:W-:-:S02]  /*44c20*/  IMAD.WIDE R10, R146, 0x4, R8 ;  /* 0x00000004920a7825 */ /* 0x002fc400078e0208 */
[----:B------:R-:W2:Y:S04]  /*44c30*/  LDL.LU R146, [R1+0x12fc] ;  /* 0x0012fc0001927983 */ /* 0x000ea80000300800 */
[----:B------:R-:W2:Y:S04]  /*44c40*/  LDL.LU R159, [R1+0xff4] ;  /* 0x000ff400019f7983 */ /* 0x000ea80000300800 */
[----:B------:R1:W-:Y:S01]  /*44c50*/  @P1 STG.E desc[UR34][R12.64], R144 ;  /* 0x000000900c001986 */ /* 0x0003e2000c101922 */
[----:B------:R-:W-:-:S03]  /*44c60*/  IMAD.WIDE R14, R147, 0x4, R4 ;  /* 0x00000004930e7825 */ /* 0x000fc600078e0204 */
[----:B------:R1:W-:Y:S02]  /*44c70*/  @P3 STG.E desc[UR34][R10.64], R145 ;  /* 0x000000910a003986 */ /* 0x0003e4000c101922 */
[C---:B-1----:R-:W-:Y:S02]  /*44c80*/  IMAD.WIDE R12, R147.reuse, 0x4, R2 ;  /* 0x00000004930c7825 */ /* 0x042fe400078e0202 */
[----:B------:R-:W2:Y:S04]  /*44c90*/  LDL.LU R144, [R1+0xd74] ;  /* 0x000d740001907983 */ /* 0x000ea80000300800 */
[----:B------:R1:W-:Y:S01]  /*44ca0*/  @P2 STG.E desc[UR34][R12.64], R149 ;  /* 0x000000950c002986 */ /* 0x0003e2000c101922 */
[----:B------:R-:W-:-:S03]  /*44cb0*/  IMAD.WIDE R10, R147, 0x4, R6 ;  /* 0x00000004930a7825 */ /* 0x000fc600078e0206 */
[----:B------:R-:W2:Y:S01]  /*44cc0*/  LDL.LU R145, [R1+0x974] ;  /* 0x0009740001917983 */ /* 0x000ea20000300800 */
[----:B-1----:R-:W-:-:S03]  /*44cd0*/  IMAD.WIDE R12, R147, 0x4, R8 ;  /* 0x00000004930c7825 */ /* 0x002fc600078e0208 */
[----:B------:R-:W2:Y:S04]  /*44ce0*/  LDL.LU R149, [R1+0x784] ;  /* 0x0007840001957983 */ /* 0x000ea80000300800 */
[----:B------:R-:W2:Y:S01]  /*44cf0*/  LDL.LU R147, [R1+0x384] ;  /* 0x0003840001937983 */ /* 0x000ea20000300800 */
[----:B------:R-:W-:Y:S01]  /*44d00*/  VIADD R0, R23, 0xc2 ;  /* 0x000000c217007836 */ /* 0x000fe20000000000 */
[----:B------:R-:W-:Y:S02]  /*44d10*/  ISETP.LT.AND P0, PT, R154, UR4, !P6 ;  /* 0x000000049a007c0c */ /* 0x000fe4000f701270 */
[----:B------:R-:W-:Y:S02]  /*44d20*/  ISETP.LT.AND P1, PT, R156, UR4, !P6 ;  /* 0x000000049c007c0c */ /* 0x000fe4000f721270 */
[----:B------:R-:W-:-:S02]  /*44d30*/  ISETP.GE.AND P4, PT, R0, UR5, PT ;  /* 0x0000000500007c0c */ /* 0x000fc4000bf86270 */
[----:B------:R-:W-:Y:S01]  /*44d40*/  ISETP.LT.AND P6, PT, R155, UR4, !P6 ;  /* 0x000000049b007c0c */ /* 0x000fe2000f7c1270 */
[----:B------:R-:W-:Y:S01]  /*44d50*/  VIADD R0, R23, 0xc3 ;  /* 0x000000c317007836 */ /* 0x000fe20000000000 */
[----:B------:R-:W-:Y:S01]  /*44d60*/  ISETP.LT.AND P3, PT, R152, UR4, !P4 ;  /* 0x0000000498007c0c */ /* 0x000fe2000e761270 */
[----:B------:R-:W-:Y:S01]  /*44d70*/  ULDC UR5, c[0x0][0x22c] ;  /* 0x00008b0000057ab9 */ /* 0x000fe20000000800 */
[----:B------:R-:W-:-:S03]  /*44d80*/  ISETP.LT.AND P2, PT, R154, UR4, !P4 ;  /* 0x000000049a007c0c */ /* 0x000fc6000e741270 */
[----:B------:R3:W-:Y:S01]  /*44d90*/  @P0 STG.E desc[UR34][R14.64], R148 ;  /* 0x000000940e000986 */ /* 0x0007e2000c101922 */
[----:B------:R-:W-:-:S03]  /*44da0*/  ISETP.GE.AND P5, PT, R0, UR5, PT ;  /* 0x0000000500007c0c */ /* 0x000fc6000bfa6270 */
[----:B----4-:R1:W-:Y:S01]  /*44db0*/  @P1 STG.E desc[UR34][R10.64], R139 ;  /* 0x0000008b0a001986 */ /* 0x0103e2000c101922 */
[----:B------:R-:W-:Y:S01]  /*44dc0*/  ISETP.LT.AND P1, PT, R156, UR4, !P4 ;  /* 0x000000049c007c0c */ /* 0x000fe2000e721270 */
[C---:B---3--:R-:W-:Y:S02]  /*44dd0*/  IMAD.WIDE R14, R150.reuse, 0x4, R2 ;  /* 0x00000004960e7825 */ /* 0x048fe400078e0202 */
[----:B--2---:R2:W-:Y:S01]  /*44de0*/  @P6 STG.E desc[UR34][R12.64], R153 ;  /* 0x000000990c006986 */ /* 0x0045e2000c101922 */
[----:B------:R-:W-:Y:S01]  /*44df0*/  ISETP.LT.AND P4, PT, R155, UR4, !P4 ;  /* 0x000000049b007c0c */ /* 0x000fe2000e781270 */
[----:B------:R-:W-:Y:S02]  /*44e00*/  ULDC UR5, c[0x0][0x22c] ;  /* 0x00008b0000057ab9 */ /* 0x000fe40000000800 */
[----:B------:R-:W3:Y:S01]  /*44e10*/  LDL.LU R148, [R1+0x1300] ;  /* 0x0013000001947983 */ /* 0x000ee20000300800 */
[----:B-1----:R-:W-:Y:S01]  /*44e20*/  IMAD.WIDE R10, R150, 0x4, R4 ;  /* 0x00000004960a7825 */ /* 0x002fe200078e0204 */
[----:B------:R-:W-:-:S02]  /*44e30*/  ISETP.LT.AND P6, PT, R154, UR4, !P5 ;  /* 0x000000049a007c0c */ /* 0x000fc4000efc1270 */
[----:B------:R1:W-:Y:S01]  /*44e40*/  @P3 STG.E desc[UR34][R14.64], R151 ;  /* 0x000000970e003986 */ /* 0x0003e2000c101922 */
[----:B------:R-:W-:-:S03]  /*44e50*/  ISETP.LT.AND P3, PT, R152, UR4, !P5 ;  /* 0x0000000498007c0c */ /* 0x000fc6000ef61270 */
[----:B------:R-:W4:Y:S01]  /*44e60*/  LDL.LU R139, [R1+0x184] ;  /* 0x00018400018b7983 */ /* 0x000f220000300800 */
[----:B--2---:R-:W-:-:S03]  /*44e70*/  IMAD.WIDE R12, R150, 0x4, R6 ;  /* 0x00000004960c7825 */ /* 0x004fc600078e0206 */
[----:B------:R-:W2:Y:S04]  /*44e80*/  LDL.LU R153, [R1+0x64] ;  /* 0x0000640001997983 */ /* 0x000ea80000300800 */
[----:B-1----:R-:W2:Y:S01]  /*44e90*/  LDL.LU R151, [R1+0xb78] ;  /* 0x000b780001977983 */ /* 0x002ea20000300800 */
[----:B------:R-:W-:-:S03]  /*44ea0*/  IMAD.WIDE R14, R146, 0x4, R4 ;  /* 0x00000004920e7825 */ /* 0x000fc600078e0204 */
[----:B------:R1:W-:Y:S02]  /*44eb0*/  @P2 STG.E desc[UR34][R10.64], R159 ;  /* 0x0000009f0a002986 */ /* 0x0003e4000c101922 */
[----:B-1----:R-:W-:Y:S02]  /*44ec0*/  IMAD.WIDE R10, R150, 0x4, R8 ;  /* 0x00000004960a7825 */ /* 0x002fe400078e0208 */
[----:B------:R-:W2:Y:S04]  /*44ed0*/  LDL.LU R150, [R1+0x1304] ;  /* 0x0013040001967983 */ /* 0x000ea80000300800 */
[----:B------:R-:W2:Y:S04]  /*44ee0*/  LDL.LU R159, [R1+0xff8] ;  /* 0x000ff800019f7983 */ /* 0x000ea80000300800 */
[----:B------:R1:W-:Y:S04]  /*44ef0*/  @P1 STG.E desc[UR34][R12.64], R144 ;  /* 0x000000900c001986 */ /* 0x0003e8000c101922 */
[----:B------:R-:W-:Y:S01]  /*44f00*/  @P4 STG.E desc[UR34][R10.64], R145 ;  /* 0x000000910a004986 */ /* 0x000fe2000c101922 */
[----:B-1----:R-:W-:-:S03]  /*44f10*/  IMAD.WIDE R12, R146, 0x4, R2 ;  /* 0x00000004920c7825 */ /* 0x002fc600078e0202 */
[----:B------:R-:W2:Y:S04]  /*44f20*/  LDL.LU R144, [R1+0xd78] ;  /* 0x000d780001907983 */ /* 0x000ea80000300800 */
[----:B------:R-:W-:Y:S04]  /*44f30*/  @P3 STG.E desc[UR34][R12.64], R149 ;  /* 0x000000950c003986 */ /* 0x000fe8000c101922 */
[----:B------:R1:W-:Y:S04]  /*44f40*/  @P6 STG.E desc[UR34][R14.64], R147 ;  /* 0x000000930e006986 */ /* 0x0003e8000c101922 */
[----:B-1----:R-:W2:Y:S01]  /*44f50*/  LDL.LU R147, [R1+0x978] ;  /* 0x0009780001937983 */ /* 0x002ea20000300800 */
[----:B------:R-:W-:Y:S01]  /*44f60*/  VIADD R0, R23, 0xc4 ;  /* 0x000000c417007836 */ /* 0x000fe20000000000 */
[----:B------:R-:W-:Y:S01]  /*44f70*/  ISETP.LT.AND P1, PT, R156, UR4, !P5 ;  /* 0x000000049c007c0c */ /* 0x000fe2000ef21270 */
[----:B------:R-:W-:Y:S01]  /*44f80*/  IMAD.WIDE R10, R146, 0x4, R6 ;  /* 0x00000004920a7825 */ /* 0x000fe200078e0206 */
[----:B------:R-:W2:Y:S02]  /*44f90*/  LDL.LU R145, [R1+0x788] ;  /* 0x0007880001917983 */ /* 0x000ea40000300800 */
[----:B------:R-:W-:Y:S01]  /*44fa0*/  ISETP.GE.AND P0, PT, R0, UR5, PT ;  /* 0x0000000500007c0c */ /* 0x000fe2000bf06270 */
[----:B------:R-:W-:Y:S01]  /*44fb0*/  IMAD.WIDE R12, R146, 0x4, R8 ;  /* 0x00000004920c7825 */ /* 0x000fe200078e0208 */
[----:B------:R-:W-:Y:S01]  /*44fc0*/  ISETP.LT.AND P5, PT, R155, UR4, !P5 ;  /* 0x000000049b007c0c */ /* 0x000fe2000efa1270 */
[----:B------:R-:W2:Y:S01]  /*44fd0*/  LDL.LU R146, [R1+0x388] ;  /* 0x0003880001927983 */ /* 0x000ea20000300800 */
[----:B------:R-:W-:Y:S01]  /*44fe0*/  ISETP.LT.AND P4, PT, R152, UR4, !P0 ;  /* 0x0000000498007c0c */ /* 0x000fe2000c781270 */
[----:B---3--:R-:W-:Y:S01]  /*44ff0*/  IMAD.WIDE R14, R148, 0x4, R2 ;  /* 0x00000004940e7825 */ /* 0x008fe200078e0202 */
[----:B------:R-:W-:Y:S01]  /*45000*/  ISETP.LT.AND P6, PT, R154, UR4, !P0 ;  /* 0x000000049a007c0c */ /* 0x000fe2000c7c1270 */
[----:B------:R-:W3:Y:S01]  /*45010*/  LDL.LU R149, [R1+0x1308] ;  /* 0x0013080001957983 */ /* 0x000ee20000300800 */
[----:B------:R-:W-:-:S03]  /*45020*/  ULDC UR5, c[0x0][0x22c] ;  /* 0x00008b0000057ab9 */ /* 0x000fc60000000800 */
[----:B----4-:R1:W-:Y:S01]  /*45030*/  @P1 STG.E desc[UR34][R10.64], R139 ;  /* 0x0000008b0a001986 */ /* 0x0103e2000c101922 */
[----:B------:R-:W-:Y:S02]  /*45040*/  ISETP.LT.AND P1, PT, R156, UR4, !P0 ;  /* 0x000000049c007c0c */ /* 0x000fe4000c721270 */
[----:B------:R-:W-:Y:S01]  /*45050*/  ISETP.LT.AND P0, PT, R155, UR4, !P0 ;  /* 0x000000049b007c0c */ /* 0x000fe2000c701270 */
[----:B--2---:R2:W-:Y:S04]  /*45060*/  @P5 STG.E desc[UR34][R12.64], R153 ;  /* 0x000000990c005986 */ /* 0x0045e8000c101922 */
[----:B-1----:R-:W4:Y:S01]  /*45070*/  LDL.LU R139, [R1+0x188] ;  /* 0x00018800018b7983 */ /* 0x002f220000300800 */
[----:B------:R-:W-:-:S03]  /*45080*/  IMAD.WIDE R10, R148, 0x4, R4 ;  /* 0x00000004940a7825 */ /* 0x000fc600078e0204 */
        /* <DEDUP_REMOVED lines=8> */
[----:B------:R-:W-:Y:S04]  /*45110*/  @P1 STG.E desc[UR34][R12.64], R144 ;  /* 0x000000900c001986 */ /* 0x000fe8000c101922 */
[----:B------:R1:W-:Y:S04]  /*45120*/  @P0 STG.E desc[UR34][R10.64], R147 ;  /* 0x000000930a000986 */ /* 0x0003e8000c101922 */
[----:B-1----:R-:W2:Y:S01]  /*45130*/  LDL.LU R147, [R1+0xd7c] ;  /* 0x000d7c0001937983 */ /* 0x002ea20000300800 */
[----:B------:R-:W-:-:S05]  /*45140*/  VIADD R0, R23, 0xc5 ;  /* 0x000000c517007836 */ /* 0x000fca0000000000 */
[----:B------:R-:W-:Y:S01]  /*45150*/  ISETP.GE.AND P2, PT, R0, UR5, PT ;  /* 0x0000000500007c0c */ /* 0x000fe2000bf46270 */
[----:B------:R-:W-:Y:S01]  /*45160*/  IMAD.WIDE R12, R150, 0x4, R2 ;  /* 0x00000004960c7825 */ /* 0x000fe200078e0202 */
[----:B------:R-:W-:Y:S02]  /*45170*/  ULDC UR5, c[0x0][0x22c] ;  /* 0x00008b0000057ab9 */ /* 0x000fe40000000800 */
[----:B------:R-:W-:Y:S02]  /*45180*/  ISETP.LT.AND P4, PT, R152, UR4, !P2 ;  /* 0x0000000498007c0c */ /* 0x000fe4000d781270 */
[----:B------:R-:W-:Y:S01]  /*45190*/  ISETP.LT.AND P5, PT, R154, UR4, !P2 ;  /* 0x000000049a007c0c */ /* 0x000fe2000d7a1270 */
[----:B------:R-:W-:Y:S01]  /*451a0*/  IMAD.WIDE R14, R150, 0x4, R4 ;  /* 0x00000004960e7825 */ /* 0x000fe200078e0204 */
[----:B------:R-:W-:-:S03]  /*451b0*/  ISETP.LT.AND P1, PT, R156, UR4, !P2 ;  /* 0x000000049c007c0c */ /* 0x000fc6000d721270 */
[----:B------:R-:W-:Y:S01]  /*451c0*/  VIADD R0, R23, 0xc6 ;  /* 0x000000c617007836 */ /* 0x000fe20000000000 */
[----:B------:R-:W-:-:S05]  /*451d0*/  ISETP.LT.AND P2, PT, R155, UR4, !P2 ;  /* 0x000000049b007c0c */ /* 0x000fca000d741270 */
[----:B------:R-:W-:Y:S04]  /*451e0*/  @P4 STG.E desc[UR34][R12.64], R145 ;  /* 0x000000910c004986 */ /* 0x000fe8000c101922 */
[----:B------:R1:W-:Y:S01]  /*451f0*/  @P5 STG.E desc[UR34][R14.64], R146 ;  /* 0x000000920e005986 */ /* 0x0003e2000c101922 */
[----:B------:R-:W-:Y:S01]  /*45200*/  ISETP.GE.AND P3, PT, R0, UR5, PT ;  /* 0x0000000500007c0c */ /* 0x000fe2000bf66270 */
[----:B------:R-:W-:Y:S01]  /*45210*/  IMAD.WIDE R10, R150, 0x4, R6 ;  /* 0x00000004960a7825 */ /* 0x000fe200078e0206 */
[----:B------:R-:W-:Y:S02]  /*45220*/  ULDC UR5, c[0x0][0x22c] ;  /* 0x00008b0000057ab9 */ /* 0x000fe40000000800 */
[----:B------:R-:W-:Y:S01]  /*45230*/  ISETP.LT.AND P0, PT, R152, UR4, !P3 ;  /* 0x0000000498007c0c */ /* 0x000fe2000df01270 */
[----:B-1----:R-:W2:Y:S01]  /*45240*/  LDL.LU R146, [R1+0x97c] ;  /* 0x00097c0001927983 */ /* 0x002ea20000300800 */
[----:B------:R-:W-:Y:S01]  /*45250*/  ISETP.LT.AND P5, PT, R154, UR4, !P3 ;  /* 0x000000049a007c0c */ /* 0x000fe2000dfa1270 */
[----:B------:R-:W-:-:S02]  /*45260*/  IMAD.WIDE R12, R150, 0x4, R8 ;  /* 0x00000004960c7825 */ /* 0x000fc400078e0208 */
[----:B------:R-:W2:Y:S04]  /*45270*/  LDL.LU R144, [R1+0x78c] ;  /* 0x00078c0001907983 */ /* 0x000ea80000300800 */
[----:B------:R-:W2:Y:S04]  /*45280*/  LDL.LU R145, [R1+0x38c] ;  /* 0x00038c0001917983 */ /* 0x000ea80000300800 */
[----:B------:R-:W2:Y:S04]  /*45290*/  LDL.LU R150, [R1+0x1318] ;  /* 0x0013180001967983 */ /* 0x000ea80000300800 */
[----:B----4-:R1:W-:Y:S01]  /*452a0*/  @P1 STG.E desc[UR34][R10.64], R139 ;  /* 0x0000008b0a001986 */ /* 0x0103e2000c101922 */
[----:B------:R-:W-:Y:S01]  /*452b0*/  ISETP.LT.AND P1, PT, R156, UR4, !P3 ;  /* 0x000000049c007c0c */ /* 0x000fe2000df21270 */
[----:B---3--:R-:W-:-:S02]  /*452c0*/  IMAD.WIDE R14, R149, 0x4, R2 ;  /* 0x00000004950e7825 */ /* 0x008fc400078e0202 */
[----:B--2---:R2:W-:Y:S04]  /*452d0*/  @P2 STG.E desc[UR34][R12.64], R153 ;  /* 0x000000990c002986 */ /* 0x0045e8000c101922 */
[----:B-1----:R-:W3:Y:S01]  /*452e0*/  LDL.LU R139, [R1+0x18c] ;  /* 0x00018c00018b7983 */ /* 0x002ee20000300800 */
[----:B------:R-:W-:-:S03]  /*452f0*/  IMAD.WIDE R10, R149, 0x4, R4 ;  /* 0x00000004950a7825 */ /* 0x000fc600078e0204 */
[----:B--2---:R-:W2:Y:S01]  /*45300*/  LDL.LU R153, [R1+0x6c] ;  /* 0x00006c0001997983 */ /* 0x004ea20000300800 */
[----:B------:R-:W-:-:S03]  /*45310*/  IMAD.WIDE R12, R149, 0x4, R6 ;  /* 0x00000004950c7825 */ /* 0x000fc600078e0206 */
[----:B------:R1:W-:Y:S04]  /*45320*/  @P0 STG.E desc[UR34][R14.64], R151 ;  /* 0x000000970e000986 */ /* 0x0003e8000c101922 */
[----:B-1----:R-:W4:Y:S04]  /*45330*/  LDL.LU R151, [R1+0x30] ;  /* 0x0000300001977983 */ /* 0x002f280000300800 */
[----:B------:R1:W-:Y:S02]  /*45340*/  @P5 STG.E desc[UR34][R10.64], R159 ;  /* 0x0000009f0a005986 */ /* 0x0003e4000c101922 */
[----:B-1----:R-:W-:-:S02]  /*45350*/  IMAD.WIDE R10, R149, 0x4, R8 ;  /* 0x00000004950a7825 */ /* 0x002fc400078e0208 */
[----:B------:R-:W4:Y:S04]  /*45360*/  LDL.LU R149, [R1+0x10] ;  /* 0x0000100001957983 */ /* 0x000f280000300800 */
[----:B------:R1:W-:Y:S04]  /*45370*/  @P1 STG.E desc[UR34][R12.64], R147 ;  /* 0x000000930c001986 */ /* 0x0003e8000c101922 */
[----:B-1----:R-:W4:Y:S01]  /*45380*/  LDL.LU R147, [R1] ;  /* 0x0000000001937983 */ /* 0x002f220000300800 */
[----:B------:R-:W-:Y:S01]  /*45390*/  VIADD R0, R23, 0xc7 ;  /* 0x000000c717007836 */ /* 0x000fe20000000000 */
[----:B------:R-:W-:-:S04]  /*453a0*/  ISETP.LT.AND P3, PT, R155, UR4, !P3 ;  /* 0x000000049b007c0c */ /* 0x000fc8000df61270 */
[----:B------:R-:W-:Y:S01]  /*453b0*/  ISETP.GE.AND P6, PT, R0, UR5, PT ;  /* 0x0000000500007c0c */ /* 0x000fe2000bfc6270 */
[----:B------:R-:W-:Y:S01]  /*453c0*/  VIADD R0, R23, 0xc8 ;  /* 0x000000c817007836 */ /* 0x000fe20000000000 */
[----:B------:R-:W-:Y:S02]  /*453d0*/  ULDC UR5, c[0x0][0x22c] ;  /* 0x00008b0000057ab9 */ /* 0x000fe40000000800 */
[----:B------:R-:W-:Y:S02]  /*453e0*/  ISETP.LT.AND P2, PT, R152, UR4, !P6 ;  /* 0x0000000498007c0c */ /* 0x000fe4000f741270 */
[----:B------:R-:W-:Y:S02]  /*453f0*/  ISETP.LT.AND P0, PT, R154, UR4, !P6 ;  /* 0x000000049a007c0c */ /* 0x000fe4000f701270 */
[----:B------:R-:W-:Y:S01]  /*45400*/  ISETP.LT.AND P1, PT, R156, UR4, !P6 ;  /* 0x000000049c007c0c */ /* 0x000fe2000f721270 */
[----:B------:R-:W-:Y:S01]  /*45410*/  IMAD.WIDE R12, R148, 0x4, R2 ;  /* 0x00000004940c7825 */ /* 0x000fe200078e0202 */
[----:B------:R-:W-:-:S02]  /*45420*/  ISETP.LT.AND P6, PT, R155, UR4, !P6 ;  /* 0x000000049b007c0c */ /* 0x000fc4000f7c1270 */
[----:B------:R-:W-:Y:S01]  /*45430*/  ISETP.GE.AND P4, PT, R0, UR5, PT ;  /* 0x0000000500007c0c */ /* 0x000fe2000bf86270 */
[----:B------:R-:W-:Y:S01]  /*45440*/  IMAD.WIDE R14, R148, 0x4, R4 ;  /* 0x00000004940e7825 */ /* 0x000fe200078e0204 */
[----:B------:R-:W-:Y:S01]  /*45450*/  ULDC UR5, c[0x0][0x22c] ;  /* 0x00008b0000057ab9 */ /* 0x000fe20000000800 */
[----:B------:R1:W-:Y:S01]  /*45460*/  @P3 STG.E desc[UR34][R10.64], R146 ;  /* 0x000000920a003986 */ /* 0x0003e2000c101922 */
[----:B------:R-:W-:-:S03]  /*45470*/  ISETP.LT.AND P3, PT, R152, UR4, !P4 ;  /* 0x0000000498007c0c */ /* 0x000fc6000e761270 */
[----:B------:R1:W-:Y:S04]  /*45480*/  @P2 STG.E desc[UR34][R12.64], R144 ;  /* 0x000000900c002986 */ /* 0x0003e8000c101922 */
[----:B-1----:R-:W4:Y:S01]  /*45490*/  LDL.LU R146, [R1+0x131c] ;  /* 0x00131c0001927983 */ /* 0x002f220000300800 */
[----:B------:R-:W-:Y:S01]  /*454a0*/  IMAD.WIDE R10, R148, 0x4, R6 ;  /* 0x00000004940a7825 */ /* 0x000fe200078e0206 */
[----:B------:R-:W-:Y:S02]  /*454b0*/  ISETP.LT.AND P2, PT, R154, UR4, !P4 ;  /* 0x000000049a007c0c */ /* 0x000fe4000e741270 */
[----:B------:R1:W-:Y:S01]  /*454c0*/  @P0 STG.E desc[UR34][R14.64], R145 ;  /* 0x000000910e000986 */ /* 0x0003e2000c101922 */
[----:B------:R-:W-:-:S03]  /*454d0*/  IMAD.WIDE R12, R148, 0x4, R8 ;  /* 0x00000004940c7825 */ /* 0x000fc600078e0208 */
[----:B------:R-:W4:Y:S04]  /*454e0*/  LDL.LU R148, [R1+0x132c] ;  /* 0x00132c0001947983 */ /* 0x000f280000300800 */
[----:B---3--:R3:W-:Y:S01]  /*454f0*/  @P1 STG.E desc[UR34][R10.64], R139 ;  /* 0x0000008b0a001986 */ /* 0x0087e2000c101922 */
[----:B------:R-:W-:Y:S01]  /*45500*/  ISETP.LT.AND P1, PT, R156, UR4, !P4 ;  /* 0x000000049c007c0c */ /* 0x000fe2000e721270 */
[C---:B-1----:R-:W-:Y:S02]  /*45510*/  IMAD.WIDE R14, R150.reuse, 0x4, R2 ;  /* 0x00000004960e7825 */ /* 0x042fe400078e0202 */
[----:B--2---:R1:W-:Y:S02]  /*45520*/  @P6 STG.E desc[UR34][R12.64], R153 ;  /* 0x000000990c006986 */ /* 0x0043e4000c101922 */
[----:B---3--:R-:W-:-:S04]  /*45530*/  IMAD.WIDE R10, R150, 0x4, R6 ;  /* 0x00000004960a7825 */ /* 0x008fc800078e0206 */
[C---:B-1----:R-:W-:Y:S01]  /*45540*/  IMAD.WIDE R12, R150.reuse, 0x4, R4 ;  /* 0x00000004960c7825 */ /* 0x042fe200078e0204 */
[----:B----4-:R1:W-:Y:S04]  /*45550*/  @P3 STG.E desc[UR34][R14.64], R151 ;  /* 0x000000970e003986 */ /* 0x0103e8000c101922 */
[----:B-1----:R-:W2:Y:S04]  /*45560*/  LDL.LU R151, [R1+0x34] ;  /* 0x0000340001977983 */ /* 0x002ea80000300800 */
[----:B------:R1:W-:Y:S02]  /*45570*/  @P2 STG.E desc[UR34][R12.64], R149 ;  /* 0x000000950c002986 */ /* 0x0003e4000c101922 */
[----:B-1----:R-:W-:-:S02]  /*45580*/  IMAD.WIDE R12, R150, 0x4, R8 ;  /* 0x00000004960c7825 */ /* 0x002fc400078e0208 */
[----:B------:R-:W3:Y:S04]  /*45590*/  LDL.LU R149, [R1+0x14] ;  /* 0x0000140001957983 */ /* 0x000ee80000300800 */
[----:B------:R-:W4:Y:S04]  /*455a0*/  LDL.LU R150, [R1+0x133c] ;  /* 0x00133c0001967983 */ /* 0x000f280000300800 */
[----:B------:R1:W-:Y:S04]  /*455b0*/  @P1 STG.E desc[UR34][R10.64], R147 ;  /* 0x000000930a001986 */ /* 0x0003e8000c101922 */
[----:B-1----:R-:W4:Y:S01]  /*455c0*/  LDL.LU R147, [R1+0x4] ;  /* 0x0000040001937983 */ /* 0x002f220000300800 */
        /* <DEDUP_REMOVED lines=8> */
[----:B------:R-:W-:Y:S01]  /*45650*/  @P4 STG.E desc[UR34][R12.64], R248 ;  /* 0x000000f80c004986 */ /* 0x000fe2000c101922 */
[----:B------:R-:W-:-:S02]  /*45660*/  ISETP.GE.AND P0, PT, R0, UR5, PT ;  /* 0x0000000500007c0c */ /* 0x000fc4000bf06270 */
[----:B------:R-:W-:Y:S01]  /*45670*/  ISETP.LT.AND P5, PT, R155, UR4, !P5 ;  /* 0x000000049b007c0c */ /* 0x000fe2000efa1270 */
[----:B------:R-:W-:-:S04]  /*45680*/  IMAD.WIDE R10, R146, 0x4, R2 ;  /* 0x00000004920a7825 */ /* 0x000fc800078e0202 */
[----:B------:R-:W-:Y:S01]  /*45690*/  IMAD.WIDE R14, R146, 0x4, R4 ;  /* 0x00000004920e7825 */ /* 0x000fe200078e0204 */
[----:B------:R1:W-:Y:S01]  /*456a0*/  @P3 STG.E desc[UR34][R10.64], R244 ;  /* 0x000000f40a003986 */ /* 0x0003e2000c101922 */
[----:B------:R-:W-:Y:S01]  /*456b0*/  ISETP.LT.AND P4, PT, R152, UR4, !P0 ;  /* 0x0000000498007c0c */ /* 0x000fe2000c781270 */
[----:B------:R-:W-:Y:S02]  /*456c0*/  ULDC UR5, c[0x0][0x22c] ;  /* 0x00008b0000057ab9 */ /* 0x000fe40000000800 */
[----:B------:R1:W-:Y:S01]  /*456d0*/  @P6 STG.E desc[UR34][R14.64], R240 ;  /* 0x000000f00e006986 */ /* 0x0003e2000c101922 */
[----:B------:R-:W-:Y:S01]  /*456e0*/  ISETP.LT.AND P6, PT, R154, UR4, !P0 ;  /* 0x000000049a007c0c */ /* 0x000fe2000c7c1270 */
[----:B-1----:R-:W-:-:S05]  /*456f0*/  IMAD.WIDE R10, R146, 0x4, R6 ;  /* 0x00000004920a7825 */ /* 0x002fca00078e0206 */
[----:B------:R1:W-:Y:S01]  /*45700*/  @P1 STG.E desc[UR34][R10.64], R236 ;  /* 0x000000ec0a001986 */ /* 0x0003e2000c101922 */
[----:B------:R-:W-:Y:S01]  /*45710*/  ISETP.LT.AND P1, PT, R156, UR4, !P0 ;  /* 0x000000049c007c0c */ /* 0x000fe2000c721270 */
[----:B------:R-:W-:Y:S02]  /*45720*/  IMAD.WIDE R12, R146, 0x4, R8 ;  /* 0x00000004920c7825 */ /* 0x000fe400078e0208 */
[----:B------:R-:W4:Y:S02]  /*45730*/  LDL.LU R146, [R1+0x1348] ;  /* 0x0013480001927983 */ /* 0x000f240000300800 */
[C---:B------:R-:W-:Y:S02]  /*45740*/  IMAD.WIDE R14, R148.reuse, 0x4, R2 ;  /* 0x00000004940e7825 */ /* 0x040fe400078e0202 */
[----:B------:R2:W-:Y:S02]  /*45750*/  @P5 STG.E desc[UR34][R12.64], R232 ;  /* 0x000000e80c005986 */ /* 0x0005e4000c101922 */
[----:B-1----:R-:W-:-:S04]  /*45760*/  IMAD.WIDE R10, R148, 0x4, R4 ;  /* 0x00000004940a7825 */ /* 0x002fc800078e0204 */
[C---:B--2---:R-:W-:Y:S01]  /*45770*/  IMAD.WIDE R12, R148.reuse, 0x4, R6 ;  /* 0x00000004940c7825 */ /* 0x044fe200078e0206 */
[----:B------:R1:W-:Y:S04]  /*45780*/  @P4 STG.E desc[UR34][R14.64], R151 ;  /* 0x000000970e004986 */ /* 0x0003e8000c101922 */
[----:B-1----:R-:W2:Y:S04]  /*45790*/  LDL.LU R151, [R1+0x38] ;  /* 0x0000380001977983 */ /* 0x002ea80000300800 */
[----:B---3--:R1:W-:Y:S02]  /*457a0*/  @P6 STG.E desc[UR34][R10.64], R149 ;  /* 0x000000950a006986 */ /* 0x0083e4000c101922 */
[----:B-1----:R-:W-:-:S02]  /*457b0*/  IMAD.WIDE R10, R148, 0x4, R8 ;  /* 0x00000004940a7825 */ /* 0x002fc400078e0208 */
[----:B------:R-:W3:Y:S04]  /*457c0*/  LDL.LU R149, [R1+0x18] ;  /* 0x0000180001957983 */ /* 0x000ee80000300800 */
[----:B------:R-:W3:Y:S04]  /*457d0*/  LDL.LU R148, [R1+0x134c] ;  /* 0x00134c0001947983 */ /* 0x000ee80000300800 */
[----:B----4-:R1:W-:Y:S04]  /*457e0*/  @P1 STG.E desc[UR34][R12.64], R147 ;  /* 0x000000930c001986 */ /* 0x0103e8000c101922 */
        /* <DEDUP_REMOVED lines=10> */
[----:B------:R-:W-:Y:S01]  /*45890*/  ISETP.LT.AND P2, PT, R155, UR4, !P2 ;  /* 0x000000049b007c0c */ /* 0x000fe2000d741270 */
[----:B------:R1:W-:Y:S01]  /*458a0*/  @P0 STG.E desc[UR34][R10.64], R249 ;  /* 0x000000f90a000986 */ /* 0x0003e2000c101922 */
[----:B------:R-:W-:Y:S01]  /*458b0*/  ISETP.GE.AND P3, PT, R0, UR5, PT ;  /* 0x0000000500007c0c */ /* 0x000fe2000bf66270 */
[----:B------:R-:W-:Y:S01]  /*458c0*/  IMAD.WIDE R14, R150, 0x4, R4 ;  /* 0x00000004960e7825 */ /* 0x000fe200078e0204 */
[----:B------:R-:W-:-:S02]  /*458d0*/  ULDC UR5, c[0x0][0x22c] ;  /* 0x00008b0000057ab9 */ /* 0x000fc40000000800 */
[----:B------:R-:W-:Y:S01]  /*458e0*/  ISETP.LT.AND P0, PT, R152, UR4, !P3 ;  /* 0x0000000498007c0c */ /* 0x000fe2000df01270 */
[----:B------:R1:W-:Y:S02]  /*458f0*/  @P4 STG.E desc[UR34][R12.64], R245 ;  /* 0x000000f50c004986 */ /* 0x0003e4000c101922 */
[----:B-1----:R-:W-:Y:S02]  /*45900*/  IMAD.WIDE R10, R150, 0x4, R6 ;  /* 0x00000004960a7825 */ /* 0x002fe400078e0206 */
[----:B------:R1:W-:Y:S01]  /*45910*/  @P5 STG.E desc[UR34][R14.64], R241 ;  /* 0x000000f10e005986 */ /* 0x0003e2000c101922 */
[----:B------:R-:W-:-:S03]  /*45920*/  ISETP.LT.AND P5, PT, R154, UR4, !P3 ;  /* 0x000000049a007c0c */ /* 0x000fc6000dfa1270 */
[----:B------:R1:W-:Y:S01]  /*45930*/  @P1 STG.E desc[UR34][R10.64], R237 ;  /* 0x000000ed0a001986 */ /* 0x0003e2000c101922 */
[----:B------:R-:W-:Y:S01]  /*45940*/  IMAD.WIDE R12, R150, 0x4, R8 ;  /* 0x00000004960c7825 */ /* 0x000fe200078e0208 */
[----:B------:R-:W-:Y:S02]  /*45950*/  ISETP.LT.AND P1, PT, R156, UR4, !P3 ;  /* 0x000000049c007c0c */ /* 0x000fe4000df21270 */
[----:B------:R-:W4:Y:S01]  /*45960*/  LDL.LU R150, [R1+0x135c] ;  /* 0x00135c0001967983 */ /* 0x000f220000300800 */
[----:B-1----:R-:W-:-:S03]  /*45970*/  IMAD.WIDE R14, R146, 0x4, R2 ;  /* 0x00000004920e7825 */ /* 0x002fc600078e0202 */
[----:B------:R1:W-:Y:S01]  /*45980*/  @P2 STG.E desc[UR34][R12.64], R233 ;  /* 0x000000e90c002986 */ /* 0x0003e2000c101922 */
[----:B------:R-:W-:-:S04]  /*45990*/  IMAD.WIDE R10, R146, 0x4, R6 ;  /* 0x00000004920a7825 */ /* 0x000fc800078e0206 */
[C---:B-1----:R-:W-:Y:S01]  /*459a0*/  IMAD.WIDE R12, R146.reuse, 0x4, R4 ;  /* 0x00000004920c7825 */ /* 0x042fe200078e0204 */
[----:B--2---:R1:W-:Y:S04]  /*459b0*/  @P0 STG.E desc[UR34][R14.64], R151 ;  /* 0x000000970e000986 */ /* 0x0043e8000c101922 */
        /* <DEDUP_REMOVED lines=10> */
[----:B------:R-:W-:Y:S01]  /*45a60*/  IMAD.WIDE R10, R148, 0x4, R2 ;  /* 0x00000004940a7825 */ /* 0x000fe200078e0202 */
[----:B------:R-:W-:Y:S02]  /*45a70*/  ULDC UR5, c[0x0][0x22c] ;  /* 0x00008b0000057ab9 */ /* 0x000fe40000000800 */
[----:B------:R-:W-:Y:S02]  /*45a80*/  ISETP.LT.AND P2, PT, R152, UR4, !P6 ;  /* 0x0000000498007c0c */ /* 0x000fe4000f741270 */
[----:B------:R-:W-:Y:S02]  /*45a90*/  ISETP.LT.AND P0, PT, R154, UR4, !P6 ;  /* 0x000000049a007c0c */ /* 0x000fe4000f701270 */
[----:B------:R-:W-:Y:S01]  /*45aa0*/  ISETP.LT.AND P1, PT, R156, UR4, !P6 ;  /* 0x000000049c007c0c */ /* 0x000fe2000f721270 */
[----:B------:R-:W-:Y:S01]  /*45ab0*/  VIADD R0, R23, 0xce ;  /* 0x000000ce17007836 */ /* 0x000fe20000000000 */
[----:B------:R1:W-:Y:S01]  /*45ac0*/  @P3 STG.E desc[UR34][R12.64], R250 ;  /* 0x000000fa0c003986 */ /* 0x0003e2000c101922 */
[----:B------:R-:W-:Y:S01]  /*45ad0*/  IMAD.WIDE R14, R148, 0x4, R4 ;  /* 0x00000004940e7825 */ /* 0x000fe200078e0204 */
[----:B------:R-:W-:-:S02]  /*45ae0*/  ISETP.LT.AND P6, PT, R155, UR4, !P6 ;  /* 0x000000049b007c0c */ /* 0x000fc4000f7c1270 */
[----:B------:R-:W-:-:S03]  /*45af0*/  ISETP.GE.AND P4, PT, R0, UR5, PT ;  /* 0x0000000500007c0c */ /* 0x000fc6000bf86270 */
[----:B------:R1:W-:Y:S01]  /*45b00*/  @P2 STG.E desc[UR34][R10.64], R246 ;  /* 0x000000f60a002986 */ /* 0x0003e2000c101922 */
[----:B------:R-:W-:Y:S01]  /*45b10*/  ISETP.LT.AND P3, PT, R152, UR4, !P4 ;  /* 0x0000000498007c0c */ /* 0x000fe2000e761270 */
[----:B-1----:R-:W-:Y:S02]  /*45b20*/  IMAD.WIDE R12, R148, 0x4, R8 ;  /* 0x00000004940c7825 */ /* 0x002fe400078e0208 */
[----:B------:R1:W-:Y:S01]  /*45b30*/  @P0 STG.E desc[UR34][R14.64], R242 ;  /* 0x000000f20e000986 */ /* 0x0003e2000c101922 */
[----:B------:R-:W-:Y:S01]  /*45b40*/  ISETP.LT.AND P2, PT, R154, UR4, !P4 ;  /* 0x000000049a007c0c */ /* 0x000fe2000e741270 */
[----:B------:R-:W-:Y:S01]  /*45b50*/  ULDC UR5, c[0x0][0x22c] ;  /* 0x00008b0000057ab9 */ /* 0x000fe20000000800 */
[----:B------:R-:W-:Y:S02]  /*45b60*/  IMAD.WIDE R10, R148, 0x4, R6 ;  /* 0x00000004940a7825 */ /* 0x000fe400078e0206 */
[----:B------:R-:W4:Y:S04]  /*45b70*/  LDL.LU R148, [R1+0x1380] ;  /* 0x0013800001947983 */ /* 0x000f280000300800 */
[----:B------:R1:W-:Y:S01]  /*45b80*/  @P1 STG.E desc[UR34][R10.64], R238 ;  /* 0x000000ee0a001986 */ /* 0x0003e2000c101922 */
[----:B------:R-:W-:Y:S01]  /*45b90*/  ISETP.LT.AND P1, PT, R156, UR4, !P4 ;  /* 0x000000049c007c0c */ /* 0x000fe2000e721270 */
[----:B------:R-:W-:-:S02]  /*45ba0*/  VIADD R0, R23, 0xcf ;  /* 0x000000cf17007836 */ /* 0x000fc40000000000 */
[----:B-1----:R-:W-:Y:S01]  /*45bb0*/  IMAD.WIDE R14, R150, 0x4, R2 ;  /* 0x00000004960e7825 */ /* 0x002fe200078e0202 */
[----:B------:R1:W-:Y:S02]  /*45bc0*/  @P6 STG.E desc[UR34][R12.64], R234 ;  /* 0x000000ea0c006986 */ /* 0x0003e4000c101922 */
[----:B------:R-:W-:Y:S01]  /*45bd0*/  ISETP.GE.AND P5, PT, R0, UR5, PT ;  /* 0x0000000500007c0c */ /* 0x000fe2000bfa6270 */
[C---:B------:R-:W-:Y:S01]  /*45be0*/  IMAD.WIDE R10, R150.reuse, 0x4, R4 ;  /* 0x00000004960a7825 */ /* 0x040fe200078e0204 */
[----:B------:R-:W-:Y:S01]  /*45bf0*/  ISETP.LT.AND P4, PT, R155, UR4, !P4 ;  /* 0x000000049b007c0c */ /* 0x000fe2000e781270 */
[----:B------:R-:W-:Y:S02]  /*45c00*/  ULDC UR5, c[0x0][0x22c] ;  /* 0x00008b0000057ab9 */ /* 0x000fe40000000800 */
[----:B-1----:R-:W-:Y:S01]  /*45c10*/  IMAD.WIDE R12, R150, 0x4, R6 ;  /* 0x00000004960c7825 */ /* 0x002fe200078e0206 */
[----:B--2---:R1:W-:Y:S01]  /*45c20*/  @P3 STG.E desc[UR34][R14.64], R151 ;  /* 0x000000970e003986 */ /* 0x0043e2000c101922 */
[----:B------:R-:W-:-:S03]  /*45c30*/  ISETP.LT.AND P3, PT, R152, UR4, !P5 ;  /* 0x0000000498007c0c */ /* 0x000fc6000ef61270 */
[----:B---3--:R2:W-:Y:S01]  /*45c40*/  @P2 STG.E desc[UR34][R10.64], R149 ;  /* 0x000000950a002986 */ /* 0x0085e2000c101922 */
[----:B-1----:R-:W-:-:S04]  /*45c50*/  IMAD.WIDE R14, R146, 0x4, R4 ;  /* 0x00000004920e7825 */ /* 0x002fc800078e0204 */
[----:B--2---:R-:W-:Y:S01]  /*45c60*/  IMAD.WIDE R10, R150, 0x4, R8 ;  /* 0x00000004960a7825 */ /* 0x004fe200078e0208 */
[----:B----4-:R1:W-:Y:S04]  /*45c70*/  @P1 STG.E desc[UR34][R12.64], R147 ;  /* 0x000000930c001986 */ /* 0x0103e8000c101922 */
[----:B-1----:R-:W2:Y:S01]  /*45c80*/  LDL.LU R147, [R1+0x1384] ;  /* 0x0013840001937983 */ /* 0x002ea20000300800 */
[----:B------:R-:W-:-:S03]  /*45c90*/  IMAD.WIDE R12, R146, 0x4, R2 ;  /* 0x00000004920c7825 */ /* 0x000fc600078e0202 */
[----:B------:R1:W-:Y:S04]  /*45ca0*/  @P4 STG.E desc[UR34][R10.64], R251 ;  /* 0x000000fb0a004986 */ /* 0x0003e8000c101922 */
[----:B------:R3:W-:Y:S01]  /*45cb0*/  @P3 STG.E desc[UR34][R12.64], R247 ;  /* 0x000000f70c003986 */ /* 0x0007e2000c101922 */
[----:B-1----:R-:W-:-:S04]  /*45cc0*/  IMAD.WIDE R10, R146, 0x4, R6 ;  /* 0x00000004920a7825 */ /* 0x002fc800078e0206 */
[----:B---3--:R-:W-:Y:S02]  /*45cd0*/  IMAD.WIDE R12, R146, 0x4, R8 ;  /* 0x00000004920c7825 */ /* 0x008fe400078e0208 */
[----:B------:R-:W3:Y:S01]  /*45ce0*/  LDL.LU R146, [R1+0x1394] ;  /* 0x0013940001927983 */ /* 0x000ee20000300800 */
[----:B------:R-:W-:Y:S01]  /*45cf0*/  ISETP.LT.AND P6, PT, R154, UR4, !P5 ;  /* 0x000000049a007c0c */ /* 0x000fe2000efc1270 */
[----:B------:R-:W-:Y:S01]  /*45d00*/  VIADD R0, R23, 0xd0 ;  /* 0x000000d017007836 */ /* 0x000fe20000000000 */
[----:B------:R-:W-:Y:S02]  /*45d10*/  ISETP.LT.AND P1, PT, R156, UR4, !P5 ;  /* 0x000000049c007c0c */ /* 0x000fe4000ef21270 */
[----:B------:R-:W-:Y:S02]  /*45d20*/  ISETP.LT.AND P5, PT, R155, UR4, !P5 ;  /* 0x000000049b007c0c */ /* 0x000fe4000efa1270 */
[----:B------:R-:W-:Y:S01]  /*45d30*/  ISETP.GE.AND P0, PT, R0, UR5, PT ;  /* 0x0000000500007c0c */ /* 0x000fe2000bf06270 */
[----:B------:R-:W-:Y:S01]  /*45d40*/  VIADD R0, R23, 0xd1 ;  /* 0x000000d117007836 */ /* 0x000fe20000000000 */
[----:B------:R-:W-:-:S02]  /*45d50*/  ULDC UR5, c[0x0][0x22c] ;  /* 0x00008b0000057ab9 */ /* 0x000fc40000000800 */
[----:B------:R-:W-:-:S03]  /*45d60*/  ISETP.LT.AND P4, PT, R152, UR4, !P0 ;  /* 0x0000000498007c0c */ /* 0x000fc6000c781270 */
[----:B------:R1:W-:Y:S01]  /*45d70*/  @P6 STG.E desc[UR34][R14.64], R243 ;  /* 0x000000f30e006986 */ /* 0x0003e2000c101922 */
[----:B------:R-:W-:-:S03]  /*45d80*/  ISETP.LT.AND P6, PT, R154, UR4, !P0 ;  /* 0x000000049a007c0c */ /* 0x000fc6000c7c1270 */
[----:B------:R-:W-:Y:S01]  /*45d90*/  @P1 STG.E desc[UR34][R10.64], R239 ;  /* 0x000000ef0a001986 */ /* 0x000fe2000c101922 */
[----:B------:R-:W-:Y:S02]  /*45da0*/  ISETP.LT.AND P1, PT, R156, UR4, !P0 ;  /* 0x000000049c007c0c */ /* 0x000fe4000c721270 */
[----:B------:R-:W-:Y:S01]  /*45db0*/  ISETP.GE.AND P2, PT, R0, UR5, PT ;  /* 0x0000000500007c0c */ /* 0x000fe2000bf46270 */
[----:B------:R4:W-:Y:S01]  /*45dc0*/  @P5 STG.E desc[UR34][R12.64], R235 ;  /* 0x000000eb0c005986 */ /* 0x0009e2000c101922 */
[----:B-1----:R-:W-:Y:S01]  /*45dd0*/  IMAD.WIDE R14, R148, 0x4, R2 ;  /* 0x00000004940e7825 */ /* 0x002fe200078e0202 */
[----:B------:R-:W-:Y:S01]  /*45de0*/  ISETP.LT.AND P0, PT, R155, UR4, !P0 ;  /* 0x000000049b007c0c */ /* 0x000fe2000c701270 */
[----:B------:R-:W-:Y:S01]  /*45df0*/  ULDC UR5, c[0x0][0x22c] ;  /* 0x00008b0000057ab9 */ /* 0x000fe20000000800 */
[----:B------:R-:W-:Y:S02]  /*45e00*/  ISETP.LT.AND P5, PT, R154, UR4, !P2 ;  /* 0x000000049a007c0c */ /* 0x000fe4000d7a1270 */
[----:B------:R-:W-:Y:S01]  /*45e10*/  @P4 STG.E desc[UR34][R14.64], R228 ;  /* 0x000000e40e004986 */ /* 0x000fe2000c101922 */
[----:B----4-:R-:W-:Y:S01]  /*45e20*/  IMAD.WIDE R12, R148, 0x4, R4 ;  /* 0x00000004940c7825 */ /* 0x010fe200078e0204 */
[----:B------:R-:W-:-:S03]  /*45e30*/  ISETP.LT.AND P4, PT, R152, UR4, !P2 ;  /* 0x0000000498007c0c */ /* 0x000fc6000d781270 */
[----:B------:R-:W-:Y:S01]  /*45e40*/  IMAD.WIDE R10, R148, 0x4, R6 ;  /* 0x00000004940a7825 */ /* 0x000fe200078e0206 */
[----:B------:R1:W-:Y:S03]  /*45e50*/  @P6 STG.E desc[UR34][R12.64], R224 ;  /* 0x000000e00c006986 */ /* 0x0003e6000c101922 */
[----:B------:R-:W-:Y:S01]  /*45e60*/  VIADD R0, R23, 0xd2 ;  /* 0x000000d217007836 */ /* 0x000fe20000000000 */
[----:B------:R2:W-:Y:S01]  /*45e70*/  @P1 STG.E desc[UR34][R10.64], R220 ;  /* 0x000000dc0a001986 */ /* 0x0005e2000c101922 */
[----:B------:R-:W-:Y:S01]  /*45e80*/  ISETP.LT.AND P1, PT, R156, UR4, !P2 ;  /* 0x000000049c007c0c */ /* 0x000fe2000d721270 */
[----:B-1----:R-:W-:Y:S02]  /*45e90*/  IMAD.WIDE R12, R148, 0x4, R8 ;  /* 0x00000004940c7825 */ /* 0x002fe400078e0208 */
[----:B------:R-:W4:Y:S01]  /*45ea0*/  LDL.LU R148, [R1+0x13a4] ;  /* 0x0013a40001947983 */ /* 0x000f220000300800 */
[----:B------:R-:W-:-:S02]  /*45eb0*/  ISETP.GE.AND P3, PT, R0, UR5, PT ;  /* 0x0000000500007c0c */ /* 0x000fc4000bf66270 */
[----:B------:R-:W-:Y:S01]  /*45ec0*/  ISETP.LT.AND P2, PT, R155, UR4, !P2 ;  /* 0x000000049b007c0c */ /* 0x000fe2000d741270 */
[----:B------:R1:W-:Y:S01]  /*45ed0*/  @P0 STG.E desc[UR34][R12.64], R216 ;  /* 0x000000d80c000986 */ /* 0x0003e2000c101922 */
[----:B------:R-:W-:Y:S01]  /*45ee0*/  ISETP.LT.AND P0, PT, R152, UR4, !P3 ;  /* 0x0000000498007c0c */ /* 0x000fe2000df01270 */
[----:B--2---:R-:W-:Y:S01]  /*45ef0*/  IMAD.WIDE R10, R147, 0x4, R2 ;  /* 0x00000004930a7825 */ /* 0x004fe200078e0202 */
[----:B------:R-:W-:-:S03]  /*45f00*/  ULDC UR5, c[0x0][0x22c] ;  /* 0x00008b0000057ab9 */ /* 0x000fc60000000800 */
[C---:B------:R-:W-:Y:S01]  /*45f10*/  IMAD.WIDE R14, R147.reuse, 0x4, R4 ;  /* 0x00000004930e7825 */ /* 0x040fe200078e0204 */
[----:B------:R2:W-:Y:S03]  /*45f20*/  @P4 STG.E desc[UR34][R10.64], R212 ;  /* 0x000000d40a004986 */ /* 0x0005e6000c101922 */
[C---:B-1----:R-:W-:Y:S01]  /*45f30*/  IMAD.WIDE R12, R147.reuse, 0x4, R8 ;  /* 0x00000004930c7825 */ /* 0x042fe200078e0208 */
[----:B------:R3:W-:Y:S01]  /*45f40*/  @P5 STG.E desc[UR34][R14.64], R208 ;  /* 0x000000d00e005986 */ /* 0x0007e2000c101922 */
[----:B------:R-:W-:Y:S02]  /*45f50*/  ISETP.LT.AND P5, PT, R154, UR4, !P3 ;  /* 0x000000049a007c0c */ /* 0x000fe4000dfa1270 */
[----:B--2---:R-:W-:Y:S02]  /*45f60*/  IMAD.WIDE R10, R147, 0x4, R6 ;  /* 0x00000004930a7825 */ /* 0x004fe400078e0206 */
[----:B------:R-:W2:Y:S02]  /*45f70*/  LDL.LU R147, [R1+0x13b0] ;  /* 0x0013b00001937983 */ /* 0x000ea40000300800 */
[----:B---3--:R-:W-:-:S02]  /*45f80*/  IMAD.WIDE R14, R146, 0x4, R2 ;  /* 0x00000004920e7825 */ /* 0x008fc400078e0202 */
[----:B------:R1:W-:Y:S04]  /*45f90*/  @P1 STG.E desc[UR34][R10.64], R204 ;  /* 0x000000cc0a001986 */ /* 0x0003e8000c101922 */
[----:B------:R3:W-:Y:S04]  /*45fa0*/  @P2 STG.E desc[UR34][R12.64], R200 ;  /* 0x000000c80c002986 */ /* 0x0007e8000c101922 */
[----:B------:R-:W-:Y:S01]  /*45fb0*/  @P0 STG.E desc[UR34][R14.64], R229 ;  /* 0x000000e50e000986 */ /* 0x000fe2000c101922 */
[----:B-1----:R-:W-:-:S04]  /*45fc0*/  IMAD.WIDE R10, R146, 0x4, R4 ;  /* 0x00000004920a7825 */ /* 0x002fc800078e0204 */
[C---:B---3--:R-:W-:Y:S01]  /*45fd0*/  IMAD.WIDE R12, R146.reuse, 0x4, R6 ;  /* 0x00000004920c7825 */ /* 0x048fe200078e0206 */
[----:B------:R1:W-:Y:S03]  /*45fe0*/  @P5 STG.E desc[UR34][R10.64], R225 ;  /* 0x000000e10a005986 */ /* 0x0003e6000c101922 */
[----:B-1----:R-:W-:Y:S02]  /*45ff0*/  IMAD.WIDE R10, R146, 0x4, R8 ;  /* 0x00000004920a7825 */ /* 0x002fe400078e0208 */
[----:B------:R-:W3:Y:S02]  /*46000*/  LDL.LU R146, [R1+0x13b4] ;  /* 0x0013b40001927983 */ /* 0x000ee40000300800 */
[----:B------:R-:W-:Y:S01]  /*46010*/  VIADD R0, R23, 0xd3 ;  /* 0x000000d317007836 */ /* 0x000fe20000000000 */
[----:B------:R-:W-:-:S04]  /*46020*/  ISETP.LT.AND P1, PT, R156, UR4, !P3 ;  /* 0x000000049c007c0c */ /* 0x000fc8000df21270 */
[----:B------:R-:W-:Y:S02]  /*46030*/  ISETP.GE.AND P6, PT, R0, UR5, PT ;  /* 0x0000000500007c0c */ /* 0x000fe4000bfc6270 */
[----:B------:R-:W-:Y:S01]  /*46040*/  ISETP.LT.AND P3, PT, R155, UR4, !P3 ;  /* 0x000000049b007c0c */ /* 0x000fe2000df61270 */
[----:B------:R-:W-:Y:S01]  /*46050*/  VIADD R0, R23, 0xd4 ;  /* 0x000000d417007836 */ /* 0x000fe20000000000 */
[----:B------:R-:W-:Y:S01]  /*46060*/  ISETP.LT.AND P2, PT, R152, UR4, !P6 ;  /* 0x0000000498007c0c */ /* 0x000fe2000f741270 */
[----:B------:R-:W-:Y:S01]  /*46070*/  ULDC UR5, c[0x0][0x22c] ;  /* 0x00008b0000057ab9 */ /* 0x000fe20000000800 */
[----:B------:R-:W-:-:S03]  /*46080*/  ISETP.LT.AND P0, PT, R154, UR4, !P6 ;  /* 0x000000049a007c0c */ /* 0x000fc6000f701270 */
[----:B------:R4:W-:Y:S01]  /*46090*/  @P1 STG.E desc[UR34][R12.64], R221 ;  /* 0x000000dd0c001986 */ /* 0x0009e2000c101922 */
[----:B------:R-:W-:Y:S02]  /*460a0*/  ISETP.LT.AND P1, PT, R156, UR4, !P6 ;  /* 0x000000049c007c0c */ /* 0x000fe4000f721270 */
[----:B------:R-:W-:Y:S02]  /*460b0*/  ISETP.LT.AND P6, PT, R155, UR4, !P6 ;  /* 0x000000049b007c0c */ /* 0x000fe4000f7c1270 */
[----:B------:R-:W-:Y:S01]  /*460c0*/  ISETP.GE.AND P4, PT, R0, UR5, PT ;  /* 0x0000000500007c0c */ /* 0x000fe2000bf86270 */
[----:B------:R1:W-:Y:S01]  /*460d0*/  @P3 STG.E desc[UR34][R10.64], R217 ;  /* 0x000000d90a003986 */ /* 0x0003e2000c101922 */
[----:B----4-:R-:W-:Y:S02]  /*460e0*/  IMAD.WIDE R12, R148, 0x4, R2 ;  /* 0x00000004940c7825 */ /* 0x010fe400078e0202 */
[----:B------:R-:W-:Y:S01]  /*460f0*/  ISETP.LT.AND P3, PT, R152, UR4, !P4 ;  /* 0x0000000498007c0c */ /* 0x000fe2000e761270 */
[----:B------:R-:W-:Y:S01]  /*46100*/  ULDC UR5, c[0x0][0x22c] ;  /* 0x00008b0000057ab9 */ /* 0x000fe20000000800 */
[----:B------:R-:W-:Y:S01]  /*46110*/  IMAD.WIDE R14, R148, 0x4, R4 ;  /* 0x00000004940e7825 */ /* 0x000fe200078e0204 */
[----:B------:R4:W-:Y:S01]  /*46120*/  @P2 STG.E desc[UR34][R12.64], R213 ;  /* 0x000000d50c002986 */ /* 0x0009e2000c101922 */
[----:B------:R-:W-:-:S02]  /*46130*/  ISETP.LT.AND P2, PT, R154, UR4, !P4 ;  /* 0x000000049a007c0c */ /* 0x000fc4000e741270 */
[C---:B-1----:R-:W-:Y:S01]  /*46140*/  IMAD.WIDE R10, R148.reuse, 0x4, R6 ;  /* 0x00000004940a7825 */ /* 0x042fe200078e0206 */
[----:B------:R2:W-:Y:S03]  /*46150*/  @P0 STG.E desc[UR34][R14.64], R209 ;  /* 0x000000d10e000986 */ /* 0x0005e6000c101922 */
[----:B------:R-:W-:Y:S02]  /*46160*/  VIADD R0, R23, 0xd5 ;  /* 0x000000d517007836 */ /* 0x000fe40000000000 */
[----:B----4-:R-:W-:Y:S02]  /*46170*/  IMAD.WIDE R12, R148, 0x4, R8 ;  /* 0x00000004940c7825 */ /* 0x010fe400078e0208 */
[----:B------:R-:W4:Y:S01]  /*46180*/  LDL.LU R148, [R1+0x13c4] ;  /* 0x0013c40001947983 */ /* 0x000f220000300800 */
[----:B------:R-:W-:-:S03]  /*46190*/  ISETP.GE.AND P5, PT, R0, UR5, PT ;  /* 0x0000000500007c0c */ /* 0x000fc6000bfa6270 */
[----:B------:R1:W-:Y:S01]  /*461a0*/  @P1 STG.E desc[UR34][R10.64], R205 ;  /* 0x000000cd0a001986 */ /* 0x0003e2000c101922 */
[----:B------:R-:W-:Y:S01]  /*461b0*/  ISETP.LT.AND P1, PT, R156, UR4, !P4 ;  /* 0x000000049c007c0c */ /* 0x000fe2000e721270 */
[----:B--2---:R-:W-:Y:S02]  /*461c0*/  IMAD.WIDE R14, R147, 0x4, R2 ;  /* 0x00000004930e7825 */ /* 0x004fe400078e0202 */
[----:B------:R2:W-:Y:S01]  /*461d0*/  @P6 STG.E desc[UR34][R12.64], R201 ;  /* 0x000000c90c006986 */ /* 0x0005e2000c101922 */
[----:B------:R-:W-:Y:S01]  /*461e0*/  ISETP.LT.AND P4, PT, R155, UR4, !P4 ;  /* 0x000000049b007c0c */ /* 0x000fe2000e781270 */
[----:B------:R-:W-:Y:S02]  /*461f0*/  ULDC UR5, c[0x0][0x22c] ;  /* 0x00008b0000057ab9 */ /* 0x000fe40000000800 */
[----:B------:R-:W-:Y:S01]  /*46200*/  @P3 STG.E desc[UR34][R14.64], R230 ;  /* 0x000000e60e003986 */ /* 0x000fe2000c101922 */
[----:B------:R-:W-:Y:S01]  /*46210*/  ISETP.LT.AND P3, PT, R152, UR4, !P5 ;  /* 0x0000000498007c0c */ /* 0x000fe2000ef61270 */
[----:B-1----:R-:W-:-:S04]  /*46220*/  IMAD.WIDE R10, R147, 0x4, R6 ;  /* 0x00000004930a7825 */ /* 0x002fc800078e0206 */
[----:B--2---:R-:W-:-:S05]  /*46230*/  IMAD.WIDE R12, R147, 0x4, R4 ;  /* 0x00000004930c7825 */ /* 0x004fca00078e0204 */
[----:B------:R1:W-:Y:S04]  /*46240*/  @P2 STG.E desc[UR34][R12.64], R226 ;  /* 0x000000e20c002986 */ /* 0x0003e8000c101922 */
[----:B------:R3:W-:Y:S01]  /*46250*/  @P1 STG.E desc[UR34][R10.64], R222 ;  /* 0x000000de0a001986 */ /* 0x0007e2000c101922 */
[----:B-1----:R-:W-:-:S03]  /*46260*/  IMAD.WIDE R12, R147, 0x4, R8 ;  /* 0x00000004930c7825 */ /* 0x002fc600078e0208 */
[----:B------:R-:W2:Y:S01]  /*46270*/  LDL.LU R147, [R1+0x13d4] ;  /* 0x0013d40001937983 */ /* 0x000ea20000300800 */
[----:B---3--:R-:W-:-:S03]  /*46280*/  IMAD.WIDE R10, R146, 0x4, R2 ;  /* 0x00000004920a7825 */ /* 0x008fc600078e0202 */
[----:B------:R1:W-:Y:S01]  /*46290*/  @P4 STG.E desc[UR34][R12.64], R218 ;  /* 0x000000da0c004986 */ /* 0x0003e2000c101922 */
[----:B------:R-:W-:-:S03]  /*462a0*/  IMAD.WIDE R14, R146, 0x4, R4 ;  /* 0x00000004920e7825 */ /* 0x000fc600078e0204 */
[----:B------:R3:W-:Y:S01]  /*462b0*/  @P3 STG.E desc[UR34][R10.64], R214 ;  /* 0x000000d60a003986 */ /* 0x0007e2000c101922 */
[----:B-1----:R-:W-:-:S04]  /*462c0*/  IMAD.WIDE R12, R146, 0x4, R8 ;  /* 0x00000004920c7825 */ /* 0x002fc800078e0208 */
[----:B---3--:R-:W-:Y:S02]  /*462d0*/  IMAD.WIDE R10, R146, 0x4, R6 ;  /* 0x00000004920a7825 */ /* 0x008fe400078e0206 */
[----:B------:R-:W3:Y:S01]  /*462e0*/  LDL.LU R146, [R1+0x13dc] ;  /* 0x0013dc0001927983 */ /* 0x000ee20000300800 */
[----:B------:R-:W-:Y:S01]  /*462f0*/  ISETP.LT.AND P6, PT, R154, UR4, !P5 ;  /* 0x000000049a007c0c */ /* 0x000fe2000efc1270 */
[----:B------:R-:W-:Y:S01]  /*46300*/  VIADD R0, R23, 0xd6 ;  /* 0x000000d617007836 */ /* 0x000fe20000000000 */
[----:B------:R-:W-:Y:S01]  /*46310*/  ISETP.LT.AND P1, PT, R156, UR4, !P5 ;  /* 0x000000049c007c0c */ /* 0x000fe2000ef21270 */
[----:B------:R-:W3:Y:S03]  /*46320*/  LDL.LU R150, [R1+0x13e0] ;  /* 0x0013e00001967983 */ /* 0x000ee60000300800 */
[----:B------:R-:W-:Y:S02]  /*46330*/  ISETP.GE.AND P0, PT, R0, UR5, PT ;  /* 0x0000000500007c0c */ /* 0x000fe4000bf06270 */
[----:B------:R-:W-:Y:S01]  /*46340*/  ISETP.LT.AND P5, PT, R155, UR4, !P5 ;  /* 0x000000049b007c0c */ /* 0x000fe2000efa1270 */
[----:B------:R-:W-:Y:S01]  /*46350*/  VIADD R0, R23, 0xd7 ;  /* 0x000000d717007836 */ /* 0x000fe20000000000 */
[----:B------:R-:W-:Y:S01]  /*46360*/  ISETP.LT.AND P4, PT, R152, UR4, !P0 ;  /* 0x0000000498007c0c */ /* 0x000fe2000c781270 */
[----:B------:R-:W-:-:S02]  /*46370*/  ULDC UR5, c[0x0][0x22c] ;  /* 0x00008b0000057ab9 */ /* 0x000fc40000000800 */
[----:B------:R4:W-:Y:S01]  /*46380*/  @P6 STG.E desc[UR34][R14.64], R210 ;  /* 0x000000d20e006986 */ /* 0x0009e2000c101922 */
[----:B------:R-:W-:-:S03]  /*46390*/  ISETP.LT.AND P6, PT, R154, UR4, !P0 ;  /* 0x000000049a007c0c */ /* 0x000fc6000c7c1270 */
[----:B------:R1:W-:Y:S01]  /*463a0*/  @P1 STG.E desc[UR34][R10.64], R206 ;  /* 0x000000ce0a001986 */ /* 0x0003e2000c101922 */
[----:B------:R-:W-:Y:S02]  /*463b0*/  ISETP.LT.AND P1, PT, R156, UR4, !P0 ;  /* 0x000000049c007c0c */ /* 0x000fe4000c721270 */
[----:B------:R-:W-:Y:S01]  /*463c0*/  ISETP.GE.AND P2, PT, R0, UR5, PT ;  /* 0x0000000500007c0c */ /* 0x000fe2000bf46270 */
[----:B------:R1:W-:Y:S01]  /*463d0*/  @P5 STG.E desc[UR34][R12.64], R202 ;  /* 0x000000ca0c005986 */ /* 0x0003e2000c101922 */
[----:B------:R-:W-:Y:S01]  /*463e0*/  ISETP.LT.AND P0, PT, R155, UR4, !P0 ;  /* 0x000000049b007c0c */ /* 0x000fe2000c701270 */
[----:B----4-:R-:W-:Y:S01]  /*463f0*/  IMAD.WIDE R14, R148, 0x4, R2 ;  /* 0x00000004940e7825 */ /* 0x010fe200078e0202 */
[----:B------:R-:W-:-:S03]  /*46400*/  ULDC UR5, c[0x0][0x22c] ;  /* 0x00008b0000057ab9 */ /* 0x000fc60000000800 */
[----:B-1----:R-:W-:Y:S01]  /*46410*/  IMAD.WIDE R10, R148, 0x4, R4 ;  /* 0x00000004940a7825 */ /* 0x002fe200078e0204 */
[----:B------:R-:W-:Y:S01]  /*46420*/  @P4 STG.E desc[UR34][R14.64], R231 ;  /* 0x000000e70e004986 */ /* 0x000fe2000c101922 */
[----:B------:R-:W-:Y:S02]  /*46430*/  ISETP.LT.AND P4, PT, R152, UR4, !P2 ;  /* 0x0000000498007c0c */ /* 0x000fe4000d781270 */
[----:B------:R-:W-:Y:S01]  /*46440*/  IMAD.WIDE R12, R148, 0x4, R6 ;  /* 0x00000004940c7825 */ /* 0x000fe200078e0206 */
[----:B------:R1:W-:Y:S03]  /*46450*/  @P6 STG.E desc[UR34][R10.64], R227 ;  /* 0x000000e30a006986 */ /* 0x0003e6000c101922 */
[----:B------:R-:W-:Y:S01]  /*46460*/  VIADD R0, R23, 0xd8 ;  /* 0x000000d817007836 */ /* 0x000fe20000000000 */
[----:B------:R-:W-:Y:S01]  /*46470*/  ISETP.LT.AND P5, PT, R154, UR4, !P2 ;  /* 0x000000049a007c0c */ /* 0x000fe2000d7a1270 */
[----:B------:R2:W-:Y:S01]  /*46480*/  @P1 STG.E desc[UR34][R12.64], R223 ;  /* 0x000000df0c001986 */ /* 0x0005e2000c101922 */
[----:B------:R-:W-:Y:S01]  /*46490*/  ISETP.LT.AND P1, PT, R156, UR4, !P2 ;  /* 0x000000049c007c0c */ /* 0x000fe2000d721270 */
[----:B-1----:R-:W-:-:S02]  /*464a0*/  IMAD.WIDE R10, R148, 0x4, R8 ;  /* 0x00000004940a7825 */ /* 0x002fc400078e0208 */
[----:B------:R-:W4:Y:S01]  /*464b0*/  LDL.LU R148, [R1+0x13e4] ;  /* 0x0013e40001947983 */ /* 0x000f220000300800 */
[----:B------:R-:W-:Y:S02]  /*464c0*/  ISETP.GE.AND P3, PT, R0, UR5, PT ;  /* 0x0000000500007c0c */ /* 0x000fe4000bf66270 */
[----:B------:R-:W-:Y:S01]  /*464d0*/  ISETP.LT.AND P2, PT, R155, UR4, !P2 ;  /* 0x000000049b007c0c */ /* 0x000fe2000d741270 */
[----:B------:R1:W-:Y:S01]  /*464e0*/  @P0 STG.E desc[UR34][R10.64], R219 ;  /* 0x000000db0a000986 */ /* 0x0003e2000c101922 */
[----:B------:R-:W-:Y:S01]  /*464f0*/  ISETP.LT.AND P0, PT, R152, UR4, !P3 ;  /* 0x0000000498007c0c */ /* 0x000fe2000df01270 */
[----:B--2---:R-:W-:Y:S01]  /*46500*/  IMAD.WIDE R12, R147, 0x4, R2 ;  /* 0x00000004930c7825 */ /* 0x004fe200078e0202 */
[----:B------:R-:W-:-:S04]  /*46510*/  ULDC UR5, c[0x0][0x22c] ;  /* 0x00008b0000057ab9 */ /* 0x000fc80000000800 */
[----:B------:R2:W-:Y:S01]  /*46520*/  @P4 STG.E desc[UR34][R12.64], R215 ;  /* 0x000000d70c004986 */ /* 0x0005e2000c101922 */
[----:B------:R-:W-:Y:S01]  /*46530*/  ISETP.LT.AND P4, PT, R154, UR4, !P3 ;  /* 0x000000049a007c0c */ /* 0x000fe2000df81270 */
[----:B------:R-:W-:-:S04]  /*46540*/  IMAD.WIDE R14, R147, 0x4, R4 ;  /* 0x00000004930e7825 */ /* 0x000fc800078e0204 */
[C---:B-1----:R-:W-:Y:S01]  /*46550*/  IMAD.WIDE R10, R147.reuse, 0x4, R6 ;  /* 0x00000004930a7825 */ /* 0x042fe200078e0206 */
[----:B------:R3:W-:Y:S03]  /*46560*/  @P5 STG.E desc[UR34][R14.64], R211 ;  /* 0x000000d30e005986 */ /* 0x0007e6000c101922 */
[----:B--2---:R-:W-:Y:S02]  /*46570*/  IMAD.WIDE R12, R147, 0x4, R8 ;  /* 0x00000004930c7825 */ /* 0x004fe400078e0208 */
[----:B------:R-:W2:Y:S04]  /*46580*/  LDL.LU R147, [R1+0x13f0] ;  /* 0x0013f00001937983 */ /* 0x000ea80000300800 */
[----:B------:R1:W-:Y:S01]  /*46590*/  @P1 STG.E desc[UR34][R10.64], R207 ;  /* 0x000000cf0a001986 */ /* 0x0003e2000c101922 */
[----:B---3--:R-:W-:-:S03]  /*465a0*/  IMAD.WIDE R14, R146, 0x4, R2 ;  /* 0x00000004920e7825 */ /* 0x008fc600078e0202 */
        /* <DEDUP_REMOVED lines=13> */
[----:B------:R-:W-:Y:S01]  /*46680*/  IMAD.WIDE R14, R150, 0x4, R4 ;  /* 0x00000004960e7825 */ /* 0x000fe200078e0204 */
[----:B------:R-:W-:Y:S01]  /*46690*/  ISETP.LT.AND P0, PT, R154, UR4, !P6 ;  /* 0x000000049a007c0c */ /* 0x000fe2000f701270 */
[----:B------:R-:W-:Y:S01]  /*466a0*/  ULDC UR5, c[0x0][0x22c] ;  /* 0x00008b0000057ab9 */ /* 0x000fe20000000800 */
[----:B------:R-:W-:Y:S01]  /*466b0*/  ISETP.LT.AND P4, PT, R156, UR4, !P6 ;  /* 0x000000049c007c0c */ /* 0x000fe2000f781270 */
[----:B------:R1:W-:Y:S01]  /*466c0*/  @P5 STG.E desc[UR34][R12.64], R188 ;  /* 0x000000bc0c005986 */ /* 0x0003e2000c101922 */
[----:B------:R-:W-:Y:S01]  /*466d0*/  IMAD.WIDE R16, R150, 0x4, R6 ;  /* 0x0000000496107825 */ /* 0x000fe200078e0206 */
[----:B------:R-:W-:-:S02]  /*466e0*/  ISETP.LT.AND P6, PT, R155, UR4, !P6 ;  /* 0x000000049b007c0c */ /* 0x000fc4000f7c1270 */
[----:B------:R-:W-:Y:S02]  /*466f0*/  ISETP.GE.AND P1, PT, R0, UR5, PT ;  /* 0x0000000500007c0c */ /* 0x000fe4000bf26270 */
[----:B------:R4:W-:Y:S01]  /*46700*/  @P3 STG.E desc[UR34][R10.64], R184 ;  /* 0x000000b80a003986 */ /* 0x0009e2000c101922 */
[----:B-1----:R-:W-:Y:S01]  /*46710*/  IMAD.WIDE R12, R150, 0x4, R2 ;  /* 0x00000004960c7825 */ /* 0x002fe200078e0202 */
[----:B------:R-:W-:Y:S01]  /*46720*/  ISETP.LT.AND P3, PT, R154, UR4, !P1 ;  /* 0x000000049a007c0c */ /* 0x000fe2000cf61270 */
[----:B------:R-:W-:-:S03]  /*46730*/  ULDC UR5, c[0x0][0x22c] ;  /* 0x00008b0000057ab9 */ /* 0x000fc60000000800 */
[----:B------:R1:W-:Y:S04]  /*46740*/  @P2 STG.E desc[UR34][R12.64], R180 ;  /* 0x000000b40c002986 */ /* 0x0003e8000c101922 */
[----:B------:R1:W-:Y:S01]  /*46750*/  @P0 STG.E desc[UR34][R14.64], R176 ;  /* 0x000000b00e000986 */ /* 0x0003e2000c101922 */
[----:B------:R-:W-:-:S03]  /*46760*/  ISETP.LT.AND P2, PT, R156, UR4, !P1 ;  /* 0x000000049c007c0c */ /* 0x000fc6000cf41270 */
[----:B------:R1:W-:Y:S01]  /*46770*/  @P4 STG.E desc[UR34][R16.64], R172 ;  /* 0x000000ac10004986 */ /* 0x0003e2000c101922 */
[----:B------:R-:W-:Y:S01]  /*46780*/  ISETP.LT.AND P4, PT, R152, UR4, !P1 ;  /* 0x0000000498007c0c */ /* 0x000fe2000cf81270 */
[----:B----4-:R-:W-:Y:S01]  /*46790*/  IMAD.WIDE R10, R150, 0x4, R8 ;  /* 0x00000004960a7825 */ /* 0x010fe200078e0208 */
[----:B------:R-:W-:-:S03]  /*467a0*/  ISETP.LT.AND P1, PT, R155, UR4, !P1 ;  /* 0x000000049b007c0c */ /* 0x000fc6000cf21270 */
[----:B------:R-:W-:Y:S01]  /*467b0*/  VIADD R0, R23, 0xdb ;  /* 0x000000db17007836 */ /* 0x000fe20000000000 */
[----:B------:R4:W-:Y:S01]  /*467c0*/  @P6 STG.E desc[UR34][R10.64], R168 ;  /* 0x000000a80a006986 */ /* 0x0009e2000c101922 */
[----:B-1----:R-:W-:-:S04]  /*467d0*/  IMAD.WIDE R12, R148, 0x4, R2 ;  /* 0x00000004940c7825 */ /* 0x002fc800078e0202 */
[----:B------:R-:W-:Y:S01]  /*467e0*/  IMAD.WIDE R14, R148, 0x4, R4 ;  /* 0x00000004940e7825 */ /* 0x000fe200078e0204 */
[----:B------:R-:W-:-:S03]  /*467f0*/  ISETP.GE.AND P5, PT, R0, UR5, PT ;  /* 0x0000000500007c0c */ /* 0x000fc6000bfa6270 */
[----:B------:R-:W-:-:S04]  /*46800*/  IMAD.WIDE R16, R148, 0x4, R6 ;  /* 0x0000000494107825 */ /* 0x000fc800078e0206 */
[----:B----4-:R-:W-:Y:S01]  /*46810*/  IMAD.WIDE R10, R148, 0x4, R8 ;  /* 0x00000004940a7825 */ /* 0x010fe200078e0208 */
[----:B------:R-:W-:Y:S01]  /*46820*/  @P4 STG.E desc[UR34][R12.64], R197 ;  /* 0x000000c50c004986 */ /* 0x000fe2000c101922 */
[----:B------:R-:W-:-:S03]  /*46830*/  ULDC UR5, c[0x0][0x22c] ;  /* 0x00008b0000057ab9 */ /* 0x000fc60000000800 */
[----:B------:R-:W4:Y:S01]  /*46840*/  LDL.LU R148, [R1+0x13e8] ;  /* 0x0013e80001947983 */ /* 0x000f220000300800 */
[----:B------:R-:W-:-:S03]  /*46850*/  ISETP.LT.AND P4, PT, R154, UR4, !P5 ;  /* 0x000000049a007c0c */ /* 0x000fc6000ef81270 */
[----:B------:R1:W-:Y:S01]  /*46860*/  @P3 STG.E desc[UR34][R14.64], R193 ;  /* 0x000000c10e003986 */ /* 0x0003e2000c101922 */
[----:B------:R-:W-:-:S03]  /*46870*/  ISETP.LT.AND P3, PT, R156, UR4, !P5 ;  /* 0x000000049c007c0c */ /* 0x000fc6000ef61270 */
[----:B------:R-:W-:Y:S01]  /*46880*/  @P2 STG.E desc[UR34][R16.64], R189 ;  /* 0x000000bd10002986 */ /* 0x000fe2000c101922 */
[----:B------:R-:W-:-:S03]  /*46890*/  ISETP.LT.AND P2, PT, R152, UR4, !P5 ;  /* 0x0000000498007c0c */ /* 0x000fc6000ef41270 */
[----:B------:R1:W-:Y:S01]  /*468a0*/  @P1 STG.E desc[UR34][R10.64], R185 ;  /* 0x000000b90a001986 */ /* 0x0003e2000c101922 */
[----:B------:R-:W-:Y:S01]  /*468b0*/  ISETP.LT.AND P1, PT, R155, UR4, !P5 ;  /* 0x000000049b007c0c */ /* 0x000fe2000ef21270 */
[----:B--2---:R-:W-:-:S04]  /*468c0*/  IMAD.WIDE R18, R147, 0x4, R2 ;  /* 0x0000000493127825 */ /* 0x004fc800078e0202 */
[----:B-1----:R-:W-:-:S04]  /*468d0*/  IMAD.WIDE R14, R147, 0x4, R4 ;  /* 0x00000004930e7825 */ /* 0x002fc800078e0204 */
[----:B------:R-:W-:-:S04]  /*468e0*/  IMAD.WIDE R12, R147, 0x4, R6 ;  /* 0x00000004930c7825 */ /* 0x000fc800078e0206 */
[----:B------:R-:W-:Y:S02]  /*468f0*/  IMAD.WIDE R10, R147, 0x4, R8 ;  /* 0x00000004930a7825 */ /* 0x000fe400078e0208 */
[----:B------:R-:W2:Y:S04]  /*46900*/  LDL.LU R147, [R1+0x13d8] ;  /* 0x0013d80001937983 */ /* 0x000ea80000300800 */
[----:B------:R-:W-:Y:S04]  /*46910*/  @P2 STG.E desc[UR34][R18.64], R181 ;  /* 0x000000b512002986 */ /* 0x000fe8000c101922 */
[----:B------:R1:W-:Y:S04]  /*46920*/  @P4 STG.E desc[UR34][R14.64], R177 ;  /* 0x000000b10e004986 */ /* 0x0003e8000c101922 */
[----:B------:R-:W-:Y:S04]  /*46930*/  @P3 STG.E desc[UR34][R12.64], R173 ;  /* 0x000000ad0c003986 */ /* 0x000fe8000c101922 */
[----:B------:R1:W-:Y:S01]  /*46940*/  @P1 STG.E desc[UR34][R10.64], R169 ;  /* 0x000000a90a001986 */ /* 0x0003e2000c101922 */
[----:B---3--:R-:W-:-:S04]  /*46950*/  IMAD.WIDE R16, R146, 0x4, R2 ;  /* 0x0000000492107825 */ /* 0x008fc800078e0202 */
[----:B-1----:R-:W-:-:S04]  /*46960*/  IMAD.WIDE R14, R146, 0x4, R4 ;  /* 0x00000004920e7825 */ /* 0x002fc800078e0204 */
[----:B------:R-:W-:-:S04]  /*46970*/  IMAD.WIDE R10, R146, 0x4, R6 ;  /* 0x00000004920a7825 */ /* 0x000fc800078e0206 */
[----:B------:R-:W-:Y:S02]  /*46980*/  IMAD.WIDE R12, R146, 0x4, R8 ;  /* 0x00000004920c7825 */ /* 0x000fe400078e0208 */
[----:B------:R-:W3:Y:S02]  /*46990*/  LDL.LU R146, [R1+0x13d0] ;  /* 0x0013d00001927983 */ /* 0x000ee40000300800 */
[----:B------:R-:W-:-:S05]  /*469a0*/  VIADD R0, R23, 0xdc ;  /* 0x000000dc17007836 */ /* 0x000fca0000000000 */
[----:B------:R-:W-:Y:S01]  /*469b0*/  ISETP.GE.AND P0, PT, R0, UR5, PT ;  /* 0x0000000500007c0c */ /* 0x000fe2000bf06270 */
[C---:B------:R-:W-:Y:S01]  /*469c0*/  VIADD R0, R23.reuse, 0xdd ;  /* 0x000000dd17007836 */ /* 0x040fe20000000000 */
[----:B------:R-:W-:Y:S02]  /*469d0*/  ULDC UR5, c[0x0][0x22c] ;  /* 0x00008b0000057ab9 */ /* 0x000fe40000000800 */
[----:B------:R-:W-:Y:S02]  /*469e0*/  ISETP.LT.AND P6, PT, R152, UR4, !P0 ;  /* 0x0000000498007c0c */ /* 0x000fe4000c7c1270 */
[----:B------:R-:W-:Y:S02]  /*469f0*/  ISETP.GE.AND P5, PT, R0, UR5, PT ;  /* 0x0000000500007c0c */ /* 0x000fe4000bfa6270 */
[----:B------:R-:W-:Y:S02]  /*46a00*/  ISETP.LT.AND P1, PT, R154, UR4, !P0 ;  /* 0x000000049a007c0c */ /* 0x000fe4000c721270 */
[----:B------:R-:W-:Y:S01]  /*46a10*/  ISETP.LT.AND P3, PT, R156, UR4, !P0 ;  /* 0x000000049c007c0c */ /* 0x000fe2000c761270 */
[----:B------:R-:W-:Y:S01]  /*46a20*/  VIADD R0, R23, 0xde ;  /* 0x000000de17007836 */ /* 0x000fe20000000000 */
[----:B------:R-:W-:Y:S01]  /*46a30*/  ISETP.LT.AND P0, PT, R155, UR4, !P0 ;  /* 0x000000049b007c0c */ /* 0x000fe2000c701270 */
[----:B------:R-:W-:Y:S01]  /*46a40*/  ULDC UR5, c[0x0][0x22c] ;  /* 0x00008b0000057ab9 */ /* 0x000fe20000000800 */
[----:B------:R-:W-:-:S03]  /*46a50*/  ISETP.LT.AND P4, PT, R152, UR4, !P5 ;  /* 0x0000000498007c0c */ /* 0x000fc6000ef81270 */
[----:B------:R4:W-:Y:S01]  /*46a60*/  @P6 STG.E desc[UR34][R16.64], R198 ;  /* 0x000000c610006986 */ /* 0x0009e2000c101922 */
[----:B------:R-:W-:-:S03]  /*46a70*/  ISETP.LT.AND P6, PT, R154, UR4, !P5 ;  /* 0x000000049a007c0c */ /* 0x000fc6000efc1270 */
[----:B------:R1:W-:Y:S01]  /*46a80*/  @P1 STG.E desc[UR34][R14.64], R194 ;  /* 0x000000c20e001986 */ /* 0x0003e2000c101922 */
[----:B------:R-:W-:Y:S01]  /*46a90*/  ISETP.GE.AND P2, PT, R0, UR5, PT ;  /* 0x0000000500007c0c */ /* 0x000fe2000bf46270 */
[----:B------:R-:W-:Y:S01]  /*46aa0*/  VIADD R22, R23, 0xdf ;  /* 0x000000df17167836 */ /* 0x000fe20000000000 */
[----:B------:R-:W-:Y:S01]  /*46ab0*/  ULDC UR5, c[0x0][0x22c] ;  /* 0x00008b0000057ab9 */ /* 0x000fe20000000800 */
[----:B------:R2:W-:Y:S04]  /*46ac0*/  @P3 STG.E desc[UR34][R10.64], R190 ;  /* 0x000000be0a003986 */ /* 0x0005e8000c101922 */
[----:B------:R2:W-:Y:S01]  /*46ad0*/  @P0 STG.E desc[UR34][R12.64], R186 ;  /* 0x000000ba0c000986 */ /* 0x0005e2000c101922 */
[----:B------:R-:W-:Y:S02]  /*46ae0*/  ISETP.LT.AND P0, PT, R152, UR4, !P2 ;  /* 0x0000000498007c0c */ /* 0x000fe4000d701270 */
[----:B------:R-:W-:Y:S01]  /*46af0*/  ISETP.LT.AND P1, PT, R154, UR4, !P2 ;  /* 0x000000049a007c0c */ /* 0x000fe2000d721270 */
[----:B----4-:R-:W-:-:S04]  /*46b00*/  IMAD.WIDE R16, R148, 0x4, R2 ;  /* 0x0000000494107825 */ /* 0x010fc800078e0202 */
[C---:B------:R-:W-:Y:S01]  /*46b10*/  IMAD.WIDE R18, R148.reuse, 0x4, R4 ;  /* 0x0000000494127825 */ /* 0x040fe200078e0204 */
[----:B------:R4:W-:Y:S03]  /*46b20*/  @P4 STG.E desc[UR34][R16.64], R182 ;  /* 0x000000b610004986 */ /* 0x0009e6000c101922 */
[----:B------:R-:W-:-:S04]  /*46b30*/  IMAD.WIDE R20, R148, 0x4, R6 ;  /* 0x0000000494147825 */ /* 0x000fc800078e0206 */
[----:B-1----:R-:W-:Y:S02]  /*46b40*/  IMAD.WIDE R14, R148, 0x4, R8 ;  /* 0x00000004940e7825 */ /* 0x002fe400078e0208 */
[----:B------:R-:W3:Y:S01]  /*46b50*/  LDL.LU R148, [R1+0x13cc] ;  /* 0x0013cc0001947983 */ /* 0x000ee20000300800 */
[C---:B------:R-:W-:Y:S02]  /*46b60*/  ISETP.LT.AND P4, PT, R156.reuse, UR4, !P5 ;  /* 0x000000049c007c0c */ /* 0x040fe4000ef81270 */
[----:B------:R-:W-:Y:S01]  /*46b70*/  ISETP.LT.AND P5, PT, R155, UR4, !P5 ;  /* 0x000000049b007c0c */ /* 0x000fe2000efa1270 */
[----:B------:R1:W-:Y:S01]  /*46b80*/  @P6 STG.E desc[UR34][R18.64], R178 ;  /* 0x000000b212006986 */ /* 0x0003e2000c101922 */
[----:B------:R-:W-:-:S09]  /*46b90*/  ISETP.LT.AND P6, PT, R156, UR4, !P2 ;  /* 0x000000049c007c0c */ /* 0x000fd2000d7c1270 */
[----:B------:R-:W-:Y:S04]  /*46ba0*/  @P4 STG.E desc[UR34][R20.64], R174 ;  /* 0x000000ae14004986 */ /* 0x000fe8000c101922 */
[----:B------:R3:W-:Y:S01]  /*46bb0*/  @P5 STG.E desc[UR34][R14.64], R170 ;  /* 0x000000aa0e005986 */ /* 0x0007e2000c101922 */
[----:B--2---:R-:W-:-:S04]  /*46bc0*/  IMAD.WIDE R10, R147, 0x4, R2 ;  /* 0x00000004930a7825 */ /* 0x004fc800078e0202 */
[----:B------:R-:W-:-:S04]  /*46bd0*/  IMAD.WIDE R12, R147, 0x4, R4 ;  /* 0x00000004930c7825 */ /* 0x000fc800078e0204 */
[----:B----4-:R-:W-:-:S04]  /*46be0*/  IMAD.WIDE R16, R147, 0x4, R6 ;  /* 0x0000000493107825 */ /* 0x010fc800078e0206 */
[----:B-1----:R-:W-:Y:S02]  /*46bf0*/  IMAD.WIDE R18, R147, 0x4, R8 ;  /* 0x0000000493127825 */ /* 0x002fe400078e0208 */
[----:B------:R-:W2:Y:S04]  /*46c00*/  LDL.LU R147, [R1+0x13c8] ;  /* 0x0013c80001937983 */ /* 0x000ea80000300800 */
[----:B------:R1:W-:Y:S04]  /*46c10*/  @P0 STG.E desc[UR34][R10.64], R199 ;  /* 0x000000c70a000986 */ /* 0x0003e8000c101922 */
[----:B------:R4:W-:Y:S04]  /*46c20*/  @P1 STG.E desc[UR34][R12.64], R195 ;  /* 0x000000c30c001986 */ /* 0x0009e8000c101922 */
[----:B------:R4:W-:Y:S01]  /*46c30*/  @P6 STG.E desc[UR34][R16.64], R191 ;  /* 0x000000bf10006986 */ /* 0x0009e2000c101922 */
[----:B---3--:R-:W-:-:S04]  /*46c40*/  IMAD.WIDE R14, R146, 0x4, R2 ;  /* 0x00000004920e7825 */ /* 0x008fc800078e0202 */
[----:B-1----:R-:W-:-:S04]  /*46c50*/  IMAD.WIDE R10, R146, 0x4, R4 ;  /* 0x00000004920a7825 */ /* 0x002fc800078e0204 */
[----:B----4-:R-:W-:-:S04]  /*46c60*/  IMAD.WIDE R12, R146, 0x4, R6 ;  /* 0x00000004920c7825 */ /* 0x010fc800078e0206 */
[----:B------:R-:W-:Y:S02]  /*46c70*/  IMAD.WIDE R16, R146, 0x4, R8 ;  /* 0x0000000492107825 */ /* 0x000fe400078e0208 */
[----:B------:R-:W3:Y:S01]  /*46c80*/  LDL.LU R146, [R1+0x13c0] ;  /* 0x0013c00001927983 */ /* 0x000ee20000300800 */
[----:B------:R-:W-:Y:S01]  /*46c90*/  ISETP.GE.AND P3, PT, R22, UR5, PT ;  /* 0x0000000516007c0c */ /* 0x000fe2000bf66270 */
[----:B------:R-:W-:Y:S01]  /*46ca0*/  VIADD R0, R23, 0xe0 ;  /* 0x000000e017007836 */ /* 0x000fe20000000000 */
[----:B------:R-:W-:Y:S01]  /*46cb0*/  ISETP.LT.AND P2, PT, R155, UR4, !P2 ;  /* 0x000000049b007c0c */ /* 0x000fe2000d741270 */
[----:B------:R-:W-:Y:S01]  /*46cc0*/  ULDC UR5, c[0x0][0x22c] ;  /* 0x00008b0000057ab9 */ /* 0x000fe20000000800 */
[----:B------:R-:W-:Y:S01]  /*46cd0*/  ISETP.LT.AND P5, PT, R152, UR4, !P3 ;  /* 0x0000000498007c0c */ /* 0x000fe2000dfa1270 */
[----:B------:R-:W4:Y:S01]  /*46ce0*/  LDL.LU R150, [R1+0x13bc] ;  /* 0x0013bc0001967983 */ /* 0x000f220000300800 */
[----:B------:R-:W-:Y:S02]  /*46cf0*/  ISETP.LT.AND P1, PT, R154, UR4, !P3 ;  /* 0x000000049a007c0c */ /* 0x000fe4000df21270 */
[----:B------:R-:W-:-:S02]  /*46d00*/  ISETP.LT.AND P6, PT, R156, UR4, !P3 ;  /* 0x000000049c007c0c */ /* 0x000fc4000dfc1270 */
[----:B------:R-:W-:Y:S02]  /*46d10*/  ISETP.GE.AND P4, PT, R0, UR5, PT ;  /* 0x0000000500007c0c */ /* 0x000fe4000bf86270 */
[----:B------:R-:W-:-:S03]  /*46d20*/  ISETP.LT.AND P3, PT, R155, UR4, !P3 ;  /* 0x000000049b007c0c */ /* 0x000fc6000df61270 */
[----:B------:R-:W-:Y:S01]  /*46d30*/  @P2 STG.E desc[UR34][R18.64], R187 ;  /* 0x000000bb12002986 */ /* 0x000fe2000c101922 */
[----:B------:R-:W-:Y:S01]  /*46d40*/  VIADD R0, R23, 0xe1 ;  /* 0x000000e117007836 */ /* 0x000fe20000000000 */
[----:B------:R-:W-:Y:S02]  /*46d50*/  ULDC UR5, c[0x0][0x22c] ;  /* 0x00008b0000057ab9 */ /* 0x000fe40000000800 */
[----:B------:R1:W-:Y:S01]  /*46d60*/  @P5 STG.E desc[UR34][R14.64], R183 ;  /* 0x000000b70e005986 */ /* 0x0003e2000c101922 */
[----:B------:R-:W-:-:S03]  /*46d70*/  ISETP.LT.AND P5, PT, R152, UR4, !P4 ;  /* 0x0000000498007c0c */ /* 0x000fc6000e7a1270 */
[----:B------:R1:W-:Y:S01]  /*46d80*/  @P1 STG.E desc[UR34][R10.64], R179 ;  /* 0x000000b30a001986 */ /* 0x0003e2000c101922 */
[----:B------:R-:W-:-:S03]  /*46d90*/  ISETP.LT.AND P1, PT, R154, UR4, !P4 ;  /* 0x000000049a007c0c */ /* 0x000fc6000e721270 */
[----:B------:R1:W-:Y:S01]  /*46da0*/  @P6 STG.E desc[UR34][R12.64], R175 ;  /* 0x000000af0c006986 */ /* 0x0003e2000c101922 */
[----:B------:R-:W-:Y:S02]  /*46db0*/  ISETP.GE.AND P0, PT, R0, UR5, PT ;  /* 0x0000000500007c0c */ /* 0x000fe4000bf06270 */
[----:B------:R-:W-:Y:S01]  /*46dc0*/  ISETP.LT.AND P6, PT, R156, UR4, !P4 ;  /* 0x000000049c007c0c */ /* 0x000fe2000e7c1270 */
[----:B------:R2:W-:Y:S01]  /*46dd0*/  @P3 STG.E desc[UR34][R16.64], R171 ;  /* 0x000000ab10003986 */ /* 0x0005e2000c101922 */
[----:B------:R-:W-:Y:S01]  /*46de0*/  ISETP.LT.AND P4, PT, R155, UR4, !P4 ;  /* 0x000000049b007c0c */ /* 0x000fe2000e781270 */
[----:B-1----:R-:W-:-:S04]  /*46df0*/  IMAD.WIDE R14, R148, 0x4, R2 ;  /* 0x00000004940e7825 */ /* 0x002fc800078e0202 */
[----:B------:R-:W-:-:S04]  /*46e00*/  IMAD.WIDE R18, R148, 0x4, R4 ;  /* 0x0000000494127825 */ /* 0x000fc800078e0204 */
[----:B------:R-:W-:-:S04]  /*46e10*/  IMAD.WIDE R10, R148, 0x4, R6 ;  /* 0x00000004940a7825 */ /* 0x000fc800078e0206 */
[----:B------:R-:W-:Y:S01]  /*46e20*/  IMAD.WIDE R12, R148, 0x4, R8 ;  /* 0x00000004940c7825 */ /* 0x000fe200078e0208 */
[----:B------:R-:W-:Y:S01]  /*46e30*/  ULDC UR5, c[0x0][0x22c] ;  /* 0x00008b0000057ab9 */ /* 0x000fe20000000800 */
[----:B------:R-:W4:Y:S01]  /*46e40*/  LDL.LU R148, [R1+0x13b8] ;  /* 0x0013b80001947983 */ /* 0x000f220000300800 */
[----:B------:R-:W-:-:S03]  /*46e50*/  ISETP.LT.AND P3, PT, R152, UR4, !P0 ;  /* 0x0000000498007c0c */ /* 0x000fc6000c761270 */
[----:B------:R1:W-:Y:S04]  /*46e60*/  @P5 STG.E desc[UR34][R14.64], R164 ;  /* 0x000000a40e005986 */ /* 0x0003e8000c101922 */
[----:B------:R1:W-:Y:S01]  /*46e70*/  @P1 STG.E desc[UR34][R18.64], R160 ;  /* 0x000000a012001986 */ /* 0x0003e2000c101922 */
[----:B------:R-:W-:-:S03]  /*46e80*/  ISETP.LT.AND P1, PT, R154, UR4, !P0 ;  /* 0x000000049a007c0c */ /* 0x000fc6000c721270 */
[----:B------:R3:W-:Y:S04]  /*46e90*/  @P6 STG.E desc[UR34][R10.64], R128 ;  /* 0x000000800a006986 */ /* 0x0007e8000c101922 */
[----:B------:R3:W-:Y:S01]  /*46ea0*/  @P4 STG.E desc[UR34][R12.64], R24 ;  /* 0x000000180c004986 */ /* 0x0007e2000c101922 */
[----:B--2---:R-:W-:-:S04]  /*46eb0*/  IMAD.WIDE R16, R147, 0x4, R2 ;  /* 0x0000000493107825 */ /* 0x004fc800078e0202 */
[----:B-1----:R-:W-:-:S04]  /*46ec0*/  IMAD.WIDE R14, R147, 0x4, R4 ;  /* 0x00000004930e7825 */ /* 0x002fc800078e0204 */
[----:B------:R-:W-:-:S04]  /*46ed0*/  IMAD.WIDE R18, R147, 0x4, R6 ;  /* 0x0000000493127825 */ /* 0x000fc800078e0206 */
[----:B------:R-:W-:Y:S02]  /*46ee0*/  IMAD.WIDE R20, R147, 0x4, R8 ;  /* 0x0000000493147825 */ /* 0x000fe400078e0208 */
[----:B------:R-:W2:Y:S04]  /*46ef0*/  LDL.LU R147, [R1+0x13ac] ;  /* 0x0013ac0001937983 */ /* 0x000ea80000300800 */
[----:B------:R-:W-:Y:S04]  /*46f00*/  @P3 STG.E desc[UR34][R16.64], R28 ;  /* 0x0000001c10003986 */ /* 0x000fe8000c101922 */
[----:B------:R1:W-:Y:S01]  /*46f10*/  @P1 STG.E desc[UR34][R14.64], R32 ;  /* 0x000000200e001986 */ /* 0x0003e2000c101922 */
[----:B---3--:R-:W-:-:S04]  /*46f20*/  IMAD.WIDE R10, R146, 0x4, R2 ;  /* 0x00000004920a7825 */ /* 0x008fc800078e0202 */
[----:B------:R-:W-:-:S04]  /*46f30*/  IMAD.WIDE R12, R146, 0x4, R4 ;  /* 0x00000004920c7825 */ /* 0x000fc800078e0204 */
[----:B-1----:R-:W-:-:S04]  /*46f40*/  IMAD.WIDE R14, R146, 0x4, R6 ;  /* 0x00000004920e7825 */ /* 0x002fc800078e0206 */
[----:B------:R-:W-:Y:S02]  /*46f50*/  IMAD.WIDE R16, R146, 0x4, R8 ;  /* 0x0000000492107825 */ /* 0x000fe400078e0208 */
[----:B------:R-:W3:Y:S02]  /*46f60*/  LDL.LU R146, [R1+0x13a8] ;  /* 0x0013a80001927983 */ /* 0x000ee40000300800 */
[----:B------:R-:W-:Y:S01]  /*46f70*/  VIADD R0, R23, 0xe2 ;  /* 0x000000e217007836 */ /* 0x000fe20000000000 */
[----:B------:R-:W-:Y:S02]  /*46f80*/  ISETP.LT.AND P4, PT, R156, UR4, !P0 ;  /* 0x000000049c007c0c */ /* 0x000fe4000c781270 */
[----:B------:R-:W-:Y:S02]  /*46f90*/  ISETP.LT.AND P0, PT, R155, UR4, !P0 ;  /* 0x000000049b007c0c */ /* 0x000fe4000c701270 */
[----:B------:R-:W-:Y:S01]  /*46fa0*/  ISETP.GE.AND P2, PT, R0, UR5, PT ;  /* 0x0000000500007c0c */ /* 0x000fe2000bf46270 */
[----:B------:R-:W-:Y:S01]  /*46fb0*/  VIADD R0, R23, 0xe3 ;  /* 0x000000e317007836 */ /* 0x000fe20000000000 */
[----:B------:R-:W-:-:S02]  /*46fc0*/  ULDC UR5, c[0x0][0x22c] ;  /* 0x00008b0000057ab9 */ /* 0x000fc40000000800 */
[----:B------:R-:W-:Y:S02]  /*46fd0*/  ISETP.LT.AND P3, PT, R152, UR4, !P2 ;  /* 0x0000000498007c0c */ /* 0x000fe4000d761270 */
[----:B------:R-:W-:Y:S02]  /*46fe0*/  ISETP.LT.AND P6, PT, R154, UR4, !P2 ;  /* 0x000000049a007c0c */ /* 0x000fe4000d7c1270 */
[----:B------:R-:W-:Y:S01]  /*46ff0*/  ISETP.GE.AND P5, PT, R0, UR5, PT ;  /* 0x0000000500007c0c */ /* 0x000fe2000bfa6270 */
[----:B------:R4:W-:Y:S01]  /*47000*/  @P4 STG.E desc[UR34][R18.64], R52 ;  /* 0x0000003412004986 */ /* 0x0009e2000c101922 */
[----:B------:R-:W-:Y:S01]  /*47010*/  VIADD R0, R23, 0xe4 ;  /* 0x000000e417007836 */ /* 0x000fe20000000000 */
[----:B------:R-:W-:Y:S02]  /*47020*/  ULDC UR5, c[0x0][0x22c] ;  /* 0x00008b0000057ab9 */ /* 0x000fe40000000800 */
[----:B------:R1:W-:Y:S01]  /*47030*/  @P0 STG.E desc[UR34][R20.64], R48 ;  /* 0x0000003014000986 */ /* 0x0003e2000c101922 */
[----:B------:R-:W-:-:S02]  /*47040*/  ISETP.LT.AND P0, PT, R156, UR4, !P2 ;  /* 0x000000049c007c0c */ /* 0x000fc4000d701270 */
[C---:B------:R-:W-:Y:S01]  /*47050*/  ISETP.LT.AND P2, PT, R155.reuse, UR4, !P2 ;  /* 0x000000049b007c0c */ /* 0x040fe2000d741270 */
[----:B------:R1:W-:Y:S01]  /*47060*/  @P3 STG.E desc[UR34][R10.64], R165 ;  /* 0x000000a50a003986 */ /* 0x0003e2000c101922 */
[----:B------:R-:W-:Y:S02]  /*47070*/  ISETP.LT.AND P3, PT, R152, UR4, !P5 ;  /* 0x0000000498007c0c */ /* 0x000fe4000ef61270 */
[----:B------:R-:W-:Y:S01]  /*47080*/  ISETP.LT.AND P4, PT, R154, UR4, !P5 ;  /* 0x000000049a007c0c */ /* 0x000fe2000ef81270 */
[----:B------:R1:W-:Y:S01]  /*47090*/  @P6 STG.E desc[UR34][R12.64], R161 ;  /* 0x000000a10c006986 */ /* 0x0003e2000c101922 */
[----:B----4-:R-:W-:Y:S01]  /*470a0*/  IMAD.WIDE R18, R150, 0x4, R2 ;  /* 0x0000000496127825 */ /* 0x010fe200078e0202 */
[----:B------:R-:W-:Y:S01]  /*470b0*/  ISETP.GE.AND P1, PT, R0, UR5, PT ;  /* 0x0000000500007c0c */ /* 0x000fe2000bf26270 */
[----:B------:R-:W-:Y:S01]  /*470c0*/  ULDC UR5, c[0x0][0x22c] ;  /* 0x00008b0000057ab9 */ /* 0x000fe20000000800 */
[----:B------:R-:W-:Y:S01]  /*470d0*/  ISETP.LT.AND P6, PT, R156, UR4, !P5 ;  /* 0x000000049c007c0c */ /* 0x000fe2000efc1270 */
[----:B-1----:R-:W-:Y:S01]  /*470e0*/  IMAD.WIDE R20, R150, 0x4, R4 ;  /* 0x0000000496147825 */ /* 0x002fe200078e0204 */
[----:B------:R1:W-:Y:S01]  /*470f0*/  @P0 STG.E desc[UR34][R14.64], R129 ;  /* 0x000000810e000986 */ /* 0x0003e2000c101922 */
[----:B------:R-:W-:-:S03]  /*47100*/  ISETP.LT.AND P5, PT, R155, UR4, !P5 ;  /* 0x000000049b007c0c */ /* 0x000fc6000efa1270 */
[----:B------:R4:W-:Y:S01]  /*47110*/  @P2 STG.E desc[UR34][R16.64], R25 ;  /* 0x0000001910002986 */ /* 0x0009e2000c101922 */
[----:B------:R-:W-:-:S03]  /*47120*/  ISETP.LT.AND P2, PT, R152, UR4, !P1 ;  /* 0x0000000498007c0c */ /* 0x000fc6000cf41270 */
[----:B------:R4:W-:Y:S01]  /*47130*/  @P3 STG.E desc[UR34][R18.64], R29 ;  /* 0x0000001d12003986 */ /* 0x0009e2000c101922 */
[----:B------:R-:W-:-:S03]  /*47140*/  ISETP.LT.AND P3, PT, R154, UR4, !P1 ;  /* 0x000000049a007c0c */ /* 0x000fc6000cf61270 */
[----:B------:R-:W-:Y:S01]  /*47150*/  @P4 STG.E desc[UR34][R20.64], R33 ;  /* 0x0000002114004986 */ /* 0x000fe2000c101922 */
[----:B------:R-:W-:Y:S01]  /*47160*/  ISETP.LT.AND P4, PT, R156, UR4, !P1 ;  /* 0x000000049c007c0c */ /* 0x000fe2000cf81270 */
[----:B------:R-:W-:-:S04]  /*47170*/  IMAD.WIDE R10, R150, 0x4, R6 ;  /* 0x00000004960a7825 */ /* 0x000fc800078e0206 */
[----:B------:R-:W-:Y:S02]  /*47180*/  VIADD R0, R23, 0xe5 ;  /* 0x000000e517007836 */ /* 0x000fe40000000000 */
[----:B------:R-:W-:Y:S01]  /*47190*/  IMAD.WIDE R12, R150, 0x4, R8 ;  /* 0x00000004960c7825 */ /* 0x000fe200078e0208 */
[----:B------:R4:W-:Y:S03]  /*471a0*/  @P6 STG.E desc[UR34][R10.64], R53 ;  /* 0x000000350a006986 */ /* 0x0009e6000c101922 */
[----:B-1----:R-:W-:Y:S01]  /*471b0*/  IMAD.WIDE R14, R148, 0x4, R2 ;  /* 0x00000004940e7825 */ /* 0x002fe200078e0202 */
[----:B------:R-:W-:-:S03]  /*471c0*/  ISETP.GE.AND P0, PT, R0, UR5, PT ;  /* 0x0000000500007c0c */ /* 0x000fc6000bf06270 */
[C---:B----4-:R-:W-:Y:S01]  /*471d0*/  IMAD.WIDE R16, R148.reuse, 0x4, R4 ;  /* 0x0000000494107825 */ /* 0x050fe200078e0204 */
[----:B------:R1:W-:Y:S03]  /*471e0*/  @P5 STG.E desc[UR34][R12.64], R49 ;  /* 0x000000310c005986 */ /* 0x0003e6000c101922 */
[C---:B------:R-:W-:Y:S01]  /*471f0*/  IMAD.WIDE R18, R148.reuse, 0x4, R6 ;  /* 0x0000000494127825 */ /* 0x040fe200078e0206 */
[----:B------:R4:W-:Y:S03]  /*47200*/  @P2 STG.E desc[UR34][R14.64], R166 ;  /* 0x000000a60e002986 */ /* 0x0009e6000c101922 */
[----:B------:R-:W-:Y:S01]  /*47210*/  IMAD.WIDE R10, R148, 0x4, R8 ;  /* 0x00000004940a7825 */ /* 0x000fe200078e0208 */
[----:B------:R-:W-:Y:S01]  /*47220*/  ISETP.LT.AND P1, PT, R155, UR4, !P1 ;  /* 0x000000049b007c0c */ /* 0x000fe2000cf21270 */
[----:B------:R-:W3:Y:S01]  /*47230*/  LDL.LU R148, [R1+0x13a0] ;  /* 0x0013a00001947983 */ /* 0x000ee20000300800 */
[----:B------:R-:W-:Y:S01]  /*47240*/  ISETP.LT.AND P2, PT, R152, UR4, !P0 ;  /* 0x0000000498007c0c */ /* 0x000fe2000c741270 */
[----:B--2---:R-:W-:-:S02]  /*47250*/  IMAD.WIDE R20, R147, 0x4, R2 ;  /* 0x0000000493147825 */ /* 0x004fc400078e0202 */
[----:B------:R2:W-:Y:S01]  /*47260*/  @P3 STG.E desc[UR34][R16.64], R162 ;  /* 0x000000a210003986 */ /* 0x0005e2000c101922 */
[----:B------:R-:W-:-:S03]  /*47270*/  ULDC UR5, c[0x0][0x22c] ;  /* 0x00008b0000057ab9 */ /* 0x000fc60000000800 */
[----:B------:R3:W-:Y:S01]  /*47280*/  @P4 STG.E desc[UR34][R18.64], R130 ;  /* 0x0000008212004986 */ /* 0x0007e2000c101922 */
[----:B------:R-:W-:Y:S01]  /*47290*/  ISETP.LT.AND P4, PT, R154, UR4, !P0 ;  /* 0x000000049a007c0c */ /* 0x000fe2000c781270 */
[----:B-1----:R-:W-:-:S04]  /*472a0*/  IMAD.WIDE R12, R147, 0x4, R4 ;  /* 0x00000004930c7825 */ /* 0x002fc800078e0204 */
[----:B----4-:R-:W-:-:S04]  /*472b0*/  IMAD.WIDE R14, R147, 0x4, R6 ;  /* 0x00000004930e7825 */ /* 0x010fc800078e0206 */
[----:B--2---:R-:W-:Y:S02]  /*472c0*/  IMAD.WIDE R16, R147, 0x4, R8 ;  /* 0x0000000493107825 */ /* 0x004fe400078e0208 */
        /* <DEDUP_REMOVED lines=9> */
[----:B------:R-:W-:Y:S02]  /*47360*/  ISETP.LT.AND P5, PT, R156, UR4, !P0 ;  /* 0x000000049c007c0c */ /* 0x000fe4000c7a1270 */
[----:B------:R-:W-:Y:S01]  /*47370*/  ISETP.LT.AND P0, PT, R155, UR4, !P0 ;  /* 0x000000049b007c0c */ /* 0x000fe2000c701270 */
[C---:B------:R-:W-:Y:S01]  /*47380*/  VIADD R0, R23.reuse, 0xe6 ;  /* 0x000000e617007836 */ /* 0x040fe20000000000 */
[----:B------:R-:W4:Y:S04]  /*47390*/  LDL.LU R150, [R1+0x1390] ;  /* 0x0013900001967983 */ /* 0x000f280000300800 */
[----:B------:R-:W-:Y:S01]  /*473a0*/  ISETP.GE.AND P6, PT, R0, UR5, PT ;  /* 0x0000000500007c0c */ /* 0x000fe2000bfc6270 */
[----:B------:R-:W-:Y:S01]  /*473b0*/  VIADD R0, R23, 0xe7 ;  /* 0x000000e717007836 */ /* 0x000fe20000000000 */
[----:B------:R-:W-:-:S02]  /*473c0*/  ULDC UR5, c[0x0][0x22c] ;  /* 0x00008b0000057ab9 */ /* 0x000fc40000000800 */
[----:B------:R-:W-:Y:S01]  /*473d0*/  ISETP.LT.AND P3, PT, R152, UR4, !P6 ;  /* 0x0000000498007c0c */ /* 0x000fe2000f761270 */
[----:B------:R1:W-:Y:S01]  /*473e0*/  @P5 STG.E desc[UR34][R14.64], R54 ;  /* 0x000000360e005986 */ /* 0x0003e2000c101922 */
[----:B------:R-:W-:Y:S02]  /*473f0*/  ISETP.GE.AND P1, PT, R0, UR5, PT ;  /* 0x0000000500007c0c */ /* 0x000fe4000bf26270 */
[----:B------:R-:W-:Y:S01]  /*47400*/  ISETP.LT.AND P2, PT, R154, UR4, !P6 ;  /* 0x000000049a007c0c */ /* 0x000fe2000f741270 */
[----:B------:R1:W-:Y:S01]  /*47410*/  @P0 STG.E desc[UR34][R16.64], R50 ;  /* 0x0000003210000986 */ /* 0x0003e2000c101922 */
[----:B------:R-:W-:Y:S01]  /*47420*/  ISETP.LT.AND P0, PT, R156, UR4, !P6 ;  /* 0x000000049c007c0c */ /* 0x000fe2000f701270 */
[----:B------:R-:W-:Y:S01]  /*47430*/  VIADD R0, R23, 0xe8 ;  /* 0x000000e817007836 */ /* 0x000fe20000000000 */
[----:B------:R-:W-:Y:S01]  /*47440*/  ISETP.LT.AND P6, PT, R155, UR4, !P6 ;  /* 0x000000049b007c0c */ /* 0x000fe2000f7c1270 */
[----:B------:R-:W-:Y:S01]  /*47450*/  ULDC UR5, c[0x0][0x22c] ;  /* 0x00008b0000057ab9 */ /* 0x000fe20000000800 */
[----:B------:R-:W-:-:S02]  /*47460*/  ISETP.LT.AND P5, PT, R152, UR4, !P1 ;  /* 0x0000000498007c0c */ /* 0x000fc4000cfa1270 */
[----:B------:R-:W-:Y:S01]  /*47470*/  ISETP.LT.AND P4, PT, R154, UR4, !P1 ;  /* 0x000000049a007c0c */ /* 0x000fe2000cf81270 */
[----:B------:R-:W-:Y:S01]  /*47480*/  @P3 STG.E desc[UR34][R18.64], R167 ;  /* 0x000000a712003986 */ /* 0x000fe2000c101922 */
[----:B------:R-:W-:-:S03]  /*47490*/  ISETP.GE.AND P3, PT, R0, UR5, PT ;  /* 0x0000000500007c0c */ /* 0x000fc6000bf66270 */
[----:B------:R1:W-:Y:S04]  /*474a0*/  @P2 STG.E desc[UR34][R10.64], R163 ;  /* 0x000000a30a002986 */ /* 0x0003e8000c101922 */
[----:B------:R-:W-:Y:S01]  /*474b0*/  @P0 STG.E desc[UR34][R20.64], R131 ;  /* 0x0000008314000986 */ /* 0x000fe2000c101922 */
[----:B------:R-:W-:Y:S02]  /*474c0*/  ISETP.LT.AND P0, PT, R156, UR4, !P1 ;  /* 0x000000049c007c0c */ /* 0x000fe4000cf01270 */
[----:B------:R-:W-:Y:S01]  /*474d0*/  ISETP.LT.AND P1, PT, R155, UR4, !P1 ;  /* 0x000000049b007c0c */ /* 0x000fe2000cf21270 */
[----:B------:R2:W-:Y:S01]  /*474e0*/  @P6 STG.E desc[UR34][R12.64], R27 ;  /* 0x0000001b0c006986 */ /* 0x0005e2000c101922 */
[----:B------:R-:W-:Y:S01]  /*474f0*/  ISETP.LT.AND P6, PT, R152, UR4, !P3 ;  /* 0x0000000498007c0c */ /* 0x000fe2000dfc1270 */
[----:B-1----:R-:W-:-:S04]  /*47500*/  IMAD.WIDE R14, R148, 0x4, R2 ;  /* 0x00000004940e7825 */ /* 0x002fc800078e0202 */
[----:B------:R-:W-:Y:S01]  /*47510*/  IMAD.WIDE R16, R148, 0x4, R4 ;  /* 0x0000000494107825 */ /* 0x000fe200078e0204 */
[----:B------:R1:W-:Y:S01]  /*47520*/  @P5 STG.E desc[UR34][R14.64], R31 ;  /* 0x0000001f0e005986 */ /* 0x0003e2000c101922 */
[----:B------:R-:W-:-:S03]  /*47530*/  ISETP.LT.AND P5, PT, R154, UR4, !P3 ;  /* 0x000000049a007c0c */ /* 0x000fc6000dfa1270 */
[----:B------:R1:W-:Y:S01]  /*47540*/  @P4 STG.E desc[UR34][R16.64], R35 ;  /* 0x0000002310004986 */ /* 0x0003e2000c101922 */
[----:B------:R-:W-:-:S04]  /*47550*/  IMAD.WIDE R10, R148, 0x4, R6 ;  /* 0x00000004940a7825 */ /* 0x000fc800078e0206 */
[----:B------:R-:W-:Y:S01]  /*47560*/  IMAD.WIDE R18, R148, 0x4, R8 ;  /* 0x0000000494127825 */ /* 0x000fe200078e0208 */
[----:B------:R3:W-:Y:S04]  /*47570*/  @P0 STG.E desc[UR34][R10.64], R55 ;  /* 0x000000370a000986 */ /* 0x0007e8000c101922 */
[----:B------:R3:W-:Y:S01]  /*47580*/  @P1 STG.E desc[UR34][R18.64], R51 ;  /* 0x0000003312001986 */ /* 0x0007e2000c101922 */
[----:B--2---:R-:W-:-:S04]  /*47590*/  IMAD.WIDE R12, R147, 0x4, R2 ;  /* 0x00000004930c7825 */ /* 0x004fc800078e0202 */
[----:B-1----:R-:W-:-:S04]  /*475a0*/  IMAD.WIDE R14, R147, 0x4, R4 ;  /* 0x00000004930e7825 */ /* 0x002fc800078e0204 */
[----:B------:R-:W-:-:S04]  /*475b0*/  IMAD.WIDE R16, R147, 0x4, R6 ;  /* 0x0000000493107825 */ /* 0x000fc800078e0206 */
[----:B------:R-:W-:Y:S02]  /*475c0*/  IMAD.WIDE R20, R147, 0x4, R8 ;  /* 0x0000000493147825 */ /* 0x000fe400078e0208 */
[----:B------:R-:W2:Y:S04]  /*475d0*/  LDL.LU R147, [R1+0x138c] ;  /* 0x00138c0001937983 */ /* 0x000ea80000300800 */
[----:B------:R1:W-:Y:S04]  /*475e0*/  @P6 STG.E desc[UR34][R12.64], R44 ;  /* 0x0000002c0c006986 */ /* 0x0003e8000c101922 */
[----:B------:R4:W-:Y:S01]  /*475f0*/  @P5 STG.E desc[UR34][R14.64], R40 ;  /* 0x000000280e005986 */ /* 0x0009e2000c101922 */
[----:B---3--:R-:W-:-:S04]  /*47600*/  IMAD.WIDE R10, R146, 0x4, R2 ;  /* 0x00000004920a7825 */ /* 0x008fc800078e0202 */
[----:B------:R-:W-:-:S04]  /*47610*/  IMAD.WIDE R18, R146, 0x4, R4 ;  /* 0x0000000492127825 */ /* 0x000fc800078e0204 */
[----:B-1----:R-:W-:-:S04]  /*47620*/  IMAD.WIDE R12, R146, 0x4, R6 ;  /* 0x00000004920c7825 */ /* 0x002fc800078e0206 */
[----:B----4-:R-:W-:Y:S02]  /*47630*/  IMAD.WIDE R14, R146, 0x4, R8 ;  /* 0x00000004920e7825 */ /* 0x010fe400078e0208 */
[----:B------:R-:W3:Y:S02]  /*47640*/  LDL.LU R146, [R1+0x1388] ;  /* 0x0013880001927983 */ /* 0x000ee40000300800 */
[C---:B------:R-:W-:Y:S01]  /*47650*/  VIADD R22, R23.reuse, 0xe9 ;  /* 0x000000e917167836 */ /* 0x040fe20000000000 */
[----:B------:R-:W-:Y:S01]  /*47660*/  ISETP.LT.AND P4, PT, R156, UR4, !P3 ;  /* 0x000000049c007c0c */ /* 0x000fe2000df81270 */
[----:B------:R-:W-:Y:S01]  /*47670*/  VIADD R0, R23, 0xea ;  /* 0x000000ea17007836 */ /* 0x000fe20000000000 */
[----:B------:R-:W-:Y:S01]  /*47680*/  ISETP.LT.AND P3, PT, R155, UR4, !P3 ;  /* 0x000000049b007c0c */ /* 0x000fe2000df61270 */
[----:B------:R-:W4:Y:S01]  /*47690*/  LDL.LU R148, [R1+0x1374] ;  /* 0x0013740001947983 */ /* 0x000f220000300800 */
[----:B------:R-:W-:-:S04]  /*476a0*/  ISETP.GE.AND P2, PT, R22, UR5, PT ;  /* 0x0000000516007c0c */ /* 0x000fc8000bf46270 */
[----:B------:R-:W-:Y:S02]  /*476b0*/  ISETP.LT.AND P1, PT, R152, UR4, !P2 ;  /* 0x0000000498007c0c */ /* 0x000fe4000d721270 */
[----:B------:R-:W-:Y:S02]  /*476c0*/  ISETP.LT.AND P6, PT, R154, UR4, !P2 ;  /* 0x000000049a007c0c */ /* 0x000fe4000d7c1270 */
[----:B------:R-:W-:Y:S01]  /*476d0*/  ISETP.GE.AND P0, PT, R0, UR5, PT ;  /* 0x0000000500007c0c */ /* 0x000fe2000bf06270 */
[----:B------:R1:W-:Y:S04]  /*476e0*/  @P4 STG.E desc[UR34][R16.64], R56 ;  /* 0x0000003810004986 */ /* 0x0003e8000c101922 */
[----:B------:R1:W-:Y:S01]  /*476f0*/  @P3 STG.E desc[UR34][R20.64], R36 ;  /* 0x0000002414003986 */ /* 0x0003e2000c101922 */
[----:B------:R-:W-:-:S02]  /*47700*/  ISETP.LT.AND P3, PT, R156, UR4, !P2 ;  /* 0x000000049c007c0c */ /* 0x000fc4000d761270 */
[----:B------:R-:W-:Y:S02]  /*47710*/  ISETP.LT.AND P2, PT, R155, UR4, !P2 ;  /* 0x000000049b007c0c */ /* 0x000fe4000d741270 */
[----:B------:R-:W-:Y:S01]  /*47720*/  ISETP.LT.AND P4, PT, R152, UR4, !P0 ;  /* 0x0000000498007c0c */ /* 0x000fe2000c781270 */
[----:B------:R1:W-:Y:S01]  /*47730*/  @P1 STG.E desc[UR34][R10.64], R60 ;  /* 0x0000003c0a001986 */ /* 0x0003e2000c101922 */
[----:B------:R-:W-:-:S03]  /*47740*/  ISETP.LT.AND P5, PT, R154, UR4, !P0 ;  /* 0x000000049a007c0c */ /* 0x000fc6000c7a1270 */
[----:B------:R-:W-:Y:S01]  /*47750*/  @P6 STG.E desc[UR34][R18.64], R64 ;  /* 0x0000004012006986 */ /* 0x000fe2000c101922 */
[----:B------:R-:W-:Y:S01]  /*47760*/  ISETP.LT.AND P6, PT, R156, UR4, !P0 ;  /* 0x000000049c007c0c */ /* 0x000fe2000c7c1270 */
[----:B------:R-:W-:Y:S02]  /*47770*/  VIADD R0, R23, 0xeb ;  /* 0x000000eb17007836 */ /* 0x000fe40000000000 */
[C---:B-1----:R-:W-:Y:S01]  /*47780*/  IMAD.WIDE R16, R150.reuse, 0x4, R2 ;  /* 0x0000000496107825 */ /* 0x042fe200078e0202 */
[----:B------:R1:W-:Y:S03]  /*47790*/  @P3 STG.E desc[UR34][R12.64], R80 ;  /* 0x000000500c003986 */ /* 0x0003e6000c101922 */
[----:B------:R-:W-:Y:S01]  /*477a0*/  IMAD.WIDE R20, R150, 0x4, R4 ;  /* 0x0000000496147825 */ /* 0x000fe200078e0204 */
[----:B------:R-:W-:Y:S01]  /*477b0*/  ISETP.GE.AND P1, PT, R0, UR5, PT ;  /* 0x0000000500007c0c */ /* 0x000fe2000bf26270 */
[----:B------:R2:W-:Y:S02]  /*477c0*/  @P2 STG.E desc[UR34][R14.64], R84 ;  /* 0x000000540e002986 */ /* 0x0005e4000c101922 */
[----:B------:R-:W-:Y:S01]  /*477d0*/  IMAD.WIDE R10, R150, 0x4, R6 ;  /* 0x00000004960a7825 */ /* 0x000fe200078e0206 */
[----:B------:R-:W-:Y:S01]  /*477e0*/  ISETP.LT.AND P0, PT, R155, UR4, !P0 ;  /* 0x000000049b007c0c */ /* 0x000fe2000c701270 */
[----:B------:R2:W-:Y:S01]  /*477f0*/  @P4 STG.E desc[UR34][R16.64], R45 ;  /* 0x0000002d10004986 */ /* 0x0005e2000c101922 */
[----:B------:R-:W-:-:S03]  /*47800*/  ISETP.LT.AND P3, PT, R154, UR4, !P1 ;  /* 0x000000049a007c0c */ /* 0x000fc6000cf61270 */
[----:B------:R-:W-:Y:S01]  /*47810*/  @P5 STG.E desc[UR34][R20.64], R41 ;  /* 0x0000002914005986 */ /* 0x000fe2000c101922 */
[----:B------:R-:W-:-:S03]  /*47820*/  ISETP.LT.AND P5, PT, R152, UR4, !P1 ;  /* 0x0000000498007c0c */ /* 0x000fc6000cfa1270 */
[----:B------:R2:W-:Y:S01]  /*47830*/  @P6 STG.E desc[UR34][R10.64], R57 ;  /* 0x000000390a006986 */ /* 0x0005e2000c101922 */
[----:B-1----:R-:W-:-:S05]  /*47840*/  IMAD.WIDE R12, R150, 0x4, R8 ;  /* 0x00000004960c7825 */ /* 0x002fca00078e0208 */
[----:B------:R1:W-:Y:S01]  /*47850*/  @P0 STG.E desc[UR34][R12.64], R37 ;  /* 0x000000250c000986 */ /* 0x0003e2000c101922 */
[----:B--2---:R-:W-:-:S04]  /*47860*/  IMAD.WIDE R14, R147, 0x4, R2 ;  /* 0x00000004930e7825 */ /* 0x004fc800078e0202 */
[----:B------:R-:W-:-:S04]  /*47870*/  IMAD.WIDE R16, R147, 0x4, R4 ;  /* 0x0000000493107825 */ /* 0x000fc800078e0204 */
[----:B------:R-:W-:-:S04]  /*47880*/  IMAD.WIDE R18, R147, 0x4, R6 ;  /* 0x0000000493127825 */ /* 0x000fc800078e0206 */
[----:B------:R-:W-:Y:S02]  /*47890*/  IMAD.WIDE R10, R147, 0x4, R8 ;  /* 0x00000004930a7825 */ /* 0x000fe400078e0208 */
[----:B------:R-:W2:Y:S04]  /*478a0*/  LDL.LU R147, [R1+0x1370] ;  /* 0x0013700001937983 */ /* 0x000ea80000300800 */
[----:B------:R1:W-:Y:S04]  /*478b0*/  @P5 STG.E desc[UR34][R14.64], R61 ;  /* 0x0000003d0e005986 */ /* 0x0003e8000c101922 */
[----:B------:R4:W-:Y:S01]  /*478c0*/  @P3 STG.E desc[UR34][R16.64], R65 ;  /* 0x0000004110003986 */ /* 0x0009e2000c101922 */
[----:B---3--:R-:W-:-:S04]  /*478d0*/  IMAD.WIDE R20, R146, 0x4, R2 ;  /* 0x0000000492147825 */ /* 0x008fc800078e0202 */
[----:B-1----:R-:W-:-:S04]  /*478e0*/  IMAD.WIDE R12, R146, 0x4, R4 ;  /* 0x00000004920c7825 */ /* 0x002fc800078e0204 */
[----:B------:R-:W-:-:S04]  /*478f0*/  IMAD.WIDE R14, R146, 0x4, R6 ;  /* 0x00000004920e7825 */ /* 0x000fc800078e0206 */
[----:B----4-:R-:W-:Y:S02]  /*47900*/  IMAD.WIDE R16, R146, 0x4, R8 ;  /* 0x0000000492107825 */ /* 0x010fe400078e0208 */
[----:B------:R-:W3:Y:S01]  /*47910*/  LDL.LU R146, [R1+0x1368] ;  /* 0x0013680001927983 */ /* 0x000ee20000300800 */
[----:B------:R-:W-:Y:S01]  /*47920*/  ISETP.LT.AND P4, PT, R156, UR4, !P1 ;  /* 0x000000049c007c0c */ /* 0x000fe2000cf81270 */
[----:B------:R-:W-:Y:S01]  /*47930*/  VIADD R22, R23, 0xec ;  /* 0x000000ec17167836 */ /* 0x000fe20000000000 */
[----:B------:R-:W-:-:S04]  /*47940*/  ISETP.LT.AND P1, PT, R155, UR4, !P1 ;  /* 0x000000049b007c0c */ /* 0x000fc8000cf21270 */
[----:B------:R-:W-:-:S04]  /*47950*/  ISETP.GE.AND P2, PT, R22, UR5, PT ;  /* 0x0000000516007c0c */ /* 0x000fc8000bf46270 */
[----:B------:R-:W-:Y:S02]  /*47960*/  ISETP.LT.AND P0, PT, R152, UR4, !P2 ;  /* 0x0000000498007c0c */ /* 0x000fe4000d701270 */
[----:B------:R-:W-:Y:S01]  /*47970*/  ISETP.LT.AND P5, PT, R154, UR4, !P2 ;  /* 0x000000049a007c0c */ /* 0x000fe2000d7a1270 */
[----:B------:R1:W-:Y:S01]  /*47980*/  @P4 STG.E desc[UR34][R18.64], R81 ;  /* 0x0000005112004986 */ /* 0x0003e2000c101922 */
[----:B------:R-:W-:Y:S02]  /*47990*/  ISETP.LT.AND P4, PT, R156, UR4, !P2 ;  /* 0x000000049c007c0c */ /* 0x000fe4000d781270 */
[----:B------:R-:W-:Y:S01]  /*479a0*/  ISETP.LT.AND P2, PT, R155, UR4, !P2 ;  /* 0x000000049b007c0c */ /* 0x000fe2000d741270 */
[----:B------:R-:W-:Y:S01]  /*479b0*/  VIADD R0, R23, 0xed ;  /* 0x000000ed17007836 */ /* 0x000fe20000000000 */
[----:B------:R4:W-:Y:S04]  /*479c0*/  @P1 STG.E desc[UR34][R10.64], R85 ;  /* 0x000000550a001986 */ /* 0x0009e8000c101922 */
[----:B------:R-:W-:Y:S01]  /*479d0*/  ISETP.GE.AND P6, PT, R0, UR5, PT ;  /* 0x0000000500007c0c */ /* 0x000fe2000bfc6270 */
[----:B------:R-:W-:Y:S03]  /*479e0*/  @P0 STG.E desc[UR34][R20.64], R46 ;  /* 0x0000002e14000986 */ /* 0x000fe6000c101922 */
[----:B------:R-:W-:Y:S01]  /*479f0*/  ISETP.LT.AND P3, PT, R152, UR4, !P6 ;  /* 0x0000000498007c0c */ /* 0x000fe2000f761270 */
[----:B------:R4:W-:Y:S01]  /*47a00*/  @P5 STG.E desc[UR34][R12.64], R42 ;  /* 0x0000002a0c005986 */ /* 0x0009e2000c101922 */
[----:B------:R-:W-:-:S03]  /*47a10*/  ISETP.LT.AND P0, PT, R154, UR4, !P6 ;  /* 0x000000049a007c0c */ /* 0x000fc6000f701270 */
[----:B------:R4:W-:Y:S01]  /*47a20*/  @P4 STG.E desc[UR34][R14.64], R58 ;  /* 0x0000003a0e004986 */ /* 0x0009e2000c101922 */
[----:B-1----:R-:W-:-:S03]  /*47a30*/  IMAD.WIDE R18, R148, 0x4, R2 ;  /* 0x0000000494127825 */ /* 0x002fc600078e0202 */
[----:B------:R2:W-:Y:S01]  /*47a40*/  @P2 STG.E desc[UR34][R16.64], R38 ;  /* 0x0000002610002986 */ /* 0x0005e2000c101922 */
[----:B------:R-:W-:Y:S01]  /*47a50*/  ISETP.LT.AND P2, PT, R156, UR4, !P6 ;  /* 0x000000049c007c0c */ /* 0x000fe2000f741270 */
[----:B----4-:R-:W-:-:S04]  /*47a60*/  IMAD.WIDE R10, R148, 0x4, R4 ;  /* 0x00000004940a7825 */ /* 0x010fc800078e0204 */
[----:B------:R-:W-:-:S04]  /*47a70*/  IMAD.WIDE R12, R148, 0x4, R6 ;  /* 0x00000004940c7825 */ /* 0x000fc800078e0206 */
[----:B------:R-:W-:Y:S02]  /*47a80*/  IMAD.WIDE R14, R148, 0x4, R8 ;  /* 0x00000004940e7825 */ /* 0x000fe400078e0208 */
[----:B------:R-:W4:Y:S02]  /*47a90*/  LDL.LU R148, [R1+0x1364] ;  /* 0x0013640001947983 */ /* 0x000f240000300800 */
[----:B------:R-:W-:Y:S01]  /*47aa0*/  VIADD R0, R23, 0xee ;  /* 0x000000ee17007836 */ /* 0x000fe20000000000 */
[----:B------:R-:W-:-:S04]  /*47ab0*/  ISETP.LT.AND P6, PT, R155, UR4, !P6 ;  /* 0x000000049b007c0c */ /* 0x000fc8000f7c1270 */
[----:B------:R-:W-:Y:S01]  /*47ac0*/  ISETP.GE.AND P1, PT, R0, UR5, PT ;  /* 0x0000000500007c0c */ /* 0x000fe2000bf26270 */
[----:B------:R1:W-:Y:S03]  /*47ad0*/  @P3 STG.E desc[UR34][R18.64], R62 ;  /* 0x0000003e12003986 */ /* 0x0003e6000c101922 */
[----:B------:R-:W-:Y:S01]  /*47ae0*/  ISETP.LT.AND P5, PT, R152, UR4, !P1 ;  /* 0x0000000498007c0c */ /* 0x000fe2000cfa1270 */
[----:B------:R1:W-:Y:S01]  /*47af0*/  @P0 STG.E desc[UR34][R10.64], R66 ;  /* 0x000000420a000986 */ /* 0x0003e2000c101922 */
[----:B------:R-:W-:-:S03]  /*47b00*/  ISETP.LT.AND P4, PT, R154, UR4, !P1 ;  /* 0x000000049a007c0c */ /* 0x000fc6000cf81270 */
[----:B------:R1:W-:Y:S01]  /*47b10*/  @P2 STG.E desc[UR34][R12.64], R82 ;  /* 0x000000520c002986 */ /* 0x0003e2000c101922 */
[----:B------:R-:W-:-:S03]  /*47b20*/  VIADD R20, R23, 0xef ;  /* 0x000000ef17147836 */ /* 0x000fc60000000000 */
[----:B------:R3:W-:Y:S02]  /*47b30*/  @P6 STG.E desc[UR34][R14.64], R86 ;  /* 0x000000560e006986 */ /* 0x0007e4000c101922 */
[----:B------:R-:W-:Y:S01]  /*47b40*/  ISETP.GE.AND P3, PT, R20, UR5, PT ;  /* 0x0000000514007c0c */ /* 0x000fe2000bf66270 */
        /* <DEDUP_REMOVED lines=10> */
[----:B------:R-:W-:Y:S02]  /*47bf0*/  IMAD.WIDE R18, R146, 0x4, R8 ;  /* 0x0000000492127825 */ /* 0x000fe400078e0208 */
[----:B------:R-:W3:Y:S01]  /*47c00*/  LDL.LU R146, [R1+0x1358] ;  /* 0x0013580001927983 */ /* 0x000ee20000300800 */
[----:B------:R-:W-:Y:S02]  /*47c10*/  ISETP.LT.AND P2, PT, R156, UR4, !P1 ;  /* 0x000000049c007c0c */ /* 0x000fe4000cf41270 */
[----:B------:R-:W-:Y:S02]  /*47c20*/  ISETP.LT.AND P1, PT, R155, UR4, !P1 ;  /* 0x000000049b007c0c */ /* 0x000fe4000cf21270 */
[----:B------:R-:W-:Y:S02]  /*47c30*/  ISETP.LT.AND P6, PT, R152, UR4, !P3 ;  /* 0x0000000498007c0c */ /* 0x000fe4000dfc1270 */
[----:B------:R-:W-:Y:S01]  /*47c40*/  ISETP.LT.AND P5, PT, R154, UR4, !P3 ;  /* 0x000000049a007c0c */ /* 0x000fe2000dfa1270 */
[----:B------:R-:W-:Y:S01]  /*47c50*/  VIADD R0, R23, 0xf0 ;  /* 0x000000f017007836 */ /* 0x000fe20000000000 */
[----:B------:R-:W-:-:S04]  /*47c60*/  ISETP.LT.AND P4, PT, R156, UR4, !P3 ;  /* 0x000000049c007c0c */ /* 0x000fc8000df81270 */
[----:B------:R-:W-:Y:S01]  /*47c70*/  ISETP.GE.AND P0, PT, R0, UR5, PT ;  /* 0x0000000500007c0c */ /* 0x000fe2000bf06270 */
[----:B------:R4:W-:Y:S01]  /*47c80*/  @P2 STG.E desc[UR34][R10.64], R59 ;  /* 0x0000003b0a002986 */ /* 0x0009e2000c101922 */
[----:B------:R-:W-:-:S03]  /*47c90*/  ISETP.LT.AND P3, PT, R155, UR4, !P3 ;  /* 0x000000049b007c0c */ /* 0x000fc6000df61270 */
[----:B------:R1:W-:Y:S01]  /*47ca0*/  @P1 STG.E desc[UR34][R12.64], R39 ;  /* 0x000000270c001986 */ /* 0x0003e2000c101922 */
[----:B------:R-:W-:-:S03]  /*47cb0*/  ISETP.LT.AND P1, PT, R152, UR4, !P0 ;  /* 0x0000000498007c0c */ /* 0x000fc6000c721270 */
[----:B------:R1:W-:Y:S04]  /*47cc0*/  @P6 STG.E desc[UR34][R20.64], R63 ;  /* 0x0000003f14006986 */ /* 0x0003e8000c101922 */
[----:B------:R1:W-:Y:S01]  /*47cd0*/  @P5 STG.E desc[UR34][R14.64], R67 ;  /* 0x000000430e005986 */ /* 0x0003e2000c101922 */
[----:B------:R-:W-:Y:S01]  /*47ce0*/  ISETP.LT.AND P5, PT, R154, UR4, !P0 ;  /* 0x000000049a007c0c */ /* 0x000fe2000c7a1270 */
[----:B------:R-:W-:Y:S02]  /*47cf0*/  VIADD R0, R23, 0xf1 ;  /* 0x000000f117007836 */ /* 0x000fe40000000000 */
[----:B----4-:R-:W-:-:S04]  /*47d00*/  IMAD.WIDE R10, R148, 0x4, R2 ;  /* 0x00000004940a7825 */ /* 0x010fc800078e0202 */
[----:B-1----:R-:W-:-:S04]  /*47d10*/  IMAD.WIDE R12, R148, 0x4, R4 ;  /* 0x00000004940c7825 */ /* 0x002fc800078e0204 */
[----:B------:R-:W-:-:S04]  /*47d20*/  IMAD.WIDE R20, R148, 0x4, R6 ;  /* 0x0000000494147825 */ /* 0x000fc800078e0206 */
[----:B------:R-:W-:Y:S02]  /*47d30*/  IMAD.WIDE R14, R148, 0x4, R8 ;  /* 0x00000004940e7825 */ /* 0x000fe400078e0208 */
[----:B------:R-:W4:Y:S01]  /*47d40*/  LDL.LU R148, [R1+0x1354] ;  /* 0x0013540001947983 */ /* 0x000f220000300800 */
[----:B------:R-:W-:Y:S02]  /*47d50*/  ISETP.GE.AND P2, PT, R0, UR5, PT ;  /* 0x0000000500007c0c */ /* 0x000fe4000bf46270 */
[----:B------:R-:W-:Y:S01]  /*47d60*/  ISETP.LT.AND P6, PT, R156, UR4, !P0 ;  /* 0x000000049c007c0c */ /* 0x000fe2000c7c1270 */
[----:B------:R2:W-:Y:S01]  /*47d70*/  @P4 STG.E desc[UR34][R16.64], R83 ;  /* 0x0000005310004986 */ /* 0x0005e2000c101922 */
[----:B------:R-:W-:-:S03]  /*47d80*/  ISETP.LT.AND P0, PT, R155, UR4, !P0 ;  /* 0x000000049b007c0c */ /* 0x000fc6000c701270 */
[----:B------:R1:W-:Y:S01]  /*47d90*/  @P3 STG.E desc[UR34][R18.64], R87 ;  /* 0x0000005712003986 */ /* 0x0003e2000c101922 */
[----:B------:R-:W-:Y:S02]  /*47da0*/  ISETP.LT.AND P3, PT, R152, UR4, !P2 ;  /* 0x0000000498007c0c */ /* 0x000fe4000d761270 */
[----:B------:R-:W-:Y:S01]  /*47db0*/  ISETP.LT.AND P4, PT, R154, UR4, !P2 ;  /* 0x000000049a007c0c */ /* 0x000fe2000d781270 */
        /* <DEDUP_REMOVED lines=19> */
[----:B------:R-:W-:-:S04]  /*47ef0*/  ISETP.LT.AND P2, PT, R155, UR4, !P2 ;  /* 0x000000049b007c0c */ /* 0x000fc8000d741270 */
[----:B------:R-:W-:-:S04]  /*47f00*/  ISETP.GE.AND P1, PT, R0, UR5, PT ;  /* 0x0000000500007c0c */ /* 0x000fc8000bf26270 */
[----:B------:R-:W-:Y:S01]  /*47f10*/  ISETP.LT.AND P6, PT, R152, UR4, !P1 ;  /* 0x0000000498007c0c */ /* 0x000fe2000cfc1270 */
[----:B------:R-:W-:Y:S01]  /*47f20*/  VIADD R0, R23, 0xf3 ;  /* 0x000000f317007836 */ /* 0x000fe20000000000 */
[----:B------:R-:W-:Y:S02]  /*47f30*/  ISETP.LT.AND P4, PT, R154, UR4, !P1 ;  /* 0x000000049a007c0c */ /* 0x000fe4000cf81270 */
[----:B------:R-:W-:Y:S02]  /*47f40*/  ISETP.LT.AND P3, PT, R156, UR4, !P1 ;  /* 0x000000049c007c0c */ /* 0x000fe4000cf61270 */
[----:B------:R-:W-:Y:S01]  /*47f50*/  ISETP.GE.AND P0, PT, R0, UR5, PT ;  /* 0x0000000500007c0c */ /* 0x000fe2000bf06270 */
[----:B------:R4:W-:Y:S01]  /*47f60*/  @P2 STG.E desc[UR34][R12.64], R104 ;  /* 0x000000680c002986 */ /* 0x0009e2000c101922 */
[----:B------:R-:W-:Y:S02]  /*47f70*/  ISETP.LT.AND P2, PT, R155, UR4, !P1 ;  /* 0x000000049b007c0c */ /* 0x000fe4000cf41270 */
[----:B------:R-:W-:-:S03]  /*47f80*/  ISETP.LT.AND P5, PT, R152, UR4, !P0 ;  /* 0x0000000498007c0c */ /* 0x000fc6000c7a1270 */
[----:B------:R-:W-:Y:S01]  /*47f90*/  @P6 STG.E desc[UR34][R20.64], R73 ;  /* 0x0000004914006986 */ /* 0x000fe2000c101922 */
[----:B------:R-:W-:Y:S01]  /*47fa0*/  ISETP.LT.AND P6, PT, R154, UR4, !P0 ;  /* 0x000000049a007c0c */ /* 0x000fe2000c7c1270 */
[----:B------:R-:W-:Y:S02]  /*47fb0*/  VIADD R0, R23, 0xf4 ;  /* 0x000000f417007836 */ /* 0x000fe40000000000 */
[----:B------:R1:W-:Y:S01]  /*47fc0*/  @P4 STG.E desc[UR34][R14.64], R77 ;  /* 0x0000004d0e004986 */ /* 0x0003e2000c101922 */
[----:B------:R-:W-:Y:S02]  /*47fd0*/  ISETP.LT.AND P4, PT, R156, UR4, !P0 ;  /* 0x000000049c007c0c */ /* 0x000fe4000c781270 */
[----:B------:R-:W-:Y:S01]  /*47fe0*/  ISETP.GE.AND P1, PT, R0, UR5, PT ;  /* 0x0000000500007c0c */ /* 0x000fe2000bf26270 */
[----:B------:R1:W-:Y:S01]  /*47ff0*/  @P3 STG.E desc[UR34][R16.64], R89 ;  /* 0x0000005910003986 */ /* 0x0003e2000c101922 */
[----:B----4-:R-:W-:-:S04]  /*48000*/  IMAD.WIDE R12, R148, 0x4, R2 ;  /* 0x00000004940c7825 */ /* 0x010fc800078e0202 */
[C---:B------:R-:W-:Y:S01]  /*48010*/  IMAD.WIDE R18, R148.reuse, 0x4, R4 ;  /* 0x0000000494127825 */ /* 0x040fe200078e0204 */
[----:B------:R-:W-:Y:S01]  /*48020*/  @P2 STG.E desc[UR34][R10.64], R69 ;  /* 0x000000450a002986 */ /* 0x000fe2000c101922 */
[----:B------:R-:W-:Y:S02]  /*48030*/  ISETP.LT.AND P0, PT, R155, UR4, !P0 ;  /* 0x000000049b007c0c */ /* 0x000fe4000c701270 */
[C---:B-1----:R-:W-:Y:S01]  /*48040*/  IMAD.WIDE R14, R148.reuse, 0x4, R6 ;  /* 0x00000004940e7825 */ /* 0x042fe200078e0206 */
[----:B------:R-:W-:Y:S03]  /*48050*/  @P5 STG.E desc[UR34][R12.64], R93 ;  /* 0x0000005d0c005986 */ /* 0x000fe6000c101922 */
[----:B------:R-:W-:Y:S02]  /*48060*/  IMAD.WIDE R16, R148, 0x4, R8 ;  /* 0x0000000494107825 */ /* 0x000fe400078e0208 */
[----:B------:R-:W4:Y:S01]  /*48070*/  LDL.LU R148, [R1+0x1340] ;  /* 0x0013400001947983 */ /* 0x000f220000300800 */
[----:B------:R-:W-:-:S03]  /*48080*/  ISETP.LT.AND P2, PT, R154, UR4, !P1 ;  /* 0x000000049a007c0c */ /* 0x000fc6000cf41270 */
[----:B------:R-:W-:Y:S01]  /*48090*/  @P6 STG.E desc[UR34][R18.64], R97 ;  /* 0x0000006112006986 */ /* 0x000fe2000c101922 */
[----:B------:R-:W-:Y:S02]  /*480a0*/  ISETP.LT.AND P6, PT, R152, UR4, !P1 ;  /* 0x0000000498007c0c */ /* 0x000fe4000cfc1270 */
[----:B------:R-:W-:Y:S02]  /*480b0*/  ISETP.LT.AND P5, PT, R156, UR4, !P1 ;  /* 0x000000049c007c0c */ /* 0x000fe4000cfa1270 */
[----:B------:R-:W-:Y:S01]  /*480c0*/  ISETP.LT.AND P1, PT, R155, UR4, !P1 ;  /* 0x000000049b007c0c */ /* 0x000fe2000cf21270 */
[----:B------:R-:W-:Y:S04]  /*480d0*/  @P4 STG.E desc[UR34][R14.64], R101 ;  /* 0x000000650e004986 */ /* 0x000fe8000c101922 */
[----:B------:R1:W-:Y:S02]  /*480e0*/  @P0 STG.E desc[UR34][R16.64], R105 ;  /* 0x0000006910000986 */ /* 0x0003e4000c101922 */
[----:B-1----:R-:W-:-:S02]  /*480f0*/  VIADD R16, R23, 0xf7 ;  /* 0x000000f717107836 */ /* 0x002fc40000000000 */
[----:B--2---:R-:W-:-:S04]  /*48100*/  IMAD.WIDE R10, R147, 0x4, R2 ;  /* 0x00000004930a7825 */ /* 0x004fc800078e0202 */
[----:B------:R-:W-:-:S04]  /*48110*/  IMAD.WIDE R12, R147, 0x4, R4 ;  /* 0x00000004930c7825 */ /* 0x000fc800078e0204 */
[----:B------:R-:W-:-:S04]  /*48120*/  IMAD.WIDE R18, R147, 0x4, R6 ;  /* 0x0000000493127825 */ /* 0x000fc800078e0206 */
[----:B------:R-:W-:Y:S02]  /*48130*/  IMAD.WIDE R20, R147, 0x4, R8 ;  /* 0x0000000493147825 */ /* 0x000fe400078e0208 */
[----:B------:R-:W2:Y:S04]  /*48140*/  LDL.LU R147, [R1+0x1338] ;  /* 0x0013380001937983 */ /* 0x000ea80000300800 */
[----:B------:R1:W-:Y:S04]  /*48150*/  @P6 STG.E desc[UR34][R10.64], R74 ;  /* 0x0000004a0a006986 */ /* 0x0003e8000c101922 */
[----:B------:R1:W-:Y:S04]  /*48160*/  @P2 STG.E desc[UR34][R12.64], R78 ;  /* 0x0000004e0c002986 */ /* 0x0003e8000c101922 */
[----:B------:R4:W-:Y:S04]  /*48170*/  @P5 STG.E desc[UR34][R18.64], R90 ;  /* 0x0000005a12005986 */ /* 0x0009e8000c101922 */
[----:B------:R4:W-:Y:S01]  /*48180*/  @P1 STG.E desc[UR34][R20.64], R70 ;  /* 0x0000004614001986 */ /* 0x0009e2000c101922 */
[----:B------:R-:W-:Y:S01]  /*48190*/  ISETP.GE.AND P1, PT, R16, UR5, PT ;  /* 0x0000000510007c0c */ /* 0x000fe2000bf26270 */
[----:B---3--:R-:W-:-:S04]  /*481a0*/  IMAD.WIDE R14, R146, 0x4, R2 ;  /* 0x00000004920e7825 */ /* 0x008fc800078e0202 */
[----:B-1----:R-:W-:-:S04]  /*481b0*/  IMAD.WIDE R10, R146, 0x4, R4 ;  /* 0x00000004920a7825 */ /* 0x002fc800078e0204 */
[----:B------:R-:W-:-:S04]  /*481c0*/  IMAD.WIDE R12, R146, 0x4, R6 ;  /* 0x00000004920c7825 */ /* 0x000fc800078e0206 */
[----:B------:R-:W-:Y:S02]  /*481d0*/  IMAD.WIDE R16, R146, 0x4, R8 ;  /* 0x0000000492107825 */ /* 0x000fe400078e0208 */
[----:B------:R-:W3:Y:S02]  /*481e0*/  LDL.LU R146, [R1+0x1334] ;  /* 0x0013340001927983 */ /* 0x000ee40000300800 */
[----:B------:R-:W-:-:S05]  /*481f0*/  VIADD R0, R23, 0xf5 ;  /* 0x000000f517007836 */ /* 0x000fca0000000000 */
[----:B------:R-:W-:-:S04]  /*48200*/  ISETP.GE.AND P3, PT, R0, UR5, PT ;  /* 0x0000000500007c0c */ /* 0x000fc8000bf66270 */
[----:B------:R-:W-:Y:S02]  /*48210*/  ISETP.LT.AND P0, PT, R152, UR4, !P3 ;  /* 0x0000000498007c0c */ /* 0x000fe4000df01270 */
[----:B------:R-:W-:Y:S02]  /*48220*/  ISETP.LT.AND P2, PT, R154, UR4, !P3 ;  /* 0x000000049a007c0c */ /* 0x000fe4000df41270 */
[----:B------:R-:W-:Y:S01]  /*48230*/  ISETP.LT.AND P5, PT, R156, UR4, !P3 ;  /* 0x000000049c007c0c */ /* 0x000fe2000dfa1270 */
[----:B------:R-:W-:Y:S01]  /*48240*/  VIADD R0, R23, 0xf6 ;  /* 0x000000f617007836 */ /* 0x000fe20000000000 */
[----:B------:R-:W-:-:S04]  /*48250*/  ISETP.LT.AND P3, PT, R155, UR4, !P3 ;  /* 0x000000049b007c0c */ /* 0x000fc8000df61270 */
[----:B------:R-:W-:-:S03]  /*48260*/  ISETP.GE.AND P4, PT, R0, UR5, PT ;  /* 0x0000000500007c0c */ /* 0x000fc6000bf86270 */
[----:B------:R-:W-:Y:S01]  /*48270*/  @P0 STG.E desc[UR34][R14.64], R94 ;  /* 0x0000005e0e000986 */ /* 0x000fe2000c101922 */
[----:B------:R-:W-:-:S03]  /*48280*/  ISETP.LT.AND P6, PT, R152, UR4, !P4 ;  /* 0x0000000498007c0c */ /* 0x000fc6000e7c1270 */
[----:B------:R1:W-:Y:S01]  /*48290*/  @P2 STG.E desc[UR34][R10.64], R98 ;  /* 0x000000620a002986 */ /* 0x0003e2000c101922 */
[----:B------:R-:W-:-:S03]  /*482a0*/  ISETP.LT.AND P2, PT, R154, UR4, !P4 ;  /* 0x000000049a007c0c */ /* 0x000fc6000e741270 */
[----:B------:R-:W-:Y:S01]  /*482b0*/  @P5 STG.E desc[UR34][R12.64], R102 ;  /* 0x000000660c005986 */ /* 0x000fe2000c101922 */
[----:B------:R-:W-:Y:S01]  /*482c0*/  ISETP.LT.AND P5, PT, R156, UR4, !P4 ;  /* 0x000000049c007c0c */ /* 0x000fe2000e7a1270 */
[----:B----4-:R-:W-:-:S04]  /*482d0*/  IMAD.WIDE R18, R148, 0x4, R2 ;  /* 0x0000000494127825 */ /* 0x010fc800078e0202 */
[----:B------:R-:W-:-:S04]  /*482e0*/  IMAD.WIDE R20, R148, 0x4, R4 ;  /* 0x0000000494147825 */ /* 0x000fc800078e0204 */
[----:B-1----:R-:W-:-:S04]  /*482f0*/  IMAD.WIDE R10, R148, 0x4, R6 ;  /* 0x00000004940a7825 */ /* 0x002fc800078e0206 */
[----:B------:R-:W-:Y:S01]  /*48300*/  IMAD.WIDE R24, R148, 0x4, R8 ;  /* 0x0000000494187825 */ /* 0x000fe200078e0208 */
[----:B------:R-:W1:Y:S04]  /*48310*/  LDS.128 R12, [R157] ;  /* 0x000000009d0c7984 */ /* 0x000e680000000c00 */
[----:B------:R-:W4:Y:S01]  /*48320*/  LDL.LU R148, [R1+0x1330] ;  /* 0x0013300001947983 */ /* 0x000f220000300800 */
[----:B------:R-:W-:-:S03]  /*48330*/  ISETP.LT.AND P4, PT, R155, UR4, !P4 ;  /* 0x000000049b007c0c */ /* 0x000fc6000e781270 */
[----:B------:R2:W-:Y:S01]  /*48340*/  @P3 STG.E desc[UR34][R16.64], R106 ;  /* 0x0000006a10003986 */ /* 0x0005e2000c101922 */
[----:B------:R-:W-:-:S03]  /*48350*/  ISETP.LT.AND P3, PT, R154, UR4, !P1 ;  /* 0x000000049a007c0c */ /* 0x000fc6000cf61270 */
[----:B------:R2:W-:Y:S01]  /*48360*/  @P6 STG.E desc[UR34][R18.64], R75 ;  /* 0x0000004b12006986 */ /* 0x0005e2000c101922 */
[----:B------:R-:W-:-:S03]  /*48370*/  ISETP.LT.AND P6, PT, R152, UR4, !P1 ;  /* 0x0000000498007c0c */ /* 0x000fc6000cfc1270 */
[----:B------:R-:W-:Y:S04]  /*48380*/  @P2 STG.E desc[UR34][R20.64], R79 ;  /* 0x0000004f14002986 */ /* 0x000fe8000c101922 */
[----:B------:R1:W-:Y:S04]  /*48390*/  @P5 STG.E desc[UR34][R10.64], R91 ;  /* 0x0000005b0a005986 */ /* 0x0003e8000c101922 */
[----:B------:R-:W-:Y:S01]  /*483a0*/  @P4 STG.E desc[UR34][R24.64], R71 ;  /* 0x0000004718004986 */ /* 0x000fe2000c101922 */
[----:B--2---:R-:W-:-:S04]  /*483b0*/  IMAD.WIDE R26, R147, 0x4, R2 ;  /* 0x00000004931a7825 */ /* 0x004fc800078e0202 */
[----:B------:R-:W-:-:S04]  /*483c0*/  IMAD.WIDE R16, R147, 0x4, R4 ;  /* 0x0000000493107825 */ /* 0x000fc800078e0204 */
[----:B------:R-:W-:-:S04]  /*483d0*/  IMAD.WIDE R18, R147, 0x4, R6 ;  /* 0x0000000493127825 */ /* 0x000fc800078e0206 */
[----:B-1----:R-:W-:Y:S02]  /*483e0*/  IMAD.WIDE R10, R147, 0x4, R8 ;  /* 0x00000004930a7825 */ /* 0x002fe400078e0208 */
[----:B------:R-:W2:Y:S04]  /*483f0*/  LDL.LU R147, [R1+0x1328] ;  /* 0x0013280001937983 */ /* 0x000ea80000300800 */
[----:B------:R-:W-:Y:S04]  /*48400*/  @P6 STG.E desc[UR34][R26.64], R95 ;  /* 0x0000005f1a006986 */ /* 0x000fe8000c101922 */
[----:B------:R1:W-:Y:S01]  /*48410*/  @P3 STG.E desc[UR34][R16.64], R99 ;  /* 0x0000006310003986 */ /* 0x0003e2000c101922 */
[----:B---3--:R-:W-:-:S04]  /*48420*/  IMAD.WIDE R20, R146, 0x4, R2 ;  /* 0x0000000492147825 */ /* 0x008fc800078e0202 */
[----:B-1----:R-:W-:-:S04]  /*48430*/  IMAD.WIDE R16, R146, 0x4, R4 ;  /* 0x0000000492107825 */ /* 0x002fc800078e0204 */
[----:B------:R-:W-:-:S04]  /*48440*/  IMAD.WIDE R24, R146, 0x4, R6 ;  /* 0x0000000492187825 */ /* 0x000fc800078e0206 */
[----:B------:R-:W-:Y:S02]  /*48450*/  IMAD.WIDE R26, R146, 0x4, R8 ;  /* 0x00000004921a7825 */ /* 0x000fe400078e0208 */
[----:B------:R-:W3:Y:S02]  /*48460*/  LDL.LU R146, [R1+0x1324] ;  /* 0x0013240001927983 */ /* 0x000ee40000300800 */
[----:B------:R-:W-:Y:S01]  /*48470*/  VIADD R0, R23, 0xf8 ;  /* 0x000000f817007836 */ /* 0x000fe20000000000 */
[----:B------:R-:W-:Y:S01]  /*48480*/  ISETP.LT.AND P4, PT, R156, UR4, !P1 ;  /* 0x000000049c007c0c */ /* 0x000fe2000cf81270 */
[----:B------:R-:W3:Y:S03]  /*48490*/  LDL.LU R150, [R1+0x1320] ;  /* 0x0013200001967983 */ /* 0x000ee60000300800 */
[----:B------:R-:W-:Y:S02]  /*484a0*/  ISETP.GE.AND P0, PT, R0, UR5, PT ;  /* 0x0000000500007c0c */ /* 0x000fe4000bf06270 */
[----:B------:R-:W-:-:S02]  /*484b0*/  ISETP.LT.AND P1, PT, R155, UR4, !P1 ;  /* 0x000000049b007c0c */ /* 0x000fc4000cf21270 */
[----:B------:R-:W-:Y:S02]  /*484c0*/  ISETP.LT.AND P5, PT, R152, UR4, !P0 ;  /* 0x0000000498007c0c */ /* 0x000fe4000c7a1270 */
[----:B------:R-:W-:Y:S01]  /*484d0*/  ISETP.LT.AND P6, PT, R154, UR4, !P0 ;  /* 0x000000049a007c0c */ /* 0x000fe2000c7c1270 */
[----:B------:R-:W-:Y:S01]  /*484e0*/  VIADD R0, R23, 0xf9 ;  /* 0x000000f917007836 */ /* 0x000fe20000000000 */
[----:B------:R-:W-:Y:S01]  /*484f0*/  ISETP.LT.AND P3, PT, R156, UR4, !P0 ;  /* 0x000000049c007c0c */ /* 0x000fe2000c761270 */
[----:B------:R-:W-:Y:S03]  /*48500*/  @P4 STG.E desc[UR34][R18.64], R103 ;  /* 0x0000006712004986 */ /* 0x000fe6000c101922 */
[----:B------:R-:W-:Y:S02]  /*48510*/  ISETP.GE.AND P2, PT, R0, UR5, PT ;  /* 0x0000000500007c0c */ /* 0x000fe4000bf46270 */
[----:B------:R-:W-:Y:S01]  /*48520*/  ISETP.LT.AND P0, PT, R155, UR4, !P0 ;  /* 0x000000049b007c0c */ /* 0x000fe2000c701270 */
[----:B------:R4:W-:Y:S01]  /*48530*/  @P1 STG.E desc[UR34][R10.64], R107 ;  /* 0x0000006b0a001986 */ /* 0x0009e2000c101922 */
[----:B------:R-:W-:-:S03]  /*48540*/  ISETP.LT.AND P1, PT, R152, UR4, !P2 ;  /* 0x0000000498007c0c */ /* 0x000fc6000d721270 */
[----:B------:R1:W-:Y:S01]  /*48550*/  @P5 STG.E desc[UR34][R20.64], R108 ;  /* 0x0000006c14005986 */ /* 0x0003e2000c101922 */
[----:B------:R-:W-:-:S03]  /*48560*/  ISETP.LT.AND P5, PT, R156, UR4, !P2 ;  /* 0x000000049c007c0c */ /* 0x000fc6000d7a1270 */
[----:B------:R1:W-:Y:S01]  /*48570*/  @P6 STG.E desc[UR34][R16.64], R116 ;  /* 0x0000007410006986 */ /* 0x0003e2000c101922 */
[----:B------:R-:W-:Y:S01]  /*48580*/  ISETP.LT.AND P6, PT, R154, UR4, !P2 ;  /* 0x000000049a007c0c */ /* 0x000fe2000d7c1270 */
[----:B------:R-:W-:Y:S02]  /*48590*/  VIADD R0, R23, 0xfa ;  /* 0x000000fa17007836 */ /* 0x000fe40000000000 */
[----:B------:R2:W-:Y:S01]  /*485a0*/  @P3 STG.E desc[UR34][R24.64], R120 ;  /* 0x0000007818003986 */ /* 0x0005e2000c101922 */
[----:B----4-:R-:W-:Y:S02]  /*485b0*/  IMAD.WIDE R10, R148, 0x4, R2 ;  /* 0x00000004940a7825 */ /* 0x010fe400078e0202 */
[----:B------:R-:W-:Y:S02]  /*485c0*/  ISETP.GE.AND P4, PT, R0, UR5, PT ;  /* 0x0000000500007c0c */ /* 0x000fe4000bf86270 */
[C---:B------:R-:W-:Y:S01]  /*485d0*/  IMAD.WIDE R18, R148.reuse, 0x4, R4 ;  /* 0x0000000494127825 */ /* 0x040fe200078e0204 */
[----:B------:R4:W-:Y:S03]  /*485e0*/  @P0 STG.E desc[UR34][R26.64], R112 ;  /* 0x000000701a000986 */ /* 0x0009e6000c101922 */
[C---:B-1----:R-:W-:Y:S01]  /*485f0*/  IMAD.WIDE R20, R148.reuse, 0x4, R6 ;  /* 0x0000000494147825 */ /* 0x042fe200078e0206 */
[----:B------:R-:W-:Y:S01]  /*48600*/  ISETP.LT.AND P2, PT, R155, UR4, !P2 ;  /* 0x000000049b007c0c */ /* 0x000fe2000d741270 */
[----:B------:R1:W-:Y:S02]  /*48610*/  @P1 STG.E desc[UR34][R10.64], R124 ;  /* 0x0000007c0a001986 */ /* 0x0003e4000c101922 */
[----:B------:R-:W-:-:S02]  /*48620*/  IMAD.WIDE R16, R148, 0x4, R8 ;  /* 0x0000000494107825 */ /* 0x000fc400078e0208 */
[----:B------:R-:W3:Y:S01]  /*48630*/  LDL.LU R148, [R1+0x1314] ;  /* 0x0013140001947983 */ /* 0x000ee20000300800 */
[----:B------:R-:W-:Y:S02]  /*48640*/  ISETP.LT.AND P0, PT, R152, UR4, !P4 ;  /* 0x0000000498007c0c */ /* 0x000fe4000e701270 */
[----:B------:R-:W-:Y:S01]  /*48650*/  ISETP.LT.AND P3, PT, R154, UR4, !P4 ;  /* 0x000000049a007c0c */ /* 0x000fe2000e761270 */
[----:B------:R1:W-:Y:S04]  /*48660*/  @P6 STG.E desc[UR34][R18.64], R132 ;  /* 0x0000008412006986 */ /* 0x0003e8000c101922 */
[----:B------:R3:W-:Y:S01]  /*48670*/  @P5 STG.E desc[UR34][R20.64], R140 ;  /* 0x0000008c14005986 */ /* 0x0007e2000c101922 */
[----:B------:R-:W-:-:S03]  /*48680*/  ISETP.LT.AND P5, PT, R156, UR4, !P4 ;  /* 0x000000049c007c0c */ /* 0x000fc6000e7a1270 */
[----:B------:R3:W-:Y:S01]  /*48690*/  @P2 STG.E desc[UR34][R16.64], R12 ;  /* 0x0000000c10002986 */ /* 0x0007e2000c101922 */
[----:B--2---:R-:W-:-:S04]  /*486a0*/  IMAD.WIDE R24, R147, 0x4, R2 ;  /* 0x0000000493187825 */ /* 0x004fc800078e0202 */
[----:B----4-:R-:W-:-:S04]  /*486b0*/  IMAD.WIDE R26, R147, 0x4, R4 ;  /* 0x00000004931a7825 */ /* 0x010fc800078e0204 */
[----:B-1----:R-:W-:-:S04]  /*486c0*/  IMAD.WIDE R10, R147, 0x4, R6 ;  /* 0x00000004930a7825 */ /* 0x002fc800078e0206 */
        /* <DEDUP_REMOVED lines=8> */
[----:B----4-:R-:W-:Y:S02]  /*48750*/  IMAD.WIDE R10, R146, 0x4, R8 ;  /* 0x00000004920a7825 */ /* 0x010fe400078e0208 */
[----:B------:R-:W3:Y:S02]  /*48760*/  LDL.LU R146, [R1+0x13f8] ;  /* 0x0013f80001927983 */ /* 0x000ee40000300800 */
[----:B------:R-:W-:Y:S01]  /*48770*/  VIADD R0, R23, 0xfb ;  /* 0x000000fb17007836 */ /* 0x000fe20000000000 */
[----:B------:R-:W-:-:S04]  /*48780*/  ISETP.LT.AND P4, PT, R155, UR4, !P4 ;  /* 0x000000049b007c0c */ /* 0x000fc8000e781270 */
[----:B------:R-:W-:Y:S01]  /*48790*/  ISETP.GE.AND P1, PT, R0, UR5, PT ;  /* 0x0000000500007c0c */ /* 0x000fe2000bf26270 */
[----:B------:R-:W-:-:S03]  /*487a0*/  VIADD R0, R23, 0xfc ;  /* 0x000000fc17007836 */ /* 0x000fc60000000000 */
[----:B------:R-:W-:Y:S02]  /*487b0*/  ISETP.LT.AND P6, PT, R152, UR4, !P1 ;  /* 0x0000000498007c0c */ /* 0x000fe4000cfc1270 */
[----:B------:R-:W-:Y:S02]  /*487c0*/  ISETP.LT.AND P3, PT, R154, UR4, !P1 ;  /* 0x000000049a007c0c */ /* 0x000fe4000cf61270 */
[----:B------:R-:W-:Y:S01]  /*487d0*/  ISETP.GE.AND P0, PT, R0, UR5, PT ;  /* 0x0000000500007c0c */ /* 0x000fe2000bf06270 */
[----:B------:R1:W-:Y:S01]  /*487e0*/  @P4 STG.E desc[UR34][R18.64], R113 ;  /* 0x0000007112004986 */ /* 0x0003e2000c101922 */
[----:B------:R-:W-:Y:S02]  /*487f0*/  ISETP.LT.AND P2, PT, R156, UR4, !P1 ;  /* 0x000000049c007c0c */ /* 0x000fe4000cf41270 */
[----:B------:R-:W-:Y:S02]  /*48800*/  ISETP.LT.AND P4, PT, R155, UR4, !P1 ;  /* 0x000000049b007c0c */ /* 0x000fe4000cf81270 */
[----:B------:R-:W-:Y:S01]  /*48810*/  ISETP.LT.AND P5, PT, R152, UR4, !P0 ;  /* 0x0000000498007c0c */ /* 0x000fe2000c7a1270 */
[----:B------:R-:W-:-:S02]  /*48820*/  VIADD R0, R23, 0xfd ;  /* 0x000000fd17007836 */ /* 0x000fc40000000000 */
[----:B------:R4:W-:Y:S01]  /*48830*/  @P6 STG.E desc[UR34][R20.64], R125 ;  /* 0x0000007d14006986 */ /* 0x0009e2000c101922 */
[----:B------:R-:W-:-:S03]  /*48840*/  ISETP.LT.AND P6, PT, R154, UR4, !P0 ;  /* 0x000000049a007c0c */ /* 0x000fc6000c7c1270 */
[----:B------:R4:W-:Y:S01]  /*48850*/  @P3 STG.E desc[UR34][R16.64], R133 ;  /* 0x0000008510003986 */ /* 0x0009e2000c101922 */
[----:B------:R-:W-:Y:S01]  /*48860*/  ISETP.LT.AND P3, PT, R156, UR4, !P0 ;  /* 0x000000049c007c0c */ /* 0x000fe2000c761270 */
[----:B-1----:R-:W-:Y:S01]  /*48870*/  IMAD.WIDE R18, R150, 0x4, R2 ;  /* 0x0000000496127825 */ /* 0x002fe200078e0202 */
[----:B------:R-:W-:Y:S02]  /*48880*/  ISETP.GE.AND P1, PT, R0, UR5, PT ;  /* 0x0000000500007c0c */ /* 0x000fe4000bf26270 */
[----:B------:R-:W-:Y:S01]  /*48890*/  ISETP.LT.AND P0, PT, R155, UR4, !P0 ;  /* 0x000000049b007c0c */ /* 0x000fe2000c701270 */
[----:B------:R-:W-:Y:S01]  /*488a0*/  VIADD R0, R23, 0xfe ;  /* 0x000000fe17007836 */ /* 0x000fe20000000000 */
[----:B------:R-:W-:Y:S01]  /*488b0*/  @P2 STG.E desc[UR34][R24.64], R141 ;  /* 0x0000008d18002986 */ /* 0x000fe2000c101922 */
[----:B----4-:R-:W-:-:S03]  /*488c0*/  IMAD.WIDE R20, R150, 0x4, R4 ;  /* 0x0000000496147825 */ /* 0x010fc600078e0204 */
[----:B------:R1:W-:Y:S01]  /*488d0*/  @P4 STG.E desc[UR34][R10.64], R13 ;  /* 0x0000000d0a004986 */ /* 0x0003e2000c101922 */
[----:B------:R-:W-:Y:S01]  /*488e0*/  ISETP.GE.AND P2, PT, R0, UR5, PT ;  /* 0x0000000500007c0c */ /* 0x000fe2000bf46270 */
[----:B------:R-:W-:Y:S02]  /*488f0*/  IMAD.WIDE R16, R150, 0x4, R6 ;  /* 0x0000000496107825 */ /* 0x000fe400078e0206 */
[----:B------:R4:W-:Y:S01]  /*48900*/  @P5 STG.E desc[UR34][R18.64], R110 ;  /* 0x0000006e12005986 */ /* 0x0009e2000c101922 */
[----:B------:R-:W-:Y:S01]  /*48910*/  ISETP.LT.AND P5, PT, R152, UR4, !P1 ;  /* 0x0000000498007c0c */ /* 0x000fe2000cfa1270 */
[----:B------:R-:W-:Y:S01]  /*48920*/  VIADD R0, R23, 0xff ;  /* 0x000000ff17007836 */ /* 0x000fe20000000000 */
[----:B------:R-:W-:Y:S01]  /*48930*/  ISETP.LT.AND P4, PT, R154, UR4, !P1 ;  /* 0x000000049a007c0c */ /* 0x000fe2000cf81270 */
[----:B------:R-:W-:Y:S01]  /*48940*/  @P6 STG.E desc[UR34][R20.64], R118 ;  /* 0x0000007614006986 */ /* 0x000fe2000c101922 */
[----:B------:R-:W-:Y:S01]  /*48950*/  IMAD.WIDE R22, R150, 0x4, R8 ;  /* 0x0000000496167825 */ /* 0x000fe200078e0208 */
[----:B------:R-:W-:-:S02]  /*48960*/  ISETP.LT.AND P6, PT, R156, UR4, !P1 ;  /* 0x000000049c007c0c */ /* 0x000fc4000cfc1270 */
[----:B------:R-:W-:Y:S01]  /*48970*/  ISETP.LT.AND P1, PT, R155, UR4, !P1 ;  /* 0x000000049b007c0c */ /* 0x000fe2000cf21270 */
[----:B------:R4:W-:Y:S01]  /*48980*/  @P3 STG.E desc[UR34][R16.64], R122 ;  /* 0x0000007a10003986 */ /* 0x0009e2000c101922 */
[----:B-1----:R-:W-:-:S03]  /*48990*/  IMAD.WIDE R10, R148, 0x4, R2 ;  /* 0x00000004940a7825 */ /* 0x002fc600078e0202 */
[----:B------:R-:W-:Y:S01]  /*489a0*/  @P0 STG.E desc[UR34][R22.64], R114 ;  /* 0x0000007216000986 */ /* 0x000fe2000c101922 */
[----:B------:R-:W-:Y:S01]  /*489b0*/  ISETP.LT.AND P0, PT, R152, UR4, !P2 ;  /* 0x0000000498007c0c */ /* 0x000fe2000d701270 */
[----:B------:R-:W-:-:S04]  /*489c0*/  IMAD.WIDE R12, R148, 0x4, R4 ;  /* 0x00000004940c7825 */ /* 0x000fc800078e0204 */
[C---:B----4-:R-:W-:Y:S01]  /*489d0*/  IMAD.WIDE R18, R148.reuse, 0x4, R6 ;  /* 0x0000000494127825 */ /* 0x050fe200078e0206 */
[----:B------:R1:W-:Y:S03]  /*489e0*/  @P5 STG.E desc[UR34][R10.64], R126 ;  /* 0x0000007e0a005986 */ /* 0x0003e6000c101922 */
[----:B------:R-:W-:Y:S01]  /*489f0*/  IMAD.WIDE R16, R148, 0x4, R8 ;  /* 0x0000000494107825 */ /* 0x000fe200078e0208 */
[----:B------:R4:W-:Y:S01]  /*48a00*/  @P4 STG.E desc[UR34][R12.64], R134 ;  /* 0x000000860c004986 */ /* 0x0009e2000c101922 */
[----:B------:R-:W-:Y:S02]  /*48a10*/  ISETP.GE.AND P3, PT, R0, UR5, PT ;  /* 0x0000000500007c0c */ /* 0x000fe4000bf66270 */
[----:B------:R-:W-:Y:S01]  /*48a20*/  ISETP.LT.AND P4, PT, R154, UR4, !P2 ;  /* 0x000000049a007c0c */ /* 0x000fe2000d781270 */
[----:B------:R4:W-:Y:S01]  /*48a30*/  @P6 STG.E desc[UR34][R18.64], R142 ;  /* 0x0000008e12006986 */ /* 0x0009e2000c101922 */
[----:B------:R-:W-:-:S03]  /*48a40*/  ISETP.LT.AND P5, PT, R152, UR4, !P3 ;  /* 0x0000000498007c0c */ /* 0x000fc6000dfa1270 */
[----:B------:R1:W-:Y:S01]  /*48a50*/  @P1 STG.E desc[UR34][R16.64], R14 ;  /* 0x0000000e10001986 */ /* 0x0003e2000c101922 */
[----:B------:R-:W-:Y:S02]  /*48a60*/  ISETP.LT.AND P1, PT, R156, UR4, !P2 ;  /* 0x000000049c007c0c */ /* 0x000fe4000d721270 */
[----:B------:R-:W-:Y:S02]  /*48a70*/  ISETP.LT.AND P2, PT, R155, UR4, !P2 ;  /* 0x000000049b007c0c */ /* 0x000fe4000d741270 */
[----:B------:R-:W-:Y:S01]  /*48a80*/  ISETP.LT.AND P6, PT, R154, UR4, !P3 ;  /* 0x000000049a007c0c */ /* 0x000fe2000dfc1270 */
[----:B--2---:R-:W-:-:S05]  /*48a90*/  IMAD.WIDE R20, R147, 0x4, R2 ;  /* 0x0000000493147825 */ /* 0x004fca00078e0202 */
[----:B------:R2:W-:Y:S01]  /*48aa0*/  @P0 STG.E desc[UR34][R20.64], R111 ;  /* 0x0000006f14000986 */ /* 0x0005e2000c101922 */
[----:B------:R-:W-:Y:S02]  /*48ab0*/  ISETP.LT.AND P0, PT, R156, UR4, !P3 ;  /* 0x000000049c007c0c */ /* 0x000fe4000df01270 */
[----:B------:R-:W-:Y:S01]  /*48ac0*/  ISETP.LT.AND P3, PT, R155, UR4, !P3 ;  /* 0x000000049b007c0c */ /* 0x000fe2000df61270 */
[----:B-1----:R-:W-:-:S04]  /*48ad0*/  IMAD.WIDE R10, R147, 0x4, R4 ;  /* 0x00000004930a7825 */ /* 0x002fc800078e0204 */
[C---:B----4-:R-:W-:Y:S01]  /*48ae0*/  IMAD.WIDE R12, R147.reuse, 0x4, R6 ;  /* 0x00000004930c7825 */ /* 0x050fe200078e0206 */
[----:B------:R2:W-:Y:S03]  /*48af0*/  @P4 STG.E desc[UR34][R10.64], R119 ;  /* 0x000000770a004986 */ /* 0x0005e6000c101922 */
[----:B------:R-:W-:Y:S01]  /*48b00*/  IMAD.WIDE R18, R147, 0x4, R8 ;  /* 0x0000000493127825 */ /* 0x000fe200078e0208 */
[----:B------:R2:W-:Y:S04]  /*48b10*/  @P1 STG.E desc[UR34][R12.64], R123 ;  /* 0x0000007b0c001986 */ /* 0x0005e8000c101922 */
[----:B------:R2:W-:Y:S01]  /*48b20*/  @P2 STG.E desc[UR34][R18.64], R115 ;  /* 0x0000007312002986 */ /* 0x0005e2000c101922 */
[----:B---3--:R-:W-:-:S04]  /*48b30*/  IMAD.WIDE R2, R146, 0x4, R2 ;  /* 0x0000000492027825 */ /* 0x008fc800078e0202 */
[C---:B------:R-:W-:Y:S01]  /*48b40*/  IMAD.WIDE R4, R146.reuse, 0x4, R4 ;  /* 0x0000000492047825 */ /* 0x040fe200078e0204 */
[----:B------:R2:W-:Y:S03]  /*48b50*/  @P5 STG.E desc[UR34][R2.64], R127 ;  /* 0x0000007f02005986 */ /* 0x0005e6000c101922 */
[C---:B------:R-:W-:Y:S01]  /*48b60*/  IMAD.WIDE R6, R146.reuse, 0x4, R6 ;  /* 0x0000000492067825 */ /* 0x040fe200078e0206 */
[----:B------:R2:W-:Y:S04]  /*48b70*/  @P6 STG.E desc[UR34][R4.64], R135 ;  /* 0x0000008704006986 */ /* 0x0005e8000c101922 */
[----:B------:R2:W-:Y:S01]  /*48b80*/  @P0 STG.E desc[UR34][R6.64], R143 ;  /* 0x0000008f06000986 */ /* 0x0005e2000c101922 */
[----:B------:R-:W-:Y:S01]  /*48b90*/  IMAD.WIDE R8, R146, 0x4, R8 ;  /* 0x0000000492087825 */ /* 0x000fe200078e0208 */
[----:B------:R-:W-:Y:S06]  /*48ba0*/  @!P3 EXIT ;  /* 0x000000000000b94d */ /* 0x000fec0003800000 */
[----:B------:R-:W-:Y:S01]  /*48bb0*/  STG.E desc[UR34][R8.64], R15 ;  /* 0x0000000f08007986 */ /* 0x000fe2000c101922 */
[----:B------:R-:W-:Y:S05]  /*48bc0*/  EXIT ;  /* 0x000000000000794d */ /* 0x000fea0003800000 */
.L_x_2:
[----:B------:R-:W-:-:S00]  /*48bd0*/  BRA `(.L_x_2) ;  /* 0xfffffffc00fc7947 */ /* 0x000fc0000383ffff */
[----:B------:R-:W-:-:S00]  /*48be0*/  NOP ;  /* 0x0000000000007918 */ /* 0x000fc00000000000 */
        /* <DEDUP_REMOVED lines=9> */
.L_x_3:


//--------------------- .nv.shared.matmul_kernel  --------------------------
	.section	.nv.shared.matmul_kernel,"aw",@nobits
	.sectionflags	@""
	.align	16
	.zero		1024


//--------------------- .nv.shared.reserved.0     --------------------------
	.section	.nv.shared.reserved.0,"aw",@nobits
	.weak		__nv_reservedSMEM_offset_0_alias
	.size		__nv_reservedSMEM_offset_0_alias, 0, 0
	.other		__nv_reservedSMEM_offset_0_alias,@"STO_CUDA_RESERVED_SHARED STV_DEFAULT"
__nv_reservedSMEM_offset_0_alias:
	.zero		0


//--------------------- .nv.constant0.matmul_kernel --------------------------
	.section	.nv.constant0.matmul_kernel,"a",@progbits
	.sectionflags	@""
	.align	4
.nv.constant0.matmul_kernel:
	.zero		608


//--------------------- SYMBOLS --------------------------

	.type		.nv.reservedSmem.offset0,@object
	.size		.nv.reservedSmem.offset0,0x4
